//
// Generated by NVIDIA NVVM Compiler
//
// Compiler Build ID: CL-36424714
// Cuda compilation tools, release 13.0, V13.0.88
// Based on NVVM 20.0.0
//

.version 9.0
.target sm_100
.address_size 64

	// .globl	_Z18complex_tan_kernelPf
.global .align 1 .b8 _ZN34_INTERNAL_0a58d406_4_k_cu_4c7d043d4cuda3std3__45__cpo5beginE[1];
.global .align 1 .b8 _ZN34_INTERNAL_0a58d406_4_k_cu_4c7d043d4cuda3std3__45__cpo3endE[1];
.global .align 1 .b8 _ZN34_INTERNAL_0a58d406_4_k_cu_4c7d043d4cuda3std3__45__cpo6cbeginE[1];
.global .align 1 .b8 _ZN34_INTERNAL_0a58d406_4_k_cu_4c7d043d4cuda3std3__45__cpo4cendE[1];
.global .align 1 .b8 _ZN34_INTERNAL_0a58d406_4_k_cu_4c7d043d4cuda3std3__45__cpo6rbeginE[1];
.global .align 1 .b8 _ZN34_INTERNAL_0a58d406_4_k_cu_4c7d043d4cuda3std3__45__cpo4rendE[1];
.global .align 1 .b8 _ZN34_INTERNAL_0a58d406_4_k_cu_4c7d043d4cuda3std3__45__cpo7crbeginE[1];
.global .align 1 .b8 _ZN34_INTERNAL_0a58d406_4_k_cu_4c7d043d4cuda3std3__45__cpo5crendE[1];
.global .align 1 .b8 _ZN34_INTERNAL_0a58d406_4_k_cu_4c7d043d4cuda3std3__436_GLOBAL__N__0a58d406_4_k_cu_4c7d043d6ignoreE[1];
.global .align 1 .b8 _ZN34_INTERNAL_0a58d406_4_k_cu_4c7d043d4cuda3std3__419piecewise_constructE[1];
.global .align 1 .b8 _ZN34_INTERNAL_0a58d406_4_k_cu_4c7d043d4cuda3std3__48in_placeE[1];
.global .align 1 .b8 _ZN34_INTERNAL_0a58d406_4_k_cu_4c7d043d4cuda3std3__420unreachable_sentinelE[1];
.global .align 1 .b8 _ZN34_INTERNAL_0a58d406_4_k_cu_4c7d043d4cuda3std6ranges3__45__cpo4swapE[1];
.global .align 1 .b8 _ZN34_INTERNAL_0a58d406_4_k_cu_4c7d043d4cuda3std6ranges3__45__cpo9iter_moveE[1];
.global .align 1 .b8 _ZN34_INTERNAL_0a58d406_4_k_cu_4c7d043d4cuda3std6ranges3__45__cpo5beginE[1];
.global .align 1 .b8 _ZN34_INTERNAL_0a58d406_4_k_cu_4c7d043d4cuda3std6ranges3__45__cpo3endE[1];
.global .align 1 .b8 _ZN34_INTERNAL_0a58d406_4_k_cu_4c7d043d4cuda3std6ranges3__45__cpo6cbeginE[1];
.global .align 1 .b8 _ZN34_INTERNAL_0a58d406_4_k_cu_4c7d043d4cuda3std6ranges3__45__cpo4cendE[1];
.global .align 1 .b8 _ZN34_INTERNAL_0a58d406_4_k_cu_4c7d043d4cuda3std6ranges3__45__cpo7advanceE[1];
.global .align 1 .b8 _ZN34_INTERNAL_0a58d406_4_k_cu_4c7d043d4cuda3std6ranges3__45__cpo9iter_swapE[1];
.global .align 1 .b8 _ZN34_INTERNAL_0a58d406_4_k_cu_4c7d043d4cuda3std6ranges3__45__cpo4nextE[1];
.global .align 1 .b8 _ZN34_INTERNAL_0a58d406_4_k_cu_4c7d043d4cuda3std6ranges3__45__cpo4prevE[1];
.global .align 1 .b8 _ZN34_INTERNAL_0a58d406_4_k_cu_4c7d043d4cuda3std6ranges3__45__cpo4dataE[1];
.global .align 1 .b8 _ZN34_INTERNAL_0a58d406_4_k_cu_4c7d043d4cuda3std6ranges3__45__cpo5cdataE[1];
.global .align 1 .b8 _ZN34_INTERNAL_0a58d406_4_k_cu_4c7d043d4cuda3std6ranges3__45__cpo4sizeE[1];
.global .align 1 .b8 _ZN34_INTERNAL_0a58d406_4_k_cu_4c7d043d4cuda3std6ranges3__45__cpo5ssizeE[1];
.global .align 1 .b8 _ZN34_INTERNAL_0a58d406_4_k_cu_4c7d043d4cuda3std6ranges3__45__cpo8distanceE[1];
.global .align 1 .b8 _ZN34_INTERNAL_0a58d406_4_k_cu_4c7d043d6thrust24THRUST_300001_SM_1000_NS6system6detail10sequential3seqE[1];
.global .align 4 .b8 __cudart_i2opi_f[24] = {65, 144, 67, 60, 153, 149, 98, 219, 192, 221, 52, 245, 209, 87, 39, 252, 41, 21, 68, 78, 110, 131, 249, 162};

.visible .entry _Z18complex_tan_kernelPf(
	.param .u64 .ptr .align 1 _Z18complex_tan_kernelPf_param_0
)
{
	.local .align 4 .b8 	__local_depot0[28];
	.reg .b64 	%SP;
	.reg .b64 	%SPL;
	.reg .pred 	%p<46>;
	.reg .b32 	%r<205>;
	.reg .b32 	%f<206>;
	.reg .b64 	%rd<95>;
	.reg .b64 	%fd<11>;

	mov.u64 	%SPL, __local_depot0;
	ld.param.u64 	%rd37, [_Z18complex_tan_kernelPf_param_0];
	add.u64 	%rd1, %SPL, 0;
	mov.f32 	%f33, 0fBE6F6D8D;
	mul.rn.f32 	%f34, %f33, %f33;
	fma.rn.f32 	%f35, %f34, 0fBE6F6D8D, 0f00000000;
	fma.rn.f32 	%f36, %f34, 0fB94D4153, 0f3C0885E4;
	fma.rn.f32 	%f37, %f36, %f34, 0fBE2AAAA8;
	fma.rn.f32 	%f38, %f37, %f35, 0fBE6F6D8D;
	mov.f32 	%f39, 0f00000000;
	sub.f32 	%f40, %f39, %f38;
	mul.f32 	%f1, %f40, 0f4137C563;
	add.f32 	%f41, %f34, 0f00000000;
	fma.rn.f32 	%f42, %f34, 0f37CBAC00, 0fBAB607ED;
	fma.rn.f32 	%f43, %f42, %f34, 0f3D2AAABB;
	fma.rn.f32 	%f44, %f43, %f34, 0fBEFFFFFF;
	fma.rn.f32 	%f45, %f44, %f41, 0f3F800000;
	mul.f32 	%f204, %f45, 0fC137C563;
	mov.b32 	%r1, %f204;
	and.b32  	%r2, %r1, 2147483647;
	setp.lt.u32 	%p1, %r2, 2139095040;
	@%p1 bra 	$L__BB0_18;
	and.b32  	%r136, %r1, 8388607;
	setp.eq.s32 	%p27, %r136, 0;
	@%p27 bra 	$L__BB0_3;
	setp.eq.f32 	%p28, %f1, 0f00000000;
	mul.f32 	%f148, %f204, %f1;
	selp.f32 	%f205, %f1, %f148, %p28;
	bra.uni 	$L__BB0_41;
$L__BB0_3:
	add.s32 	%r3, %r1, -1073741824;
	abs.f32 	%f4, %f1;
	setp.eq.f32 	%p29, %f4, 0f7F800000;
	@%p29 bra 	$L__BB0_17;
	mul.f32 	%f149, %f1, 0f3F22F983;
	cvt.rni.s32.f32 	%r192, %f149;
	cvt.rn.f32.s32 	%f150, %r192;
	fma.rn.f32 	%f151, %f150, 0fBFC90FDA, %f1;
	fma.rn.f32 	%f152, %f150, 0fB3A22168, %f151;
	fma.rn.f32 	%f199, %f150, 0fA7C234C5, %f152;
	setp.ltu.f32 	%p30, %f4, 0f47CE4780;
	mov.u32 	%r188, %r192;
	mov.f32 	%f198, %f199;
	@%p30 bra 	$L__BB0_10;
	mov.b32 	%r5, %f1;
	shl.b32 	%r138, %r5, 8;
	or.b32  	%r6, %r138, -2147483648;
	mov.b64 	%rd82, 0;
	mov.b32 	%r185, 0;
	mov.u64 	%rd80, __cudart_i2opi_f;
	mov.u64 	%rd81, %rd1;
$L__BB0_6:
	.pragma "nounroll";
	ld.global.nc.u32 	%r139, [%rd80];
	mad.wide.u32 	%rd65, %r139, %r6, %rd82;
	shr.u64 	%rd82, %rd65, 32;
	st.local.u32 	[%rd81], %rd65;
	add.s32 	%r185, %r185, 1;
	add.s64 	%rd81, %rd81, 4;
	add.s64 	%rd80, %rd80, 4;
	setp.ne.s32 	%p31, %r185, 6;
	@%p31 bra 	$L__BB0_6;
	shr.u32 	%r140, %r5, 23;
	st.local.u32 	[%rd1+24], %rd82;
	and.b32  	%r9, %r140, 31;
	and.b32  	%r141, %r140, 224;
	add.s32 	%r142, %r141, -128;
	shr.u32 	%r143, %r142, 5;
	mul.wide.u32 	%rd66, %r143, 4;
	sub.s64 	%rd8, %rd1, %rd66;
	ld.local.u32 	%r186, [%rd8+24];
	ld.local.u32 	%r187, [%rd8+20];
	setp.eq.s32 	%p32, %r9, 0;
	@%p32 bra 	$L__BB0_9;
	shf.l.wrap.b32 	%r186, %r187, %r186, %r9;
	ld.local.u32 	%r144, [%rd8+16];
	shf.l.wrap.b32 	%r187, %r144, %r187, %r9;
$L__BB0_9:
	shr.u32 	%r145, %r186, 30;
	shf.l.wrap.b32 	%r146, %r187, %r186, 2;
	shl.b32 	%r147, %r187, 2;
	shr.u32 	%r148, %r146, 31;
	add.s32 	%r149, %r148, %r145;
	neg.s32 	%r150, %r149;
	setp.lt.s32 	%p33, %r5, 0;
	selp.b32 	%r188, %r150, %r149, %p33;
	xor.b32  	%r151, %r146, %r5;
	shr.s32 	%r152, %r146, 31;
	xor.b32  	%r153, %r152, %r146;
	xor.b32  	%r154, %r152, %r147;
	cvt.u64.u32 	%rd67, %r153;
	shl.b64 	%rd68, %rd67, 32;
	cvt.u64.u32 	%rd69, %r154;
	or.b64  	%rd70, %rd68, %rd69;
	cvt.rn.f64.s64 	%fd7, %rd70;
	mul.f64 	%fd8, %fd7, 0d3BF921FB54442D19;
	cvt.rn.f32.f64 	%f153, %fd8;
	neg.f32 	%f154, %f153;
	setp.lt.s32 	%p34, %r151, 0;
	selp.f32 	%f198, %f154, %f153, %p34;
$L__BB0_10:
	setp.ltu.f32 	%p35, %f4, 0f47CE4780;
	mul.rn.f32 	%f155, %f198, %f198;
	and.b32  	%r155, %r188, 1;
	setp.eq.b32 	%p36, %r155, 1;
	selp.f32 	%f156, 0f3F800000, %f198, %p36;
	fma.rn.f32 	%f157, %f155, %f156, 0f00000000;
	fma.rn.f32 	%f158, %f155, 0f37CBAC00, 0fBAB607ED;
	selp.f32 	%f159, %f158, 0fB94D4153, %p36;
	selp.f32 	%f160, 0f3D2AAABB, 0f3C0885E4, %p36;
	fma.rn.f32 	%f161, %f159, %f155, %f160;
	selp.f32 	%f162, 0fBEFFFFFF, 0fBE2AAAA8, %p36;
	fma.rn.f32 	%f163, %f161, %f155, %f162;
	fma.rn.f32 	%f164, %f163, %f157, %f156;
	and.b32  	%r156, %r188, 2;
	setp.eq.s32 	%p37, %r156, 0;
	mov.f32 	%f165, 0f00000000;
	sub.f32 	%f166, %f165, %f164;
	selp.f32 	%f8, %f164, %f166, %p37;
	@%p35 bra 	$L__BB0_16;
	mov.b32 	%r18, %f1;
	shl.b32 	%r158, %r18, 8;
	or.b32  	%r19, %r158, -2147483648;
	mov.b64 	%rd85, 0;
	mov.b32 	%r189, 0;
	mov.u64 	%rd83, __cudart_i2opi_f;
	mov.u64 	%rd84, %rd1;
$L__BB0_12:
	.pragma "nounroll";
	ld.global.nc.u32 	%r159, [%rd83];
	mad.wide.u32 	%rd73, %r159, %r19, %rd85;
	shr.u64 	%rd85, %rd73, 32;
	st.local.u32 	[%rd84], %rd73;
	add.s32 	%r189, %r189, 1;
	add.s64 	%rd84, %rd84, 4;
	add.s64 	%rd83, %rd83, 4;
	setp.ne.s32 	%p38, %r189, 6;
	@%p38 bra 	$L__BB0_12;
	shr.u32 	%r160, %r18, 23;
	st.local.u32 	[%rd1+24], %rd85;
	and.b32  	%r22, %r160, 31;
	and.b32  	%r161, %r160, 224;
	add.s32 	%r162, %r161, -128;
	shr.u32 	%r163, %r162, 5;
	mul.wide.u32 	%rd74, %r163, 4;
	sub.s64 	%rd15, %rd1, %rd74;
	ld.local.u32 	%r190, [%rd15+24];
	ld.local.u32 	%r191, [%rd15+20];
	setp.eq.s32 	%p39, %r22, 0;
	@%p39 bra 	$L__BB0_15;
	shf.l.wrap.b32 	%r190, %r191, %r190, %r22;
	ld.local.u32 	%r164, [%rd15+16];
	shf.l.wrap.b32 	%r191, %r164, %r191, %r22;
$L__BB0_15:
	shr.u32 	%r165, %r190, 30;
	shf.l.wrap.b32 	%r166, %r191, %r190, 2;
	shl.b32 	%r167, %r191, 2;
	shr.u32 	%r168, %r166, 31;
	add.s32 	%r169, %r168, %r165;
	neg.s32 	%r170, %r169;
	setp.lt.s32 	%p40, %r18, 0;
	selp.b32 	%r192, %r170, %r169, %p40;
	xor.b32  	%r171, %r166, %r18;
	shr.s32 	%r172, %r166, 31;
	xor.b32  	%r173, %r172, %r166;
	xor.b32  	%r174, %r172, %r167;
	cvt.u64.u32 	%rd75, %r173;
	shl.b64 	%rd76, %rd75, 32;
	cvt.u64.u32 	%rd77, %r174;
	or.b64  	%rd78, %rd76, %rd77;
	cvt.rn.f64.s64 	%fd9, %rd78;
	mul.f64 	%fd10, %fd9, 0d3BF921FB54442D19;
	cvt.rn.f32.f64 	%f167, %fd10;
	neg.f32 	%f168, %f167;
	setp.lt.s32 	%p41, %r171, 0;
	selp.f32 	%f199, %f168, %f167, %p41;
$L__BB0_16:
	add.s32 	%r175, %r192, 1;
	mul.rn.f32 	%f169, %f199, %f199;
	and.b32  	%r176, %r192, 1;
	setp.eq.b32 	%p42, %r176, 1;
	selp.f32 	%f170, %f199, 0f3F800000, %p42;
	fma.rn.f32 	%f171, %f169, %f170, 0f00000000;
	fma.rn.f32 	%f172, %f169, 0f37CBAC00, 0fBAB607ED;
	selp.f32 	%f173, 0fB94D4153, %f172, %p42;
	selp.f32 	%f174, 0f3C0885E4, 0f3D2AAABB, %p42;
	fma.rn.f32 	%f175, %f173, %f169, %f174;
	selp.f32 	%f176, 0fBE2AAAA8, 0fBEFFFFFF, %p42;
	fma.rn.f32 	%f177, %f175, %f169, %f176;
	fma.rn.f32 	%f178, %f177, %f171, %f170;
	and.b32  	%r177, %r175, 2;
	setp.eq.s32 	%p43, %r177, 0;
	mov.f32 	%f179, 0f00000000;
	sub.f32 	%f180, %f179, %f178;
	selp.f32 	%f181, %f178, %f180, %p43;
	mul.f32 	%f1, %f8, %f181;
$L__BB0_17:
	mov.f32 	%f182, 0f00000000;
	copysign.f32 	%f205, %f1, %f182;
	mov.b32 	%f204, %r3;
	bra.uni 	$L__BB0_41;
$L__BB0_18:
	abs.f32 	%f15, %f1;
	setp.ne.f32 	%p2, %f15, 0f7F800000;
	@%p2 bra 	$L__BB0_20;
	sub.f32 	%f204, %f1, %f1;
	mov.f32 	%f205, %f204;
	bra.uni 	$L__BB0_41;
$L__BB0_20:
	setp.lt.u32 	%p3, %r2, 1093664768;
	@%p3 bra 	$L__BB0_34;
	abs.f32 	%f98, %f204;
	neg.f32 	%f17, %f98;
	mul.f32 	%f99, %f1, 0f3F22F983;
	cvt.rni.s32.f32 	%r200, %f99;
	cvt.rn.f32.s32 	%f100, %r200;
	fma.rn.f32 	%f101, %f100, 0fBFC90FDA, %f1;
	fma.rn.f32 	%f102, %f100, 0fB3A22168, %f101;
	fma.rn.f32 	%f202, %f100, 0fA7C234C5, %f102;
	setp.ltu.f32 	%p13, %f15, 0f47CE4780;
	mov.u32 	%r196, %r200;
	mov.f32 	%f201, %f202;
	@%p13 bra 	$L__BB0_27;
	mov.b32 	%r32, %f1;
	shl.b32 	%r94, %r32, 8;
	or.b32  	%r33, %r94, -2147483648;
	mov.b64 	%rd88, 0;
	mov.b32 	%r193, 0;
	mov.u64 	%rd86, __cudart_i2opi_f;
	mov.u64 	%rd87, %rd1;
$L__BB0_23:
	.pragma "nounroll";
	ld.global.nc.u32 	%r95, [%rd86];
	mad.wide.u32 	%rd49, %r95, %r33, %rd88;
	shr.u64 	%rd88, %rd49, 32;
	st.local.u32 	[%rd87], %rd49;
	add.s32 	%r193, %r193, 1;
	add.s64 	%rd87, %rd87, 4;
	add.s64 	%rd86, %rd86, 4;
	setp.ne.s32 	%p14, %r193, 6;
	@%p14 bra 	$L__BB0_23;
	shr.u32 	%r96, %r32, 23;
	st.local.u32 	[%rd1+24], %rd88;
	and.b32  	%r36, %r96, 31;
	and.b32  	%r97, %r96, 224;
	add.s32 	%r98, %r97, -128;
	shr.u32 	%r99, %r98, 5;
	mul.wide.u32 	%rd50, %r99, 4;
	sub.s64 	%rd22, %rd1, %rd50;
	ld.local.u32 	%r194, [%rd22+24];
	ld.local.u32 	%r195, [%rd22+20];
	setp.eq.s32 	%p15, %r36, 0;
	@%p15 bra 	$L__BB0_26;
	shf.l.wrap.b32 	%r194, %r195, %r194, %r36;
	ld.local.u32 	%r100, [%rd22+16];
	shf.l.wrap.b32 	%r195, %r100, %r195, %r36;
$L__BB0_26:
	shr.u32 	%r101, %r194, 30;
	shf.l.wrap.b32 	%r102, %r195, %r194, 2;
	shl.b32 	%r103, %r195, 2;
	shr.u32 	%r104, %r102, 31;
	add.s32 	%r105, %r104, %r101;
	neg.s32 	%r106, %r105;
	setp.lt.s32 	%p16, %r32, 0;
	selp.b32 	%r196, %r106, %r105, %p16;
	xor.b32  	%r107, %r102, %r32;
	shr.s32 	%r108, %r102, 31;
	xor.b32  	%r109, %r108, %r102;
	xor.b32  	%r110, %r108, %r103;
	cvt.u64.u32 	%rd51, %r109;
	shl.b64 	%rd52, %rd51, 32;
	cvt.u64.u32 	%rd53, %r110;
	or.b64  	%rd54, %rd52, %rd53;
	cvt.rn.f64.s64 	%fd3, %rd54;
	mul.f64 	%fd4, %fd3, 0d3BF921FB54442D19;
	cvt.rn.f32.f64 	%f103, %fd4;
	neg.f32 	%f104, %f103;
	setp.lt.s32 	%p17, %r107, 0;
	selp.f32 	%f201, %f104, %f103, %p17;
$L__BB0_27:
	setp.ltu.f32 	%p18, %f15, 0f47CE4780;
	mul.rn.f32 	%f105, %f201, %f201;
	and.b32  	%r111, %r196, 1;
	setp.eq.b32 	%p19, %r111, 1;
	selp.f32 	%f106, 0f3F800000, %f201, %p19;
	fma.rn.f32 	%f107, %f105, %f106, 0f00000000;
	fma.rn.f32 	%f108, %f105, 0f37CBAC00, 0fBAB607ED;
	selp.f32 	%f109, %f108, 0fB94D4153, %p19;
	selp.f32 	%f110, 0f3D2AAABB, 0f3C0885E4, %p19;
	fma.rn.f32 	%f111, %f109, %f105, %f110;
	selp.f32 	%f112, 0fBEFFFFFF, 0fBE2AAAA8, %p19;
	fma.rn.f32 	%f113, %f111, %f105, %f112;
	fma.rn.f32 	%f114, %f113, %f107, %f106;
	and.b32  	%r112, %r196, 2;
	setp.eq.s32 	%p20, %r112, 0;
	mov.f32 	%f115, 0f00000000;
	sub.f32 	%f116, %f115, %f114;
	selp.f32 	%f21, %f114, %f116, %p20;
	@%p18 bra 	$L__BB0_33;
	mov.b32 	%r45, %f1;
	shl.b32 	%r114, %r45, 8;
	or.b32  	%r46, %r114, -2147483648;
	mov.b64 	%rd91, 0;
	mov.b32 	%r197, 0;
	mov.u64 	%rd89, __cudart_i2opi_f;
	mov.u64 	%rd90, %rd1;
$L__BB0_29:
	.pragma "nounroll";
	ld.global.nc.u32 	%r115, [%rd89];
	mad.wide.u32 	%rd57, %r115, %r46, %rd91;
	shr.u64 	%rd91, %rd57, 32;
	st.local.u32 	[%rd90], %rd57;
	add.s32 	%r197, %r197, 1;
	add.s64 	%rd90, %rd90, 4;
	add.s64 	%rd89, %rd89, 4;
	setp.ne.s32 	%p21, %r197, 6;
	@%p21 bra 	$L__BB0_29;
	shr.u32 	%r116, %r45, 23;
	st.local.u32 	[%rd1+24], %rd91;
	and.b32  	%r49, %r116, 31;
	and.b32  	%r117, %r116, 224;
	add.s32 	%r118, %r117, -128;
	shr.u32 	%r119, %r118, 5;
	mul.wide.u32 	%rd58, %r119, 4;
	sub.s64 	%rd29, %rd1, %rd58;
	ld.local.u32 	%r198, [%rd29+24];
	ld.local.u32 	%r199, [%rd29+20];
	setp.eq.s32 	%p22, %r49, 0;
	@%p22 bra 	$L__BB0_32;
	shf.l.wrap.b32 	%r198, %r199, %r198, %r49;
	ld.local.u32 	%r120, [%rd29+16];
	shf.l.wrap.b32 	%r199, %r120, %r199, %r49;
$L__BB0_32:
	shr.u32 	%r121, %r198, 30;
	shf.l.wrap.b32 	%r122, %r199, %r198, 2;
	shl.b32 	%r123, %r199, 2;
	shr.u32 	%r124, %r122, 31;
	add.s32 	%r125, %r124, %r121;
	neg.s32 	%r126, %r125;
	setp.lt.s32 	%p23, %r45, 0;
	selp.b32 	%r200, %r126, %r125, %p23;
	xor.b32  	%r127, %r122, %r45;
	shr.s32 	%r128, %r122, 31;
	xor.b32  	%r129, %r128, %r122;
	xor.b32  	%r130, %r128, %r123;
	cvt.u64.u32 	%rd59, %r129;
	shl.b64 	%rd60, %rd59, 32;
	cvt.u64.u32 	%rd61, %r130;
	or.b64  	%rd62, %rd60, %rd61;
	cvt.rn.f64.s64 	%fd5, %rd62;
	mul.f64 	%fd6, %fd5, 0d3BF921FB54442D19;
	cvt.rn.f32.f64 	%f117, %fd6;
	neg.f32 	%f118, %f117;
	setp.lt.s32 	%p24, %r127, 0;
	selp.f32 	%f202, %f118, %f117, %p24;
$L__BB0_33:
	fma.rn.f32 	%f119, %f17, 0f3BBB989D, 0f3F000000;
	cvt.sat.f32.f32 	%f120, %f119;
	mov.f32 	%f121, 0f4B400001;
	mov.f32 	%f122, 0f437C0000;
	fma.rm.f32 	%f123, %f120, %f122, %f121;
	add.f32 	%f124, %f123, 0fCB40007F;
	neg.f32 	%f125, %f124;
	fma.rn.f32 	%f126, %f17, 0f3FB8AA3B, %f125;
	fma.rn.f32 	%f127, %f17, 0f32A57060, %f126;
	ex2.approx.ftz.f32 	%f128, %f127;
	mov.b32 	%r131, %f123;
	shl.b32 	%r132, %r131, 23;
	mov.b32 	%f129, %r132;
	mul.f32 	%f130, %f128, %f129;
	add.s32 	%r133, %r200, 1;
	mul.rn.f32 	%f131, %f202, %f202;
	and.b32  	%r134, %r200, 1;
	setp.eq.b32 	%p25, %r134, 1;
	selp.f32 	%f132, %f202, 0f3F800000, %p25;
	fma.rn.f32 	%f133, %f131, %f132, 0f00000000;
	fma.rn.f32 	%f134, %f131, 0f37CBAC00, 0fBAB607ED;
	selp.f32 	%f135, 0fB94D4153, %f134, %p25;
	selp.f32 	%f136, 0f3C0885E4, 0f3D2AAABB, %p25;
	fma.rn.f32 	%f137, %f135, %f131, %f136;
	selp.f32 	%f138, 0fBE2AAAA8, 0fBEFFFFFF, %p25;
	fma.rn.f32 	%f139, %f137, %f131, %f138;
	fma.rn.f32 	%f140, %f139, %f133, %f132;
	and.b32  	%r135, %r133, 2;
	setp.eq.s32 	%p26, %r135, 0;
	mov.f32 	%f141, 0f00000000;
	sub.f32 	%f142, %f141, %f140;
	selp.f32 	%f143, %f140, %f142, %p26;
	mul.f32 	%f144, %f21, 0f40800000;
	mul.f32 	%f145, %f144, %f143;
	mul.f32 	%f146, %f130, %f145;
	mul.f32 	%f205, %f130, %f146;
	mov.f32 	%f147, 0f3F800000;
	copysign.f32 	%f204, %f204, %f147;
	bra.uni 	$L__BB0_41;
$L__BB0_34:
	mul.f32 	%f46, %f1, 0f3F22F983;
	cvt.rni.s32.f32 	%r204, %f46;
	cvt.rn.f32.s32 	%f47, %r204;
	fma.rn.f32 	%f48, %f47, 0fBFC90FDA, %f1;
	fma.rn.f32 	%f49, %f47, 0fB3A22168, %f48;
	fma.rn.f32 	%f203, %f47, 0fA7C234C5, %f49;
	setp.ltu.f32 	%p4, %f15, 0f47CE4780;
	@%p4 bra 	$L__BB0_40;
	mov.b32 	%r59, %f1;
	shl.b32 	%r73, %r59, 8;
	or.b32  	%r60, %r73, -2147483648;
	mov.b64 	%rd94, 0;
	mov.b32 	%r201, 0;
	mov.u64 	%rd92, __cudart_i2opi_f;
	mov.u64 	%rd93, %rd1;
$L__BB0_36:
	.pragma "nounroll";
	ld.global.nc.u32 	%r74, [%rd92];
	mad.wide.u32 	%rd41, %r74, %r60, %rd94;
	shr.u64 	%rd94, %rd41, 32;
	st.local.u32 	[%rd93], %rd41;
	add.s32 	%r201, %r201, 1;
	add.s64 	%rd93, %rd93, 4;
	add.s64 	%rd92, %rd92, 4;
	setp.ne.s32 	%p5, %r201, 6;
	@%p5 bra 	$L__BB0_36;
	shr.u32 	%r75, %r59, 23;
	st.local.u32 	[%rd1+24], %rd94;
	and.b32  	%r63, %r75, 31;
	and.b32  	%r76, %r75, 224;
	add.s32 	%r77, %r76, -128;
	shr.u32 	%r78, %r77, 5;
	mul.wide.u32 	%rd42, %r78, 4;
	sub.s64 	%rd36, %rd1, %rd42;
	ld.local.u32 	%r202, [%rd36+24];
	ld.local.u32 	%r203, [%rd36+20];
	setp.eq.s32 	%p6, %r63, 0;
	@%p6 bra 	$L__BB0_39;
	shf.l.wrap.b32 	%r202, %r203, %r202, %r63;
	ld.local.u32 	%r79, [%rd36+16];
	shf.l.wrap.b32 	%r203, %r79, %r203, %r63;
$L__BB0_39:
	shr.u32 	%r80, %r202, 30;
	shf.l.wrap.b32 	%r81, %r203, %r202, 2;
	shl.b32 	%r82, %r203, 2;
	shr.u32 	%r83, %r81, 31;
	add.s32 	%r84, %r83, %r80;
	neg.s32 	%r85, %r84;
	setp.lt.s32 	%p7, %r59, 0;
	selp.b32 	%r204, %r85, %r84, %p7;
	xor.b32  	%r86, %r81, %r59;
	shr.s32 	%r87, %r81, 31;
	xor.b32  	%r88, %r87, %r81;
	xor.b32  	%r89, %r87, %r82;
	cvt.u64.u32 	%rd43, %r88;
	shl.b64 	%rd44, %rd43, 32;
	cvt.u64.u32 	%rd45, %r89;
	or.b64  	%rd46, %rd44, %rd45;
	cvt.rn.f64.s64 	%fd1, %rd46;
	mul.f64 	%fd2, %fd1, 0d3BF921FB54442D19;
	cvt.rn.f32.f64 	%f50, %fd2;
	neg.f32 	%f51, %f50;
	setp.lt.s32 	%p8, %r86, 0;
	selp.f32 	%f203, %f51, %f50, %p8;
$L__BB0_40:
	mul.f32 	%f52, %f203, %f203;
	fma.rn.f32 	%f53, %f52, 0f3C190000, 0f3B560000;
	fma.rn.f32 	%f54, %f53, %f52, 0f3CC70000;
	fma.rn.f32 	%f55, %f54, %f52, 0f3D5B0000;
	fma.rn.f32 	%f56, %f55, %f52, 0f3E089438;
	fma.rn.f32 	%f57, %f56, %f52, 0f3EAAAA88;
	mul.rn.f32 	%f58, %f52, %f203;
	fma.rn.f32 	%f59, %f57, %f58, %f203;
	abs.f32 	%f60, %f203;
	setp.eq.f32 	%p9, %f60, 0f3A00B43C;
	selp.f32 	%f61, %f203, %f59, %p9;
	and.b32  	%r90, %r204, 1;
	setp.eq.b32 	%p10, %r90, 1;
	neg.f32 	%f62, %f61;
	rcp.approx.ftz.f32 	%f63, %f62;
	selp.f32 	%f64, %f63, %f61, %p10;
	fma.rn.f32 	%f65, %f64, %f64, 0f3F800000;
	abs.f32 	%f66, %f204;
	mov.f32 	%f67, 0f3FB8AA3B;
	mul.rn.f32 	%f68, %f66, %f67;
	cvt.rzi.f32.f32 	%f69, %f68;
	abs.f32 	%f70, %f69;
	setp.gt.f32 	%p11, %f70, 0f42FC0000;
	mov.f32 	%f71, 0f42FC0000;
	copysign.f32 	%f72, %f69, %f71;
	selp.f32 	%f73, %f72, %f69, %p11;
	fma.rn.f32 	%f74, %f73, 0fBF317218, %f66;
	fma.rn.f32 	%f75, %f73, 0f3102E308, %f74;
	mul.f32 	%f76, %f75, 0f3FB8AA3B;
	add.f32 	%f77, %f73, 0f4B40007D;
	mov.b32 	%r91, %f77;
	shl.b32 	%r92, %r91, 23;
	mov.b32 	%f78, %r92;
	ex2.approx.ftz.f32 	%f79, %f76;
	mul.f32 	%f80, %f79, %f78;
	mov.f32 	%f81, 0fBE000000;
	div.approx.ftz.f32 	%f82, %f81, %f80;
	fma.rn.f32 	%f83, %f80, 0f40000000, %f82;
	mul.f32 	%f84, %f204, %f204;
	fma.rn.f32 	%f85, %f84, 0f363D0ADA, 0f394FFF49;
	fma.rn.f32 	%f86, %f85, %f84, 0f3C08889A;
	fma.rn.f32 	%f87, %f86, %f84, 0f3E2AAAAB;
	mul.f32 	%f88, %f84, %f87;
	fma.rn.f32 	%f89, %f88, %f204, %f204;
	setp.ge.f32 	%p12, %f66, 0f3F800000;
	copysign.f32 	%f90, %f204, %f83;
	selp.f32 	%f91, %f90, %f89, %p12;
	fma.rn.f32 	%f92, %f91, %f91, 0f3F800000;
	sqrt.rn.f32 	%f93, %f92;
	mul.f32 	%f94, %f91, %f65;
	fma.rn.f32 	%f95, %f91, %f94, 0f3F800000;
	mul.f32 	%f96, %f93, %f65;
	mul.f32 	%f97, %f91, %f96;
	div.rn.f32 	%f204, %f97, %f95;
	div.rn.f32 	%f205, %f64, %f95;
$L__BB0_41:
	cvta.to.global.u64 	%rd79, %rd37;
	neg.f32 	%f183, %f204;
	abs.f32 	%f184, %f205;
	abs.f32 	%f185, %f183;
	mov.b32 	%r178, %f185;
	mov.b32 	%r179, %f184;
	min.s32 	%r180, %r178, %r179;
	mov.b32 	%f186, %r180;
	max.s32 	%r181, %r179, %r178;
	mov.b32 	%f187, %r181;
	and.b32  	%r182, %r181, -33554432;
	xor.b32  	%r183, %r182, 2122317824;
	mov.b32 	%f188, %r183;
	mul.f32 	%f189, %f186, %f188;
	mul.f32 	%f190, %f187, %f188;
	mul.f32 	%f191, %f189, %f189;
	fma.rn.f32 	%f192, %f190, %f190, %f191;
	sqrt.rn.f32 	%f193, %f192;
	or.b32  	%r184, %r182, 8388608;
	mov.b32 	%f194, %r184;
	mul.f32 	%f195, %f193, %f194;
	setp.eq.f32 	%p44, %f186, 0f00000000;
	selp.f32 	%f196, %f187, %f195, %p44;
	setp.eq.f32 	%p45, %f186, 0f7F800000;
	selp.f32 	%f197, 0f7F800000, %f196, %p45;
	st.global.f32 	[%rd79], %f197;
	ret;

}
	// .globl	_Z19complex_asin_kernelPf
.visible .entry _Z19complex_asin_kernelPf(
	.param .u64 .ptr .align 1 _Z19complex_asin_kernelPf_param_0
)
{
	.local .align 4 .b8 	__local_depot1[8];
	.reg .b64 	%SP;
	.reg .b64 	%SPL;
	.reg .pred 	%p<117>;
	.reg .b32 	%r<92>;
	.reg .b32 	%f<597>;
	.reg .b64 	%rd<7>;

	mov.u64 	%SPL, __local_depot1;
	ld.param.u64 	%rd1, [_Z19complex_asin_kernelPf_param_0];
	mov.f32 	%f77, 0fBE6F6D8D;
	mul.rn.f32 	%f78, %f77, %f77;
	fma.rn.f32 	%f79, %f78, 0fBE6F6D8D, 0f00000000;
	fma.rn.f32 	%f80, %f78, 0fB94D4153, 0f3C0885E4;
	fma.rn.f32 	%f81, %f80, %f78, 0fBE2AAAA8;
	fma.rn.f32 	%f82, %f81, %f79, 0fBE6F6D8D;
	mov.f32 	%f83, 0f00000000;
	sub.f32 	%f84, %f83, %f82;
	mul.f32 	%f596, %f84, 0f4137C563;
	add.f32 	%f85, %f78, 0f00000000;
	fma.rn.f32 	%f86, %f78, 0f37CBAC00, 0fBAB607ED;
	fma.rn.f32 	%f87, %f86, %f78, 0f3D2AAABB;
	fma.rn.f32 	%f88, %f87, %f78, 0fBEFFFFFF;
	fma.rn.f32 	%f89, %f88, %f85, 0f3F800000;
	mul.f32 	%f595, %f89, 0f4137C563;
	abs.f32 	%f3, %f595;
	abs.f32 	%f90, %f596;
	setp.num.f32 	%p1, %f3, %f3;
	setp.num.f32 	%p2, %f90, %f90;
	and.pred  	%p3, %p1, %p2;
	@%p3 bra 	$L__BB1_8;
	setp.neu.f32 	%p4, %f3, 0f7F800000;
	@%p4 bra 	$L__BB1_3;
	add.f32 	%f596, %f596, %f596;
	bra.uni 	$L__BB1_61;
$L__BB1_3:
	setp.neu.f32 	%p5, %f90, 0f7F800000;
	@%p5 bra 	$L__BB1_5;
	add.f32 	%f6, %f595, %f595;
	mov.f32 	%f595, %f596;
	mov.f32 	%f596, %f6;
	bra.uni 	$L__BB1_61;
$L__BB1_5:
	setp.neu.f32 	%p6, %f596, 0f00000000;
	@%p6 bra 	$L__BB1_7;
	add.f32 	%f595, %f595, %f595;
	bra.uni 	$L__BB1_61;
$L__BB1_7:
	add.f32 	%f91, %f595, 0f00000000;
	add.f32 	%f92, %f596, 0f00000000;
	add.f32 	%f595, %f91, %f92;
	mov.f32 	%f596, %f595;
	bra.uni 	$L__BB1_61;
$L__BB1_8:
	max.f32 	%f93, %f3, %f90;
	setp.leu.f32 	%p7, %f93, 0f4B000000;
	@%p7 bra 	$L__BB1_21;
	mov.b32 	%r32, %f595;
	setp.lt.s32 	%p56, %r32, 0;
	@%p56 bra 	$L__BB1_15;
	setp.lt.f32 	%p86, %f3, %f90;
	selp.f32 	%f9, %f90, %f3, %p86;
	selp.f32 	%f10, %f3, %f90, %p86;
	setp.leu.f32 	%p87, %f9, 0f7EFFFFFF;
	@%p87 bra 	$L__BB1_12;
	setp.lt.f32 	%p107, %f3, %f90;
	div.rn.f32 	%f515, %f595, 0f402DF854;
	div.rn.f32 	%f516, %f596, 0f402DF854;
	abs.f32 	%f517, %f515;
	abs.f32 	%f518, %f516;
	mov.b32 	%r74, %f518;
	mov.b32 	%r75, %f517;
	min.s32 	%r76, %r74, %r75;
	mov.b32 	%f519, %r76;
	max.s32 	%r77, %r75, %r74;
	mov.b32 	%f520, %r77;
	and.b32  	%r78, %r77, -33554432;
	xor.b32  	%r79, %r78, 2122317824;
	mov.b32 	%f521, %r79;
	mul.f32 	%f522, %f519, %f521;
	mul.f32 	%f523, %f520, %f521;
	mul.f32 	%f524, %f522, %f522;
	fma.rn.f32 	%f525, %f523, %f523, %f524;
	sqrt.rn.f32 	%f526, %f525;
	or.b32  	%r80, %r78, 8388608;
	mov.b32 	%f527, %r80;
	mul.f32 	%f528, %f526, %f527;
	setp.eq.f32 	%p108, %f519, 0f00000000;
	selp.f32 	%f529, %f520, %f528, %p108;
	setp.eq.f32 	%p109, %f519, 0f7F800000;
	selp.f32 	%f530, 0f7F800000, %f529, %p109;
	setp.lt.f32 	%p110, %f530, 0f00800000;
	mul.f32 	%f531, %f530, 0f4B000000;
	selp.f32 	%f532, %f531, %f530, %p110;
	selp.f32 	%f533, 0fC1B80000, 0f00000000, %p110;
	mov.b32 	%r81, %f532;
	add.s32 	%r82, %r81, -1059760811;
	and.b32  	%r83, %r82, -8388608;
	sub.s32 	%r84, %r81, %r83;
	mov.b32 	%f534, %r84;
	cvt.rn.f32.s32 	%f535, %r83;
	fma.rn.f32 	%f536, %f535, 0f34000000, %f533;
	add.f32 	%f537, %f534, 0fBF800000;
	fma.rn.f32 	%f538, %f537, 0fBE055027, 0f3E1039F6;
	fma.rn.f32 	%f539, %f538, %f537, 0fBDF8CDCC;
	fma.rn.f32 	%f540, %f539, %f537, 0f3E0F2955;
	fma.rn.f32 	%f541, %f540, %f537, 0fBE2AD8B9;
	fma.rn.f32 	%f542, %f541, %f537, 0f3E4CED0B;
	fma.rn.f32 	%f543, %f542, %f537, 0fBE7FFF22;
	fma.rn.f32 	%f544, %f543, %f537, 0f3EAAAA78;
	fma.rn.f32 	%f545, %f544, %f537, 0fBF000000;
	mul.f32 	%f546, %f537, %f545;
	fma.rn.f32 	%f547, %f546, %f537, %f537;
	fma.rn.f32 	%f548, %f536, 0f3F317218, %f547;
	setp.gt.u32 	%p111, %r81, 2139095039;
	fma.rn.f32 	%f549, %f532, 0f7F800000, 0f7F800000;
	selp.f32 	%f550, %f549, %f548, %p111;
	setp.eq.f32 	%p112, %f532, 0f00000000;
	add.f32 	%f551, %f550, 0f3F800000;
	selp.f32 	%f585, 0fFF800000, %f551, %p112;
	div.rn.f32 	%f552, %f10, %f9;
	mul.f32 	%f553, %f552, %f552;
	fma.rn.f32 	%f554, %f553, 0f3B33710B, 0fBC807748;
	fma.rn.f32 	%f555, %f554, %f553, 0f3D2CDAB2;
	fma.rn.f32 	%f556, %f555, %f553, 0fBD992D10;
	fma.rn.f32 	%f557, %f556, %f553, 0f3DD9EA6C;
	fma.rn.f32 	%f558, %f557, %f553, 0fBE117CB1;
	fma.rn.f32 	%f559, %f558, %f553, 0f3E4CBCE0;
	fma.rn.f32 	%f560, %f559, %f553, 0fBEAAAA7D;
	mul.f32 	%f561, %f553, %f560;
	fma.rn.f32 	%f562, %f561, %f552, %f552;
	neg.f32 	%f563, %f562;
	fma.rn.f32 	%f564, 0f3F6EE581, 0f3FD774EB, %f563;
	selp.f32 	%f565, %f564, %f562, %p107;
	add.f32 	%f566, %f3, %f90;
	setp.eq.f32 	%p113, %f3, %f90;
	selp.f32 	%f567, 0f3F490FDB, %f565, %p113;
	abs.f32 	%f568, %f566;
	setp.nan.f32 	%p114, %f568, %f568;
	copysign.f32 	%f569, %f596, %f567;
	selp.f32 	%f586, %f566, %f569, %p114;
	bra.uni 	$L__BB1_20;
$L__BB1_12:
	setp.leu.f32 	%p88, %f9, 0f5E000000;
	setp.geu.f32 	%p89, %f10, 0f20000000;
	and.pred  	%p90, %p88, %p89;
	@%p90 bra 	$L__BB1_14;
	setp.lt.f32 	%p98, %f3, %f90;
	mov.b32 	%r63, %f90;
	mov.b32 	%r64, %f3;
	min.s32 	%r65, %r63, %r64;
	mov.b32 	%f464, %r65;
	max.s32 	%r66, %r64, %r63;
	mov.b32 	%f465, %r66;
	and.b32  	%r67, %r66, -33554432;
	xor.b32  	%r68, %r67, 2122317824;
	mov.b32 	%f466, %r68;
	mul.f32 	%f467, %f464, %f466;
	mul.f32 	%f468, %f465, %f466;
	mul.f32 	%f469, %f467, %f467;
	fma.rn.f32 	%f470, %f468, %f468, %f469;
	sqrt.rn.f32 	%f471, %f470;
	or.b32  	%r69, %r67, 8388608;
	mov.b32 	%f472, %r69;
	mul.f32 	%f473, %f471, %f472;
	setp.eq.f32 	%p99, %f464, 0f00000000;
	selp.f32 	%f474, %f465, %f473, %p99;
	setp.eq.f32 	%p100, %f464, 0f7F800000;
	selp.f32 	%f475, 0f7F800000, %f474, %p100;
	setp.lt.f32 	%p101, %f475, 0f00800000;
	mul.f32 	%f476, %f475, 0f4B000000;
	selp.f32 	%f477, %f476, %f475, %p101;
	selp.f32 	%f478, 0fC1B80000, 0f00000000, %p101;
	mov.b32 	%r70, %f477;
	add.s32 	%r71, %r70, -1059760811;
	and.b32  	%r72, %r71, -8388608;
	sub.s32 	%r73, %r70, %r72;
	mov.b32 	%f479, %r73;
	cvt.rn.f32.s32 	%f480, %r72;
	fma.rn.f32 	%f481, %f480, 0f34000000, %f478;
	add.f32 	%f482, %f479, 0fBF800000;
	fma.rn.f32 	%f483, %f482, 0fBE055027, 0f3E1039F6;
	fma.rn.f32 	%f484, %f483, %f482, 0fBDF8CDCC;
	fma.rn.f32 	%f485, %f484, %f482, 0f3E0F2955;
	fma.rn.f32 	%f486, %f485, %f482, 0fBE2AD8B9;
	fma.rn.f32 	%f487, %f486, %f482, 0f3E4CED0B;
	fma.rn.f32 	%f488, %f487, %f482, 0fBE7FFF22;
	fma.rn.f32 	%f489, %f488, %f482, 0f3EAAAA78;
	fma.rn.f32 	%f490, %f489, %f482, 0fBF000000;
	mul.f32 	%f491, %f482, %f490;
	fma.rn.f32 	%f492, %f491, %f482, %f482;
	fma.rn.f32 	%f493, %f481, 0f3F317218, %f492;
	setp.gt.u32 	%p102, %r70, 2139095039;
	fma.rn.f32 	%f494, %f477, 0f7F800000, 0f7F800000;
	selp.f32 	%f495, %f494, %f493, %p102;
	setp.eq.f32 	%p103, %f477, 0f00000000;
	selp.f32 	%f585, 0fFF800000, %f495, %p103;
	div.rn.f32 	%f496, %f10, %f9;
	mul.f32 	%f497, %f496, %f496;
	fma.rn.f32 	%f498, %f497, 0f3B33710B, 0fBC807748;
	fma.rn.f32 	%f499, %f498, %f497, 0f3D2CDAB2;
	fma.rn.f32 	%f500, %f499, %f497, 0fBD992D10;
	fma.rn.f32 	%f501, %f500, %f497, 0f3DD9EA6C;
	fma.rn.f32 	%f502, %f501, %f497, 0fBE117CB1;
	fma.rn.f32 	%f503, %f502, %f497, 0f3E4CBCE0;
	fma.rn.f32 	%f504, %f503, %f497, 0fBEAAAA7D;
	mul.f32 	%f505, %f497, %f504;
	fma.rn.f32 	%f506, %f505, %f496, %f496;
	neg.f32 	%f507, %f506;
	fma.rn.f32 	%f508, 0f3F6EE581, 0f3FD774EB, %f507;
	selp.f32 	%f509, %f508, %f506, %p98;
	add.f32 	%f510, %f3, %f90;
	setp.eq.f32 	%p104, %f9, 0f00000000;
	setp.eq.f32 	%p105, %f3, %f90;
	selp.f32 	%f511, 0f3F490FDB, %f509, %p105;
	selp.f32 	%f512, 0f00000000, %f511, %p104;
	abs.f32 	%f513, %f510;
	setp.nan.f32 	%p106, %f513, %f513;
	copysign.f32 	%f514, %f596, %f512;
	selp.f32 	%f586, %f510, %f514, %p106;
	bra.uni 	$L__BB1_20;
$L__BB1_14:
	setp.lt.f32 	%p91, %f3, %f90;
	mul.f32 	%f422, %f10, %f10;
	fma.rn.f32 	%f423, %f9, %f9, %f422;
	setp.lt.f32 	%p92, %f423, 0f00800000;
	mul.f32 	%f424, %f423, 0f4B000000;
	selp.f32 	%f425, %f424, %f423, %p92;
	selp.f32 	%f426, 0fC1B80000, 0f00000000, %p92;
	mov.b32 	%r59, %f425;
	add.s32 	%r60, %r59, -1059760811;
	and.b32  	%r61, %r60, -8388608;
	sub.s32 	%r62, %r59, %r61;
	mov.b32 	%f427, %r62;
	cvt.rn.f32.s32 	%f428, %r61;
	fma.rn.f32 	%f429, %f428, 0f34000000, %f426;
	add.f32 	%f430, %f427, 0fBF800000;
	fma.rn.f32 	%f431, %f430, 0fBE055027, 0f3E1039F6;
	fma.rn.f32 	%f432, %f431, %f430, 0fBDF8CDCC;
	fma.rn.f32 	%f433, %f432, %f430, 0f3E0F2955;
	fma.rn.f32 	%f434, %f433, %f430, 0fBE2AD8B9;
	fma.rn.f32 	%f435, %f434, %f430, 0f3E4CED0B;
	fma.rn.f32 	%f436, %f435, %f430, 0fBE7FFF22;
	fma.rn.f32 	%f437, %f436, %f430, 0f3EAAAA78;
	fma.rn.f32 	%f438, %f437, %f430, 0fBF000000;
	mul.f32 	%f439, %f430, %f438;
	fma.rn.f32 	%f440, %f439, %f430, %f430;
	fma.rn.f32 	%f441, %f429, 0f3F317218, %f440;
	setp.gt.u32 	%p93, %r59, 2139095039;
	fma.rn.f32 	%f442, %f425, 0f7F800000, 0f7F800000;
	selp.f32 	%f443, %f442, %f441, %p93;
	setp.eq.f32 	%p94, %f425, 0f00000000;
	mul.f32 	%f444, %f443, 0f3F000000;
	selp.f32 	%f585, 0fFF800000, %f444, %p94;
	div.rn.f32 	%f445, %f10, %f9;
	mul.f32 	%f446, %f445, %f445;
	fma.rn.f32 	%f447, %f446, 0f3B33710B, 0fBC807748;
	fma.rn.f32 	%f448, %f447, %f446, 0f3D2CDAB2;
	fma.rn.f32 	%f449, %f448, %f446, 0fBD992D10;
	fma.rn.f32 	%f450, %f449, %f446, 0f3DD9EA6C;
	fma.rn.f32 	%f451, %f450, %f446, 0fBE117CB1;
	fma.rn.f32 	%f452, %f451, %f446, 0f3E4CBCE0;
	fma.rn.f32 	%f453, %f452, %f446, 0fBEAAAA7D;
	mul.f32 	%f454, %f446, %f453;
	fma.rn.f32 	%f455, %f454, %f445, %f445;
	neg.f32 	%f456, %f455;
	fma.rn.f32 	%f457, 0f3F6EE581, 0f3FD774EB, %f456;
	selp.f32 	%f458, %f457, %f455, %p91;
	add.f32 	%f459, %f3, %f90;
	setp.eq.f32 	%p95, %f9, 0f00000000;
	setp.eq.f32 	%p96, %f3, %f90;
	selp.f32 	%f460, 0f3F490FDB, %f458, %p96;
	selp.f32 	%f461, 0f00000000, %f460, %p95;
	abs.f32 	%f462, %f459;
	setp.nan.f32 	%p97, %f462, %f462;
	copysign.f32 	%f463, %f596, %f461;
	selp.f32 	%f586, %f459, %f463, %p97;
	bra.uni 	$L__BB1_20;
$L__BB1_15:
	neg.f32 	%f273, %f595;
	neg.f32 	%f17, %f596;
	abs.f32 	%f18, %f273;
	abs.f32 	%f19, %f17;
	setp.lt.f32 	%p57, %f18, %f19;
	selp.f32 	%f20, %f19, %f18, %p57;
	selp.f32 	%f21, %f18, %f19, %p57;
	setp.leu.f32 	%p58, %f20, 0f7EFFFFFF;
	@%p58 bra 	$L__BB1_17;
	setp.lt.f32 	%p78, %f18, %f19;
	div.rn.f32 	%f367, %f595, 0fC02DF854;
	div.rn.f32 	%f368, %f596, 0fC02DF854;
	abs.f32 	%f369, %f367;
	abs.f32 	%f370, %f368;
	mov.b32 	%r48, %f370;
	mov.b32 	%r49, %f369;
	min.s32 	%r50, %r48, %r49;
	mov.b32 	%f371, %r50;
	max.s32 	%r51, %r49, %r48;
	mov.b32 	%f372, %r51;
	and.b32  	%r52, %r51, -33554432;
	xor.b32  	%r53, %r52, 2122317824;
	mov.b32 	%f373, %r53;
	mul.f32 	%f374, %f371, %f373;
	mul.f32 	%f375, %f372, %f373;
	mul.f32 	%f376, %f374, %f374;
	fma.rn.f32 	%f377, %f375, %f375, %f376;
	sqrt.rn.f32 	%f378, %f377;
	or.b32  	%r54, %r52, 8388608;
	mov.b32 	%f379, %r54;
	mul.f32 	%f380, %f378, %f379;
	setp.eq.f32 	%p79, %f371, 0f00000000;
	selp.f32 	%f381, %f372, %f380, %p79;
	setp.eq.f32 	%p80, %f371, 0f7F800000;
	selp.f32 	%f382, 0f7F800000, %f381, %p80;
	setp.lt.f32 	%p81, %f382, 0f00800000;
	mul.f32 	%f383, %f382, 0f4B000000;
	selp.f32 	%f384, %f383, %f382, %p81;
	selp.f32 	%f385, 0fC1B80000, 0f00000000, %p81;
	mov.b32 	%r55, %f384;
	add.s32 	%r56, %r55, -1059760811;
	and.b32  	%r57, %r56, -8388608;
	sub.s32 	%r58, %r55, %r57;
	mov.b32 	%f386, %r58;
	cvt.rn.f32.s32 	%f387, %r57;
	fma.rn.f32 	%f388, %f387, 0f34000000, %f385;
	add.f32 	%f389, %f386, 0fBF800000;
	fma.rn.f32 	%f390, %f389, 0fBE055027, 0f3E1039F6;
	fma.rn.f32 	%f391, %f390, %f389, 0fBDF8CDCC;
	fma.rn.f32 	%f392, %f391, %f389, 0f3E0F2955;
	fma.rn.f32 	%f393, %f392, %f389, 0fBE2AD8B9;
	fma.rn.f32 	%f394, %f393, %f389, 0f3E4CED0B;
	fma.rn.f32 	%f395, %f394, %f389, 0fBE7FFF22;
	fma.rn.f32 	%f396, %f395, %f389, 0f3EAAAA78;
	fma.rn.f32 	%f397, %f396, %f389, 0fBF000000;
	mul.f32 	%f398, %f389, %f397;
	fma.rn.f32 	%f399, %f398, %f389, %f389;
	fma.rn.f32 	%f400, %f388, 0f3F317218, %f399;
	setp.gt.u32 	%p82, %r55, 2139095039;
	fma.rn.f32 	%f401, %f384, 0f7F800000, 0f7F800000;
	selp.f32 	%f402, %f401, %f400, %p82;
	setp.eq.f32 	%p83, %f384, 0f00000000;
	add.f32 	%f403, %f402, 0f3F800000;
	selp.f32 	%f585, 0fFF800000, %f403, %p83;
	div.rn.f32 	%f404, %f21, %f20;
	mul.f32 	%f405, %f404, %f404;
	fma.rn.f32 	%f406, %f405, 0f3B33710B, 0fBC807748;
	fma.rn.f32 	%f407, %f406, %f405, 0f3D2CDAB2;
	fma.rn.f32 	%f408, %f407, %f405, 0fBD992D10;
	fma.rn.f32 	%f409, %f408, %f405, 0f3DD9EA6C;
	fma.rn.f32 	%f410, %f409, %f405, 0fBE117CB1;
	fma.rn.f32 	%f411, %f410, %f405, 0f3E4CBCE0;
	fma.rn.f32 	%f412, %f411, %f405, 0fBEAAAA7D;
	mul.f32 	%f413, %f405, %f412;
	fma.rn.f32 	%f414, %f413, %f404, %f404;
	neg.f32 	%f415, %f414;
	fma.rn.f32 	%f416, 0f3F6EE581, 0f3FD774EB, %f415;
	selp.f32 	%f417, %f416, %f414, %p78;
	add.f32 	%f418, %f18, %f19;
	setp.eq.f32 	%p84, %f18, %f19;
	selp.f32 	%f419, 0f3F490FDB, %f417, %p84;
	abs.f32 	%f420, %f418;
	setp.nan.f32 	%p85, %f420, %f420;
	copysign.f32 	%f421, %f17, %f419;
	selp.f32 	%f586, %f418, %f421, %p85;
	bra.uni 	$L__BB1_20;
$L__BB1_17:
	setp.leu.f32 	%p59, %f20, 0f5E000000;
	setp.geu.f32 	%p60, %f21, 0f20000000;
	and.pred  	%p61, %p59, %p60;
	@%p61 bra 	$L__BB1_19;
	setp.lt.f32 	%p69, %f18, %f19;
	mov.b32 	%r37, %f19;
	mov.b32 	%r38, %f18;
	min.s32 	%r39, %r37, %r38;
	mov.b32 	%f316, %r39;
	max.s32 	%r40, %r38, %r37;
	mov.b32 	%f317, %r40;
	and.b32  	%r41, %r40, -33554432;
	xor.b32  	%r42, %r41, 2122317824;
	mov.b32 	%f318, %r42;
	mul.f32 	%f319, %f316, %f318;
	mul.f32 	%f320, %f317, %f318;
	mul.f32 	%f321, %f319, %f319;
	fma.rn.f32 	%f322, %f320, %f320, %f321;
	sqrt.rn.f32 	%f323, %f322;
	or.b32  	%r43, %r41, 8388608;
	mov.b32 	%f324, %r43;
	mul.f32 	%f325, %f323, %f324;
	setp.eq.f32 	%p70, %f316, 0f00000000;
	selp.f32 	%f326, %f317, %f325, %p70;
	setp.eq.f32 	%p71, %f316, 0f7F800000;
	selp.f32 	%f327, 0f7F800000, %f326, %p71;
	setp.lt.f32 	%p72, %f327, 0f00800000;
	mul.f32 	%f328, %f327, 0f4B000000;
	selp.f32 	%f329, %f328, %f327, %p72;
	selp.f32 	%f330, 0fC1B80000, 0f00000000, %p72;
	mov.b32 	%r44, %f329;
	add.s32 	%r45, %r44, -1059760811;
	and.b32  	%r46, %r45, -8388608;
	sub.s32 	%r47, %r44, %r46;
	mov.b32 	%f331, %r47;
	cvt.rn.f32.s32 	%f332, %r46;
	fma.rn.f32 	%f333, %f332, 0f34000000, %f330;
	add.f32 	%f334, %f331, 0fBF800000;
	fma.rn.f32 	%f335, %f334, 0fBE055027, 0f3E1039F6;
	fma.rn.f32 	%f336, %f335, %f334, 0fBDF8CDCC;
	fma.rn.f32 	%f337, %f336, %f334, 0f3E0F2955;
	fma.rn.f32 	%f338, %f337, %f334, 0fBE2AD8B9;
	fma.rn.f32 	%f339, %f338, %f334, 0f3E4CED0B;
	fma.rn.f32 	%f340, %f339, %f334, 0fBE7FFF22;
	fma.rn.f32 	%f341, %f340, %f334, 0f3EAAAA78;
	fma.rn.f32 	%f342, %f341, %f334, 0fBF000000;
	mul.f32 	%f343, %f334, %f342;
	fma.rn.f32 	%f344, %f343, %f334, %f334;
	fma.rn.f32 	%f345, %f333, 0f3F317218, %f344;
	setp.gt.u32 	%p73, %r44, 2139095039;
	fma.rn.f32 	%f346, %f329, 0f7F800000, 0f7F800000;
	selp.f32 	%f347, %f346, %f345, %p73;
	setp.eq.f32 	%p74, %f329, 0f00000000;
	selp.f32 	%f585, 0fFF800000, %f347, %p74;
	div.rn.f32 	%f348, %f21, %f20;
	mul.f32 	%f349, %f348, %f348;
	fma.rn.f32 	%f350, %f349, 0f3B33710B, 0fBC807748;
	fma.rn.f32 	%f351, %f350, %f349, 0f3D2CDAB2;
	fma.rn.f32 	%f352, %f351, %f349, 0fBD992D10;
	fma.rn.f32 	%f353, %f352, %f349, 0f3DD9EA6C;
	fma.rn.f32 	%f354, %f353, %f349, 0fBE117CB1;
	fma.rn.f32 	%f355, %f354, %f349, 0f3E4CBCE0;
	fma.rn.f32 	%f356, %f355, %f349, 0fBEAAAA7D;
	mul.f32 	%f357, %f349, %f356;
	fma.rn.f32 	%f358, %f357, %f348, %f348;
	neg.f32 	%f359, %f358;
	fma.rn.f32 	%f360, 0f3F6EE581, 0f3FD774EB, %f359;
	selp.f32 	%f361, %f360, %f358, %p69;
	add.f32 	%f362, %f18, %f19;
	setp.eq.f32 	%p75, %f20, 0f00000000;
	setp.eq.f32 	%p76, %f18, %f19;
	selp.f32 	%f363, 0f3F490FDB, %f361, %p76;
	selp.f32 	%f364, 0f00000000, %f363, %p75;
	abs.f32 	%f365, %f362;
	setp.nan.f32 	%p77, %f365, %f365;
	copysign.f32 	%f366, %f17, %f364;
	selp.f32 	%f586, %f362, %f366, %p77;
	bra.uni 	$L__BB1_20;
$L__BB1_19:
	setp.lt.f32 	%p62, %f18, %f19;
	mul.f32 	%f274, %f21, %f21;
	fma.rn.f32 	%f275, %f20, %f20, %f274;
	setp.lt.f32 	%p63, %f275, 0f00800000;
	mul.f32 	%f276, %f275, 0f4B000000;
	selp.f32 	%f277, %f276, %f275, %p63;
	selp.f32 	%f278, 0fC1B80000, 0f00000000, %p63;
	mov.b32 	%r33, %f277;
	add.s32 	%r34, %r33, -1059760811;
	and.b32  	%r35, %r34, -8388608;
	sub.s32 	%r36, %r33, %r35;
	mov.b32 	%f279, %r36;
	cvt.rn.f32.s32 	%f280, %r35;
	fma.rn.f32 	%f281, %f280, 0f34000000, %f278;
	add.f32 	%f282, %f279, 0fBF800000;
	fma.rn.f32 	%f283, %f282, 0fBE055027, 0f3E1039F6;
	fma.rn.f32 	%f284, %f283, %f282, 0fBDF8CDCC;
	fma.rn.f32 	%f285, %f284, %f282, 0f3E0F2955;
	fma.rn.f32 	%f286, %f285, %f282, 0fBE2AD8B9;
	fma.rn.f32 	%f287, %f286, %f282, 0f3E4CED0B;
	fma.rn.f32 	%f288, %f287, %f282, 0fBE7FFF22;
	fma.rn.f32 	%f289, %f288, %f282, 0f3EAAAA78;
	fma.rn.f32 	%f290, %f289, %f282, 0fBF000000;
	mul.f32 	%f291, %f282, %f290;
	fma.rn.f32 	%f292, %f291, %f282, %f282;
	fma.rn.f32 	%f293, %f281, 0f3F317218, %f292;
	setp.gt.u32 	%p64, %r33, 2139095039;
	fma.rn.f32 	%f294, %f277, 0f7F800000, 0f7F800000;
	selp.f32 	%f295, %f294, %f293, %p64;
	setp.eq.f32 	%p65, %f277, 0f00000000;
	mul.f32 	%f296, %f295, 0f3F000000;
	selp.f32 	%f585, 0fFF800000, %f296, %p65;
	div.rn.f32 	%f297, %f21, %f20;
	mul.f32 	%f298, %f297, %f297;
	fma.rn.f32 	%f299, %f298, 0f3B33710B, 0fBC807748;
	fma.rn.f32 	%f300, %f299, %f298, 0f3D2CDAB2;
	fma.rn.f32 	%f301, %f300, %f298, 0fBD992D10;
	fma.rn.f32 	%f302, %f301, %f298, 0f3DD9EA6C;
	fma.rn.f32 	%f303, %f302, %f298, 0fBE117CB1;
	fma.rn.f32 	%f304, %f303, %f298, 0f3E4CBCE0;
	fma.rn.f32 	%f305, %f304, %f298, 0fBEAAAA7D;
	mul.f32 	%f306, %f298, %f305;
	fma.rn.f32 	%f307, %f306, %f297, %f297;
	neg.f32 	%f308, %f307;
	fma.rn.f32 	%f309, 0f3F6EE581, 0f3FD774EB, %f308;
	selp.f32 	%f310, %f309, %f307, %p62;
	add.f32 	%f311, %f18, %f19;
	setp.eq.f32 	%p66, %f20, 0f00000000;
	setp.eq.f32 	%p67, %f18, %f19;
	selp.f32 	%f312, 0f3F490FDB, %f310, %p67;
	selp.f32 	%f313, 0f00000000, %f312, %p66;
	abs.f32 	%f314, %f311;
	setp.nan.f32 	%p68, %f314, %f314;
	copysign.f32 	%f315, %f17, %f313;
	selp.f32 	%f586, %f311, %f315, %p68;
$L__BB1_20:
	add.f32 	%f570, %f585, 0f3F317218;
	copysign.f32 	%f595, %f595, %f570;
	copysign.f32 	%f596, %f596, %f586;
	bra.uni 	$L__BB1_61;
$L__BB1_21:
	setp.eq.f32 	%p8, %f595, 0f00000000;
	setp.eq.f32 	%p9, %f596, 0f00000000;
	and.pred  	%p10, %p8, %p9;
	@%p10 bra 	$L__BB1_61;
	add.u64 	%rd3, %SPL, 0;
	mov.b32 	%r3, 226492416;
	st.local.u32 	[%rd3], %r3;
	ld.local.f32 	%f94, [%rd3];
	add.f32 	%f95, %f94, 0f3F800000;
	add.u64 	%rd5, %SPL, 4;
	st.local.f32 	[%rd5], %f95;
	ld.local.f32 	%f96, [%rd5];
	setp.lt.f32 	%p11, %f3, 0f395DB3D7;
	setp.lt.f32 	%p12, %f90, 0f395DB3D7;
	and.pred  	%p13, %p11, %p12;
	@%p13 bra 	$L__BB1_61;
	add.f32 	%f32, %f90, 0f3F800000;
	abs.f32 	%f97, %f3;
	abs.f32 	%f98, %f32;
	mov.b32 	%r4, %f98;
	mov.b32 	%r5, %f97;
	min.s32 	%r6, %r4, %r5;
	mov.b32 	%f99, %r6;
	max.s32 	%r7, %r5, %r4;
	mov.b32 	%f100, %r7;
	and.b32  	%r8, %r7, -33554432;
	xor.b32  	%r9, %r8, 2122317824;
	mov.b32 	%f101, %r9;
	mul.f32 	%f102, %f99, %f101;
	mul.f32 	%f103, %f100, %f101;
	mul.f32 	%f104, %f102, %f102;
	fma.rn.f32 	%f105, %f103, %f103, %f104;
	sqrt.rn.f32 	%f106, %f105;
	or.b32  	%r10, %r8, 8388608;
	mov.b32 	%f107, %r10;
	mul.f32 	%f108, %f106, %f107;
	setp.eq.f32 	%p14, %f99, 0f00000000;
	selp.f32 	%f109, %f100, %f108, %p14;
	setp.eq.f32 	%p15, %f99, 0f7F800000;
	selp.f32 	%f33, 0f7F800000, %f109, %p15;
	add.f32 	%f34, %f90, 0fBF800000;
	abs.f32 	%f35, %f34;
	mov.b32 	%r11, %f35;
	min.s32 	%r12, %r11, %r5;
	mov.b32 	%f110, %r12;
	max.s32 	%r13, %r5, %r11;
	mov.b32 	%f111, %r13;
	and.b32  	%r14, %r13, -33554432;
	xor.b32  	%r15, %r14, 2122317824;
	mov.b32 	%f112, %r15;
	mul.f32 	%f113, %f110, %f112;
	mul.f32 	%f114, %f111, %f112;
	mul.f32 	%f115, %f113, %f113;
	fma.rn.f32 	%f116, %f114, %f114, %f115;
	sqrt.rn.f32 	%f117, %f116;
	or.b32  	%r16, %r14, 8388608;
	mov.b32 	%f118, %r16;
	mul.f32 	%f119, %f117, %f118;
	setp.eq.f32 	%p16, %f110, 0f00000000;
	selp.f32 	%f120, %f111, %f119, %p16;
	setp.eq.f32 	%p17, %f110, 0f7F800000;
	selp.f32 	%f36, 0f7F800000, %f120, %p17;
	add.f32 	%f121, %f33, %f36;
	mul.f32 	%f122, %f121, 0f3F000000;
	setp.lt.f32 	%p18, %f122, 0f3F800000;
	selp.f32 	%f37, 0f3F800000, %f122, %p18;
	setp.geu.f32 	%p19, %f37, 0f41200000;
	@%p19 bra 	$L__BB1_41;
	setp.neu.f32 	%p23, %f90, 0f3F800000;
	setp.geu.f32 	%p24, %f3, 0f25000000;
	or.pred  	%p25, %p23, %p24;
	@%p25 bra 	$L__BB1_26;
	sqrt.rn.f32 	%f589, %f3;
	bra.uni 	$L__BB1_42;
$L__BB1_26:
	mul.f32 	%f146, %f35, 0f34000000;
	setp.ltu.f32 	%p26, %f3, %f146;
	@%p26 bra 	$L__BB1_37;
	setp.geu.f32 	%p27, %f32, 0f00000000;
	@%p27 bra 	$L__BB1_29;
	sub.f32 	%f587, %f33, %f32;
	bra.uni 	$L__BB1_31;
$L__BB1_29:
	setp.eq.f32 	%p28, %f32, 0f00000000;
	mov.f32 	%f587, %f3;
	@%p28 bra 	$L__BB1_31;
	mul.f32 	%f147, %f3, %f3;
	add.f32 	%f148, %f32, %f33;
	div.rn.f32 	%f587, %f147, %f148;
$L__BB1_31:
	mov.f32 	%f149, 0f3F800000;
	sub.f32 	%f42, %f149, %f90;
	setp.geu.f32 	%p29, %f42, 0f00000000;
	@%p29 bra 	$L__BB1_33;
	sub.f32 	%f588, %f36, %f42;
	bra.uni 	$L__BB1_35;
$L__BB1_33:
	setp.eq.f32 	%p30, %f42, 0f00000000;
	mov.f32 	%f588, %f3;
	@%p30 bra 	$L__BB1_35;
	mul.f32 	%f150, %f3, %f3;
	add.f32 	%f151, %f42, %f36;
	div.rn.f32 	%f588, %f150, %f151;
$L__BB1_35:
	mul.f32 	%f152, %f588, 0f3F000000;
	fma.rn.f32 	%f153, %f587, 0f3F000000, %f152;
	add.f32 	%f154, %f37, 0f3F800000;
	mul.f32 	%f155, %f154, %f153;
	sqrt.rn.f32 	%f156, %f155;
	add.f32 	%f46, %f156, %f153;
	mov.f32 	%f157, 0f3F800000;
	add.rz.f32 	%f158, %f46, %f157;
	mov.b32 	%r21, %f158;
	add.s32 	%r22, %r21, -1061158912;
	and.b32  	%r23, %r22, -8388608;
	mov.b32 	%r1, %f46;
	sub.s32 	%r24, %r1, %r23;
	mov.b32 	%f159, %r24;
	sub.s32 	%r25, 1082130432, %r23;
	mov.b32 	%f160, %r25;
	fma.rn.f32 	%f161, %f160, 0f3E800000, 0fBF800000;
	add.f32 	%f162, %f161, %f159;
	cvt.rn.f32.s32 	%f163, %r23;
	mul.f32 	%f164, %f163, 0f34000000;
	fma.rn.f32 	%f165, %f162, 0fBD39BF78, 0f3DD80012;
	fma.rn.f32 	%f166, %f165, %f162, 0fBE0778E0;
	fma.rn.f32 	%f167, %f166, %f162, 0f3E146475;
	fma.rn.f32 	%f168, %f167, %f162, 0fBE2A68DD;
	fma.rn.f32 	%f169, %f168, %f162, 0f3E4CAF9E;
	fma.rn.f32 	%f170, %f169, %f162, 0fBE800042;
	fma.rn.f32 	%f171, %f170, %f162, 0f3EAAAAE6;
	fma.rn.f32 	%f172, %f171, %f162, 0fBF000000;
	mul.f32 	%f173, %f162, %f172;
	fma.rn.f32 	%f174, %f173, %f162, %f162;
	fma.rn.f32 	%f589, %f164, 0f3F317218, %f174;
	setp.lt.u32 	%p31, %r1, 2139095040;
	@%p31 bra 	$L__BB1_42;
	setp.gt.s32 	%p32, %r1, -1082130432;
	fma.rn.f32 	%f175, %f46, 0f7F800000, 0f7F800000;
	selp.f32 	%f176, %f175, %f589, %p32;
	setp.eq.f32 	%p33, %f46, 0f00000000;
	selp.f32 	%f589, 0f80000000, %f176, %p33;
	bra.uni 	$L__BB1_42;
$L__BB1_37:
	setp.geu.f32 	%p34, %f90, 0f3F800000;
	@%p34 bra 	$L__BB1_39;
	mov.f32 	%f199, 0f3F800000;
	sub.f32 	%f200, %f199, %f90;
	mul.f32 	%f201, %f200, %f32;
	sqrt.rn.f32 	%f202, %f201;
	div.rn.f32 	%f589, %f3, %f202;
	bra.uni 	$L__BB1_42;
$L__BB1_39:
	mul.f32 	%f177, %f34, %f32;
	sqrt.rn.f32 	%f178, %f177;
	add.f32 	%f50, %f34, %f178;
	mov.f32 	%f179, 0f3F800000;
	add.rz.f32 	%f180, %f50, %f179;
	mov.b32 	%r26, %f180;
	add.s32 	%r27, %r26, -1061158912;
	and.b32  	%r28, %r27, -8388608;
	mov.b32 	%r2, %f50;
	sub.s32 	%r29, %r2, %r28;
	mov.b32 	%f181, %r29;
	sub.s32 	%r30, 1082130432, %r28;
	mov.b32 	%f182, %r30;
	fma.rn.f32 	%f183, %f182, 0f3E800000, 0fBF800000;
	add.f32 	%f184, %f183, %f181;
	cvt.rn.f32.s32 	%f185, %r28;
	mul.f32 	%f186, %f185, 0f34000000;
	fma.rn.f32 	%f187, %f184, 0fBD39BF78, 0f3DD80012;
	fma.rn.f32 	%f188, %f187, %f184, 0fBE0778E0;
	fma.rn.f32 	%f189, %f188, %f184, 0f3E146475;
	fma.rn.f32 	%f190, %f189, %f184, 0fBE2A68DD;
	fma.rn.f32 	%f191, %f190, %f184, 0f3E4CAF9E;
	fma.rn.f32 	%f192, %f191, %f184, 0fBE800042;
	fma.rn.f32 	%f193, %f192, %f184, 0f3EAAAAE6;
	fma.rn.f32 	%f194, %f193, %f184, 0fBF000000;
	mul.f32 	%f195, %f184, %f194;
	fma.rn.f32 	%f196, %f195, %f184, %f184;
	fma.rn.f32 	%f589, %f186, 0f3F317218, %f196;
	setp.lt.u32 	%p35, %r2, 2139095040;
	@%p35 bra 	$L__BB1_42;
	setp.gt.s32 	%p36, %r2, -1082130432;
	fma.rn.f32 	%f197, %f50, 0f7F800000, 0f7F800000;
	selp.f32 	%f198, %f197, %f589, %p36;
	setp.eq.f32 	%p37, %f50, 0f00000000;
	selp.f32 	%f589, 0f80000000, %f198, %p37;
	bra.uni 	$L__BB1_42;
$L__BB1_41:
	fma.rn.f32 	%f123, %f37, %f37, 0fBF800000;
	sqrt.rn.f32 	%f124, %f123;
	add.f32 	%f125, %f37, %f124;
	setp.lt.f32 	%p20, %f125, 0f00800000;
	mul.f32 	%f126, %f125, 0f4B000000;
	selp.f32 	%f127, %f126, %f125, %p20;
	selp.f32 	%f128, 0fC1B80000, 0f00000000, %p20;
	mov.b32 	%r17, %f127;
	add.s32 	%r18, %r17, -1059760811;
	and.b32  	%r19, %r18, -8388608;
	sub.s32 	%r20, %r17, %r19;
	mov.b32 	%f129, %r20;
	cvt.rn.f32.s32 	%f130, %r19;
	fma.rn.f32 	%f131, %f130, 0f34000000, %f128;
	add.f32 	%f132, %f129, 0fBF800000;
	fma.rn.f32 	%f133, %f132, 0fBE055027, 0f3E1039F6;
	fma.rn.f32 	%f134, %f133, %f132, 0fBDF8CDCC;
	fma.rn.f32 	%f135, %f134, %f132, 0f3E0F2955;
	fma.rn.f32 	%f136, %f135, %f132, 0fBE2AD8B9;
	fma.rn.f32 	%f137, %f136, %f132, 0f3E4CED0B;
	fma.rn.f32 	%f138, %f137, %f132, 0fBE7FFF22;
	fma.rn.f32 	%f139, %f138, %f132, 0f3EAAAA78;
	fma.rn.f32 	%f140, %f139, %f132, 0fBF000000;
	mul.f32 	%f141, %f132, %f140;
	fma.rn.f32 	%f142, %f141, %f132, %f132;
	fma.rn.f32 	%f143, %f131, 0f3F317218, %f142;
	setp.gt.u32 	%p21, %r17, 2139095039;
	fma.rn.f32 	%f144, %f127, 0f7F800000, 0f7F800000;
	selp.f32 	%f145, %f144, %f143, %p21;
	setp.eq.f32 	%p22, %f127, 0f00000000;
	selp.f32 	%f589, 0fFF800000, %f145, %p22;
$L__BB1_42:
	setp.geu.f32 	%p38, %f90, 0f21000000;
	@%p38 bra 	$L__BB1_44;
	mul.f32 	%f593, %f37, 0f4B800000;
	mul.f32 	%f90, %f90, 0f4B800000;
	bra.uni 	$L__BB1_59;
$L__BB1_44:
	div.rn.f32 	%f57, %f90, %f37;
	setp.leu.f32 	%p39, %f57, 0f3F244674;
	@%p39 bra 	$L__BB1_57;
	setp.neu.f32 	%p43, %f90, 0f3F800000;
	setp.geu.f32 	%p44, %f3, 0f30800000;
	or.pred  	%p45, %p43, %p44;
	@%p45 bra 	$L__BB1_47;
	sqrt.rn.f32 	%f240, %f3;
	add.f32 	%f241, %f37, 0f3F800000;
	mul.f32 	%f242, %f241, 0f3F000000;
	sqrt.rn.f32 	%f243, %f242;
	mul.f32 	%f593, %f240, %f243;
	mov.f32 	%f90, 0f3F800000;
	bra.uni 	$L__BB1_59;
$L__BB1_47:
	mul.f32 	%f223, %f35, 0f34000000;
	setp.ltu.f32 	%p46, %f3, %f223;
	@%p46 bra 	$L__BB1_55;
	setp.eq.f32 	%p47, %f32, 0f00000000;
	mov.f32 	%f590, %f3;
	@%p47 bra 	$L__BB1_50;
	mul.f32 	%f224, %f3, %f3;
	add.f32 	%f225, %f32, %f33;
	div.rn.f32 	%f590, %f224, %f225;
$L__BB1_50:
	setp.geu.f32 	%p48, %f34, 0f00000000;
	@%p48 bra 	$L__BB1_52;
	sub.f32 	%f3, %f36, %f34;
	bra.uni 	$L__BB1_54;
$L__BB1_52:
	setp.eq.f32 	%p49, %f34, 0f00000000;
	@%p49 bra 	$L__BB1_54;
	mul.f32 	%f226, %f3, %f3;
	add.f32 	%f227, %f34, %f36;
	div.rn.f32 	%f3, %f226, %f227;
$L__BB1_54:
	mul.f32 	%f228, %f3, 0f3F000000;
	fma.rn.f32 	%f229, %f590, 0f3F000000, %f228;
	add.f32 	%f230, %f90, %f37;
	mul.f32 	%f231, %f230, %f229;
	sqrt.rn.f32 	%f593, %f231;
	bra.uni 	$L__BB1_59;
$L__BB1_55:
	setp.leu.f32 	%p50, %f90, 0f3F800000;
	@%p50 bra 	$L__BB1_58;
	mul.f32 	%f235, %f3, 0f57800000;
	mul.f32 	%f236, %f90, %f235;
	mul.f32 	%f237, %f32, %f34;
	sqrt.rn.f32 	%f238, %f237;
	div.rn.f32 	%f593, %f236, %f238;
	mul.f32 	%f90, %f90, 0f57800000;
	bra.uni 	$L__BB1_59;
$L__BB1_57:
	abs.f32 	%f203, %f57;
	fma.rn.f32 	%f204, %f203, 0fBF000000, 0f3F000000;
	rsqrt.approx.ftz.f32 	%f205, %f204;
	mul.f32 	%f206, %f204, %f205;
	mul.f32 	%f207, %f205, 0fBF000000;
	fma.rn.f32 	%f208, %f206, %f207, 0f3F000000;
	fma.rn.f32 	%f209, %f206, %f208, %f206;
	setp.eq.f32 	%p40, %f203, 0f3F800000;
	selp.f32 	%f210, 0f00000000, %f209, %p40;
	setp.gt.f32 	%p41, %f203, 0f3F0F5C29;
	selp.f32 	%f211, %f210, %f203, %p41;
	mul.f32 	%f212, %f211, %f211;
	fma.rn.f32 	%f213, %f212, 0f3D4DD2F7, 0f3C99CA97;
	fma.rn.f32 	%f214, %f213, %f212, 0f3D3F90E8;
	fma.rn.f32 	%f215, %f214, %f212, 0f3D993CCF;
	fma.rn.f32 	%f216, %f215, %f212, 0f3E2AAC04;
	mul.f32 	%f217, %f212, %f216;
	fma.rn.f32 	%f218, %f217, %f211, %f211;
	mul.f32 	%f219, %f218, 0fC0000000;
	fma.rn.f32 	%f220, 0f3F6EE581, 0f3FD774EB, %f219;
	selp.f32 	%f221, %f220, %f218, %p41;
	setp.num.f32 	%p42, %f221, %f221;
	copysign.f32 	%f222, %f57, %f221;
	selp.f32 	%f594, %f222, %f221, %p42;
	bra.uni 	$L__BB1_60;
$L__BB1_58:
	mov.f32 	%f232, 0f3F800000;
	sub.f32 	%f233, %f232, %f90;
	mul.f32 	%f234, %f233, %f32;
	sqrt.rn.f32 	%f593, %f234;
$L__BB1_59:
	abs.f32 	%f244, %f593;
	abs.f32 	%f245, %f90;
	setp.gt.f32 	%p51, %f245, %f244;
	selp.f32 	%f246, %f245, %f244, %p51;
	selp.f32 	%f247, %f244, %f245, %p51;
	div.rn.f32 	%f248, %f247, %f246;
	mul.f32 	%f249, %f248, %f248;
	fma.rn.f32 	%f250, %f249, 0f3B33710B, 0fBC807748;
	fma.rn.f32 	%f251, %f250, %f249, 0f3D2CDAB2;
	fma.rn.f32 	%f252, %f251, %f249, 0fBD992D10;
	fma.rn.f32 	%f253, %f252, %f249, 0f3DD9EA6C;
	fma.rn.f32 	%f254, %f253, %f249, 0fBE117CB1;
	fma.rn.f32 	%f255, %f254, %f249, 0f3E4CBCE0;
	fma.rn.f32 	%f256, %f255, %f249, 0fBEAAAA7D;
	mul.f32 	%f257, %f249, %f256;
	fma.rn.f32 	%f258, %f257, %f248, %f248;
	neg.f32 	%f259, %f258;
	fma.rn.f32 	%f260, 0f3F6EE581, 0f3FD774EB, %f259;
	selp.f32 	%f261, %f260, %f258, %p51;
	selp.f32 	%f262, 0f3F6EE581, 0f3FEEE581, %p51;
	selp.f32 	%f263, %f258, %f259, %p51;
	mov.b32 	%r31, %f593;
	fma.rn.f32 	%f264, %f262, 0f3FD774EB, %f263;
	setp.lt.s32 	%p52, %r31, 0;
	selp.f32 	%f265, %f264, %f261, %p52;
	add.f32 	%f266, %f245, %f244;
	setp.eq.f32 	%p53, %f246, 0f00000000;
	selp.f32 	%f267, 0f40490FDB, 0f00000000, %p52;
	setp.eq.f32 	%p54, %f244, %f245;
	selp.f32 	%f268, 0f4016CBE4, 0f3F490FDB, %p52;
	selp.f32 	%f269, %f268, %f265, %p54;
	selp.f32 	%f270, %f267, %f269, %p53;
	abs.f32 	%f271, %f266;
	setp.nan.f32 	%p55, %f271, %f271;
	copysign.f32 	%f272, %f90, %f270;
	selp.f32 	%f594, %f266, %f272, %p55;
$L__BB1_60:
	copysign.f32 	%f595, %f595, %f589;
	copysign.f32 	%f596, %f596, %f594;
$L__BB1_61:
	cvta.to.global.u64 	%rd6, %rd1;
	abs.f32 	%f571, %f596;
	abs.f32 	%f572, %f595;
	mov.b32 	%r85, %f572;
	mov.b32 	%r86, %f571;
	min.s32 	%r87, %r85, %r86;
	mov.b32 	%f573, %r87;
	max.s32 	%r88, %r86, %r85;
	mov.b32 	%f574, %r88;
	and.b32  	%r89, %r88, -33554432;
	xor.b32  	%r90, %r89, 2122317824;
	mov.b32 	%f575, %r90;
	mul.f32 	%f576, %f573, %f575;
	mul.f32 	%f577, %f574, %f575;
	mul.f32 	%f578, %f576, %f576;
	fma.rn.f32 	%f579, %f577, %f577, %f578;
	sqrt.rn.f32 	%f580, %f579;
	or.b32  	%r91, %r89, 8388608;
	mov.b32 	%f581, %r91;
	mul.f32 	%f582, %f580, %f581;
	setp.eq.f32 	%p115, %f573, 0f00000000;
	selp.f32 	%f583, %f574, %f582, %p115;
	setp.eq.f32 	%p116, %f573, 0f7F800000;
	selp.f32 	%f584, 0f7F800000, %f583, %p116;
	st.global.f32 	[%rd6], %f584;
	ret;

}
	// .globl	_Z19complex_acos_kernelPf
.visible .entry _Z19complex_acos_kernelPf(
	.param .u64 .ptr .align 1 _Z19complex_acos_kernelPf_param_0
)
{
	.local .align 4 .b8 	__local_depot2[12];
	.reg .b64 	%SP;
	.reg .b64 	%SPL;
	.reg .pred 	%p<101>;
	.reg .b32 	%r<69>;
	.reg .b32 	%f<523>;
	.reg .b64 	%rd<9>;

	mov.u64 	%SPL, __local_depot2;
	ld.param.u64 	%rd2, [_Z19complex_acos_kernelPf_param_0];
	mov.f32 	%f72, 0fBE6F6D8D;
	mul.rn.f32 	%f73, %f72, %f72;
	fma.rn.f32 	%f74, %f73, 0fBE6F6D8D, 0f00000000;
	fma.rn.f32 	%f75, %f73, 0fB94D4153, 0f3C0885E4;
	fma.rn.f32 	%f76, %f75, %f73, 0fBE2AAAA8;
	fma.rn.f32 	%f77, %f76, %f74, 0fBE6F6D8D;
	mov.f32 	%f78, 0f00000000;
	sub.f32 	%f79, %f78, %f77;
	mul.f32 	%f1, %f79, 0f4137C563;
	add.f32 	%f80, %f73, 0f00000000;
	fma.rn.f32 	%f81, %f73, 0f37CBAC00, 0fBAB607ED;
	fma.rn.f32 	%f82, %f81, %f73, 0f3D2AAABB;
	fma.rn.f32 	%f83, %f82, %f73, 0fBEFFFFFF;
	fma.rn.f32 	%f84, %f83, %f80, 0f3F800000;
	mul.f32 	%f2, %f84, 0f4137C563;
	add.u64 	%rd1, %SPL, 8;
	mov.b32 	%r5, 613232946;
	st.local.u32 	[%rd1], %r5;
	mov.b32 	%r1, %f1;
	mov.b32 	%r2, %f2;
	abs.f32 	%f3, %f1;
	abs.f32 	%f85, %f2;
	setp.num.f32 	%p1, %f3, %f3;
	setp.num.f32 	%p2, %f85, %f85;
	and.pred  	%p3, %p1, %p2;
	@%p3 bra 	$L__BB2_8;
	setp.neu.f32 	%p4, %f3, 0f7F800000;
	@%p4 bra 	$L__BB2_3;
	add.f32 	%f521, %f2, %f2;
	mov.f32 	%f522, 0fFF800000;
	bra.uni 	$L__BB2_61;
$L__BB2_3:
	setp.neu.f32 	%p5, %f85, 0f7F800000;
	@%p5 bra 	$L__BB2_5;
	add.f32 	%f521, %f1, %f1;
	neg.f32 	%f522, %f2;
	bra.uni 	$L__BB2_61;
$L__BB2_5:
	setp.neu.f32 	%p6, %f1, 0f00000000;
	@%p6 bra 	$L__BB2_7;
	ld.local.f32 	%f89, [%rd1];
	add.f32 	%f521, %f89, 0f3FC90FDB;
	add.f32 	%f522, %f2, %f2;
	bra.uni 	$L__BB2_61;
$L__BB2_7:
	add.f32 	%f87, %f1, 0f00000000;
	add.f32 	%f88, %f2, 0f00000000;
	add.f32 	%f521, %f87, %f88;
	mov.f32 	%f522, %f521;
	bra.uni 	$L__BB2_61;
$L__BB2_8:
	max.f32 	%f90, %f3, %f85;
	setp.leu.f32 	%p7, %f90, 0f4B000000;
	@%p7 bra 	$L__BB2_15;
	setp.lt.f32 	%p66, %f3, %f85;
	selp.f32 	%f11, %f85, %f3, %p66;
	selp.f32 	%f12, %f3, %f85, %p66;
	setp.leu.f32 	%p67, %f11, 0f7EFFFFFF;
	@%p67 bra 	$L__BB2_11;
	setp.lt.f32 	%p89, %f3, %f85;
	div.rn.f32 	%f435, %f1, 0f402DF854;
	div.rn.f32 	%f436, %f2, 0f402DF854;
	abs.f32 	%f437, %f435;
	abs.f32 	%f438, %f436;
	mov.b32 	%r51, %f438;
	mov.b32 	%r52, %f437;
	min.s32 	%r53, %r51, %r52;
	mov.b32 	%f439, %r53;
	max.s32 	%r54, %r52, %r51;
	mov.b32 	%f440, %r54;
	and.b32  	%r55, %r54, -33554432;
	xor.b32  	%r56, %r55, 2122317824;
	mov.b32 	%f441, %r56;
	mul.f32 	%f442, %f439, %f441;
	mul.f32 	%f443, %f440, %f441;
	mul.f32 	%f444, %f442, %f442;
	fma.rn.f32 	%f445, %f443, %f443, %f444;
	sqrt.rn.f32 	%f446, %f445;
	or.b32  	%r57, %r55, 8388608;
	mov.b32 	%f447, %r57;
	mul.f32 	%f448, %f446, %f447;
	setp.eq.f32 	%p90, %f439, 0f00000000;
	selp.f32 	%f449, %f440, %f448, %p90;
	setp.eq.f32 	%p91, %f439, 0f7F800000;
	selp.f32 	%f450, 0f7F800000, %f449, %p91;
	setp.lt.f32 	%p92, %f450, 0f00800000;
	mul.f32 	%f451, %f450, 0f4B000000;
	selp.f32 	%f452, %f451, %f450, %p92;
	selp.f32 	%f453, 0fC1B80000, 0f00000000, %p92;
	mov.b32 	%r58, %f452;
	add.s32 	%r59, %r58, -1059760811;
	and.b32  	%r60, %r59, -8388608;
	sub.s32 	%r61, %r58, %r60;
	mov.b32 	%f454, %r61;
	cvt.rn.f32.s32 	%f455, %r60;
	fma.rn.f32 	%f456, %f455, 0f34000000, %f453;
	add.f32 	%f457, %f454, 0fBF800000;
	fma.rn.f32 	%f458, %f457, 0fBE055027, 0f3E1039F6;
	fma.rn.f32 	%f459, %f458, %f457, 0fBDF8CDCC;
	fma.rn.f32 	%f460, %f459, %f457, 0f3E0F2955;
	fma.rn.f32 	%f461, %f460, %f457, 0fBE2AD8B9;
	fma.rn.f32 	%f462, %f461, %f457, 0f3E4CED0B;
	fma.rn.f32 	%f463, %f462, %f457, 0fBE7FFF22;
	fma.rn.f32 	%f464, %f463, %f457, 0f3EAAAA78;
	fma.rn.f32 	%f465, %f464, %f457, 0fBF000000;
	mul.f32 	%f466, %f457, %f465;
	fma.rn.f32 	%f467, %f466, %f457, %f457;
	fma.rn.f32 	%f468, %f456, 0f3F317218, %f467;
	setp.gt.u32 	%p93, %r58, 2139095039;
	fma.rn.f32 	%f469, %f452, 0f7F800000, 0f7F800000;
	selp.f32 	%f470, %f469, %f468, %p93;
	setp.eq.f32 	%p94, %f452, 0f00000000;
	add.f32 	%f471, %f470, 0f3F800000;
	selp.f32 	%f511, 0fFF800000, %f471, %p94;
	div.rn.f32 	%f472, %f12, %f11;
	mul.f32 	%f473, %f472, %f472;
	fma.rn.f32 	%f474, %f473, 0f3B33710B, 0fBC807748;
	fma.rn.f32 	%f475, %f474, %f473, 0f3D2CDAB2;
	fma.rn.f32 	%f476, %f475, %f473, 0fBD992D10;
	fma.rn.f32 	%f477, %f476, %f473, 0f3DD9EA6C;
	fma.rn.f32 	%f478, %f477, %f473, 0fBE117CB1;
	fma.rn.f32 	%f479, %f478, %f473, 0f3E4CBCE0;
	fma.rn.f32 	%f480, %f479, %f473, 0fBEAAAA7D;
	mul.f32 	%f481, %f473, %f480;
	fma.rn.f32 	%f482, %f481, %f472, %f472;
	neg.f32 	%f483, %f482;
	fma.rn.f32 	%f484, 0f3F6EE581, 0f3FD774EB, %f483;
	selp.f32 	%f485, %f484, %f482, %p89;
	selp.f32 	%f486, 0f3F6EE581, 0f3FEEE581, %p89;
	selp.f32 	%f487, %f482, %f483, %p89;
	fma.rn.f32 	%f488, %f486, 0f3FD774EB, %f487;
	setp.lt.s32 	%p95, %r1, 0;
	selp.f32 	%f489, %f488, %f485, %p95;
	add.f32 	%f490, %f3, %f85;
	setp.eq.f32 	%p96, %f3, %f85;
	selp.f32 	%f491, 0f4016CBE4, 0f3F490FDB, %p95;
	selp.f32 	%f492, %f491, %f489, %p96;
	abs.f32 	%f493, %f490;
	setp.nan.f32 	%p97, %f493, %f493;
	copysign.f32 	%f494, %f2, %f492;
	selp.f32 	%f512, %f490, %f494, %p97;
	bra.uni 	$L__BB2_14;
$L__BB2_11:
	setp.leu.f32 	%p68, %f11, 0f5E000000;
	setp.geu.f32 	%p69, %f12, 0f20000000;
	and.pred  	%p70, %p68, %p69;
	@%p70 bra 	$L__BB2_13;
	setp.lt.f32 	%p79, %f3, %f85;
	mov.b32 	%r40, %f85;
	mov.b32 	%r41, %f3;
	min.s32 	%r42, %r40, %r41;
	mov.b32 	%f378, %r42;
	max.s32 	%r43, %r41, %r40;
	mov.b32 	%f379, %r43;
	and.b32  	%r44, %r43, -33554432;
	xor.b32  	%r45, %r44, 2122317824;
	mov.b32 	%f380, %r45;
	mul.f32 	%f381, %f378, %f380;
	mul.f32 	%f382, %f379, %f380;
	mul.f32 	%f383, %f381, %f381;
	fma.rn.f32 	%f384, %f382, %f382, %f383;
	sqrt.rn.f32 	%f385, %f384;
	or.b32  	%r46, %r44, 8388608;
	mov.b32 	%f386, %r46;
	mul.f32 	%f387, %f385, %f386;
	setp.eq.f32 	%p80, %f378, 0f00000000;
	selp.f32 	%f388, %f379, %f387, %p80;
	setp.eq.f32 	%p81, %f378, 0f7F800000;
	selp.f32 	%f389, 0f7F800000, %f388, %p81;
	setp.lt.f32 	%p82, %f389, 0f00800000;
	mul.f32 	%f390, %f389, 0f4B000000;
	selp.f32 	%f391, %f390, %f389, %p82;
	selp.f32 	%f392, 0fC1B80000, 0f00000000, %p82;
	mov.b32 	%r47, %f391;
	add.s32 	%r48, %r47, -1059760811;
	and.b32  	%r49, %r48, -8388608;
	sub.s32 	%r50, %r47, %r49;
	mov.b32 	%f393, %r50;
	cvt.rn.f32.s32 	%f394, %r49;
	fma.rn.f32 	%f395, %f394, 0f34000000, %f392;
	add.f32 	%f396, %f393, 0fBF800000;
	fma.rn.f32 	%f397, %f396, 0fBE055027, 0f3E1039F6;
	fma.rn.f32 	%f398, %f397, %f396, 0fBDF8CDCC;
	fma.rn.f32 	%f399, %f398, %f396, 0f3E0F2955;
	fma.rn.f32 	%f400, %f399, %f396, 0fBE2AD8B9;
	fma.rn.f32 	%f401, %f400, %f396, 0f3E4CED0B;
	fma.rn.f32 	%f402, %f401, %f396, 0fBE7FFF22;
	fma.rn.f32 	%f403, %f402, %f396, 0f3EAAAA78;
	fma.rn.f32 	%f404, %f403, %f396, 0fBF000000;
	mul.f32 	%f405, %f396, %f404;
	fma.rn.f32 	%f406, %f405, %f396, %f396;
	fma.rn.f32 	%f407, %f395, 0f3F317218, %f406;
	setp.gt.u32 	%p83, %r47, 2139095039;
	fma.rn.f32 	%f408, %f391, 0f7F800000, 0f7F800000;
	selp.f32 	%f409, %f408, %f407, %p83;
	setp.eq.f32 	%p84, %f391, 0f00000000;
	selp.f32 	%f511, 0fFF800000, %f409, %p84;
	div.rn.f32 	%f410, %f12, %f11;
	mul.f32 	%f411, %f410, %f410;
	fma.rn.f32 	%f412, %f411, 0f3B33710B, 0fBC807748;
	fma.rn.f32 	%f413, %f412, %f411, 0f3D2CDAB2;
	fma.rn.f32 	%f414, %f413, %f411, 0fBD992D10;
	fma.rn.f32 	%f415, %f414, %f411, 0f3DD9EA6C;
	fma.rn.f32 	%f416, %f415, %f411, 0fBE117CB1;
	fma.rn.f32 	%f417, %f416, %f411, 0f3E4CBCE0;
	fma.rn.f32 	%f418, %f417, %f411, 0fBEAAAA7D;
	mul.f32 	%f419, %f411, %f418;
	fma.rn.f32 	%f420, %f419, %f410, %f410;
	neg.f32 	%f421, %f420;
	fma.rn.f32 	%f422, 0f3F6EE581, 0f3FD774EB, %f421;
	selp.f32 	%f423, %f422, %f420, %p79;
	selp.f32 	%f424, 0f3F6EE581, 0f3FEEE581, %p79;
	selp.f32 	%f425, %f420, %f421, %p79;
	fma.rn.f32 	%f426, %f424, 0f3FD774EB, %f425;
	setp.lt.s32 	%p85, %r1, 0;
	selp.f32 	%f427, %f426, %f423, %p85;
	add.f32 	%f428, %f3, %f85;
	setp.eq.f32 	%p86, %f11, 0f00000000;
	selp.f32 	%f429, 0f40490FDB, 0f00000000, %p85;
	setp.eq.f32 	%p87, %f3, %f85;
	selp.f32 	%f430, 0f4016CBE4, 0f3F490FDB, %p85;
	selp.f32 	%f431, %f430, %f427, %p87;
	selp.f32 	%f432, %f429, %f431, %p86;
	abs.f32 	%f433, %f428;
	setp.nan.f32 	%p88, %f433, %f433;
	copysign.f32 	%f434, %f2, %f432;
	selp.f32 	%f512, %f428, %f434, %p88;
	bra.uni 	$L__BB2_14;
$L__BB2_13:
	setp.lt.f32 	%p71, %f3, %f85;
	mul.f32 	%f330, %f12, %f12;
	fma.rn.f32 	%f331, %f11, %f11, %f330;
	setp.lt.f32 	%p72, %f331, 0f00800000;
	mul.f32 	%f332, %f331, 0f4B000000;
	selp.f32 	%f333, %f332, %f331, %p72;
	selp.f32 	%f334, 0fC1B80000, 0f00000000, %p72;
	mov.b32 	%r36, %f333;
	add.s32 	%r37, %r36, -1059760811;
	and.b32  	%r38, %r37, -8388608;
	sub.s32 	%r39, %r36, %r38;
	mov.b32 	%f335, %r39;
	cvt.rn.f32.s32 	%f336, %r38;
	fma.rn.f32 	%f337, %f336, 0f34000000, %f334;
	add.f32 	%f338, %f335, 0fBF800000;
	fma.rn.f32 	%f339, %f338, 0fBE055027, 0f3E1039F6;
	fma.rn.f32 	%f340, %f339, %f338, 0fBDF8CDCC;
	fma.rn.f32 	%f341, %f340, %f338, 0f3E0F2955;
	fma.rn.f32 	%f342, %f341, %f338, 0fBE2AD8B9;
	fma.rn.f32 	%f343, %f342, %f338, 0f3E4CED0B;
	fma.rn.f32 	%f344, %f343, %f338, 0fBE7FFF22;
	fma.rn.f32 	%f345, %f344, %f338, 0f3EAAAA78;
	fma.rn.f32 	%f346, %f345, %f338, 0fBF000000;
	mul.f32 	%f347, %f338, %f346;
	fma.rn.f32 	%f348, %f347, %f338, %f338;
	fma.rn.f32 	%f349, %f337, 0f3F317218, %f348;
	setp.gt.u32 	%p73, %r36, 2139095039;
	fma.rn.f32 	%f350, %f333, 0f7F800000, 0f7F800000;
	selp.f32 	%f351, %f350, %f349, %p73;
	setp.eq.f32 	%p74, %f333, 0f00000000;
	mul.f32 	%f352, %f351, 0f3F000000;
	selp.f32 	%f511, 0fFF800000, %f352, %p74;
	div.rn.f32 	%f353, %f12, %f11;
	mul.f32 	%f354, %f353, %f353;
	fma.rn.f32 	%f355, %f354, 0f3B33710B, 0fBC807748;
	fma.rn.f32 	%f356, %f355, %f354, 0f3D2CDAB2;
	fma.rn.f32 	%f357, %f356, %f354, 0fBD992D10;
	fma.rn.f32 	%f358, %f357, %f354, 0f3DD9EA6C;
	fma.rn.f32 	%f359, %f358, %f354, 0fBE117CB1;
	fma.rn.f32 	%f360, %f359, %f354, 0f3E4CBCE0;
	fma.rn.f32 	%f361, %f360, %f354, 0fBEAAAA7D;
	mul.f32 	%f362, %f354, %f361;
	fma.rn.f32 	%f363, %f362, %f353, %f353;
	neg.f32 	%f364, %f363;
	fma.rn.f32 	%f365, 0f3F6EE581, 0f3FD774EB, %f364;
	selp.f32 	%f366, %f365, %f363, %p71;
	selp.f32 	%f367, 0f3F6EE581, 0f3FEEE581, %p71;
	selp.f32 	%f368, %f363, %f364, %p71;
	fma.rn.f32 	%f369, %f367, 0f3FD774EB, %f368;
	setp.lt.s32 	%p75, %r1, 0;
	selp.f32 	%f370, %f369, %f366, %p75;
	add.f32 	%f371, %f3, %f85;
	setp.eq.f32 	%p76, %f11, 0f00000000;
	selp.f32 	%f372, 0f40490FDB, 0f00000000, %p75;
	setp.eq.f32 	%p77, %f3, %f85;
	selp.f32 	%f373, 0f4016CBE4, 0f3F490FDB, %p75;
	selp.f32 	%f374, %f373, %f370, %p77;
	selp.f32 	%f375, %f372, %f374, %p76;
	abs.f32 	%f376, %f371;
	setp.nan.f32 	%p78, %f376, %f376;
	copysign.f32 	%f377, %f2, %f375;
	selp.f32 	%f512, %f371, %f377, %p78;
$L__BB2_14:
	abs.f32 	%f521, %f512;
	add.f32 	%f495, %f511, 0f3F317218;
	neg.f32 	%f496, %f495;
	setp.lt.s32 	%p98, %r2, 0;
	selp.f32 	%f522, %f495, %f496, %p98;
	bra.uni 	$L__BB2_61;
$L__BB2_15:
	setp.neu.f32 	%p8, %f1, 0f3F800000;
	setp.neu.f32 	%p9, %f2, 0f00000000;
	or.pred  	%p10, %p8, %p9;
	@%p10 bra 	$L__BB2_17;
	neg.f32 	%f522, %f2;
	mov.f32 	%f521, 0f00000000;
	bra.uni 	$L__BB2_61;
$L__BB2_17:
	add.u64 	%rd5, %SPL, 0;
	mov.b32 	%r6, 226492416;
	st.local.u32 	[%rd5], %r6;
	ld.local.f32 	%f91, [%rd5];
	add.f32 	%f92, %f91, 0f3F800000;
	add.u64 	%rd7, %SPL, 4;
	st.local.f32 	[%rd7], %f92;
	ld.local.f32 	%f93, [%rd7];
	setp.geu.f32 	%p11, %f3, 0f395DB3D7;
	setp.geu.f32 	%p12, %f85, 0f395DB3D7;
	or.pred  	%p13, %p11, %p12;
	@%p13 bra 	$L__BB2_19;
	ld.local.f32 	%f327, [%rd1];
	sub.f32 	%f328, %f327, %f1;
	add.f32 	%f521, %f328, 0f3FC90FDB;
	neg.f32 	%f522, %f2;
	bra.uni 	$L__BB2_61;
$L__BB2_19:
	add.f32 	%f26, %f3, 0f3F800000;
	abs.f32 	%f94, %f85;
	abs.f32 	%f95, %f26;
	mov.b32 	%r7, %f95;
	mov.b32 	%r8, %f94;
	min.s32 	%r9, %r7, %r8;
	mov.b32 	%f96, %r9;
	max.s32 	%r10, %r8, %r7;
	mov.b32 	%f97, %r10;
	and.b32  	%r11, %r10, -33554432;
	xor.b32  	%r12, %r11, 2122317824;
	mov.b32 	%f98, %r12;
	mul.f32 	%f99, %f96, %f98;
	mul.f32 	%f100, %f97, %f98;
	mul.f32 	%f101, %f99, %f99;
	fma.rn.f32 	%f102, %f100, %f100, %f101;
	sqrt.rn.f32 	%f103, %f102;
	or.b32  	%r13, %r11, 8388608;
	mov.b32 	%f104, %r13;
	mul.f32 	%f105, %f103, %f104;
	setp.eq.f32 	%p14, %f96, 0f00000000;
	selp.f32 	%f106, %f97, %f105, %p14;
	setp.eq.f32 	%p15, %f96, 0f7F800000;
	selp.f32 	%f27, 0f7F800000, %f106, %p15;
	add.f32 	%f28, %f3, 0fBF800000;
	abs.f32 	%f29, %f28;
	mov.b32 	%r14, %f29;
	min.s32 	%r15, %r14, %r8;
	mov.b32 	%f107, %r15;
	max.s32 	%r16, %r8, %r14;
	mov.b32 	%f108, %r16;
	and.b32  	%r17, %r16, -33554432;
	xor.b32  	%r18, %r17, 2122317824;
	mov.b32 	%f109, %r18;
	mul.f32 	%f110, %f107, %f109;
	mul.f32 	%f111, %f108, %f109;
	mul.f32 	%f112, %f110, %f110;
	fma.rn.f32 	%f113, %f111, %f111, %f112;
	sqrt.rn.f32 	%f114, %f113;
	or.b32  	%r19, %r17, 8388608;
	mov.b32 	%f115, %r19;
	mul.f32 	%f116, %f114, %f115;
	setp.eq.f32 	%p16, %f107, 0f00000000;
	selp.f32 	%f117, %f108, %f116, %p16;
	setp.eq.f32 	%p17, %f107, 0f7F800000;
	selp.f32 	%f30, 0f7F800000, %f117, %p17;
	add.f32 	%f118, %f27, %f30;
	mul.f32 	%f119, %f118, 0f3F000000;
	setp.lt.f32 	%p18, %f119, 0f3F800000;
	selp.f32 	%f31, 0f3F800000, %f119, %p18;
	setp.geu.f32 	%p19, %f31, 0f41200000;
	@%p19 bra 	$L__BB2_37;
	setp.neu.f32 	%p23, %f3, 0f3F800000;
	setp.geu.f32 	%p24, %f85, 0f25000000;
	or.pred  	%p25, %p23, %p24;
	@%p25 bra 	$L__BB2_22;
	sqrt.rn.f32 	%f515, %f85;
	bra.uni 	$L__BB2_38;
$L__BB2_22:
	mul.f32 	%f143, %f29, 0f34000000;
	setp.ltu.f32 	%p26, %f85, %f143;
	@%p26 bra 	$L__BB2_33;
	setp.geu.f32 	%p27, %f26, 0f00000000;
	@%p27 bra 	$L__BB2_25;
	sub.f32 	%f513, %f27, %f26;
	bra.uni 	$L__BB2_27;
$L__BB2_25:
	setp.eq.f32 	%p28, %f26, 0f00000000;
	mov.f32 	%f513, %f85;
	@%p28 bra 	$L__BB2_27;
	mul.f32 	%f144, %f85, %f85;
	add.f32 	%f145, %f26, %f27;
	div.rn.f32 	%f513, %f144, %f145;
$L__BB2_27:
	mov.f32 	%f146, 0f3F800000;
	sub.f32 	%f36, %f146, %f3;
	setp.geu.f32 	%p29, %f36, 0f00000000;
	@%p29 bra 	$L__BB2_29;
	sub.f32 	%f514, %f30, %f36;
	bra.uni 	$L__BB2_31;
$L__BB2_29:
	setp.eq.f32 	%p30, %f36, 0f00000000;
	mov.f32 	%f514, %f85;
	@%p30 bra 	$L__BB2_31;
	mul.f32 	%f147, %f85, %f85;
	add.f32 	%f148, %f36, %f30;
	div.rn.f32 	%f514, %f147, %f148;
$L__BB2_31:
	mul.f32 	%f149, %f514, 0f3F000000;
	fma.rn.f32 	%f150, %f513, 0f3F000000, %f149;
	add.f32 	%f151, %f31, 0f3F800000;
	mul.f32 	%f152, %f151, %f150;
	sqrt.rn.f32 	%f153, %f152;
	add.f32 	%f40, %f153, %f150;
	mov.f32 	%f154, 0f3F800000;
	add.rz.f32 	%f155, %f40, %f154;
	mov.b32 	%r24, %f155;
	add.s32 	%r25, %r24, -1061158912;
	and.b32  	%r26, %r25, -8388608;
	mov.b32 	%r3, %f40;
	sub.s32 	%r27, %r3, %r26;
	mov.b32 	%f156, %r27;
	sub.s32 	%r28, 1082130432, %r26;
	mov.b32 	%f157, %r28;
	fma.rn.f32 	%f158, %f157, 0f3E800000, 0fBF800000;
	add.f32 	%f159, %f158, %f156;
	cvt.rn.f32.s32 	%f160, %r26;
	mul.f32 	%f161, %f160, 0f34000000;
	fma.rn.f32 	%f162, %f159, 0fBD39BF78, 0f3DD80012;
	fma.rn.f32 	%f163, %f162, %f159, 0fBE0778E0;
	fma.rn.f32 	%f164, %f163, %f159, 0f3E146475;
	fma.rn.f32 	%f165, %f164, %f159, 0fBE2A68DD;
	fma.rn.f32 	%f166, %f165, %f159, 0f3E4CAF9E;
	fma.rn.f32 	%f167, %f166, %f159, 0fBE800042;
	fma.rn.f32 	%f168, %f167, %f159, 0f3EAAAAE6;
	fma.rn.f32 	%f169, %f168, %f159, 0fBF000000;
	mul.f32 	%f170, %f159, %f169;
	fma.rn.f32 	%f171, %f170, %f159, %f159;
	fma.rn.f32 	%f515, %f161, 0f3F317218, %f171;
	setp.lt.u32 	%p31, %r3, 2139095040;
	@%p31 bra 	$L__BB2_38;
	setp.gt.s32 	%p32, %r3, -1082130432;
	fma.rn.f32 	%f172, %f40, 0f7F800000, 0f7F800000;
	selp.f32 	%f173, %f172, %f515, %p32;
	setp.eq.f32 	%p33, %f40, 0f00000000;
	selp.f32 	%f515, 0f80000000, %f173, %p33;
	bra.uni 	$L__BB2_38;
$L__BB2_33:
	setp.geu.f32 	%p34, %f3, 0f3F800000;
	@%p34 bra 	$L__BB2_35;
	mov.f32 	%f196, 0f3F800000;
	sub.f32 	%f197, %f196, %f3;
	mul.f32 	%f198, %f197, %f26;
	sqrt.rn.f32 	%f199, %f198;
	div.rn.f32 	%f515, %f85, %f199;
	bra.uni 	$L__BB2_38;
$L__BB2_35:
	mul.f32 	%f174, %f28, %f26;
	sqrt.rn.f32 	%f175, %f174;
	add.f32 	%f44, %f28, %f175;
	mov.f32 	%f176, 0f3F800000;
	add.rz.f32 	%f177, %f44, %f176;
	mov.b32 	%r29, %f177;
	add.s32 	%r30, %r29, -1061158912;
	and.b32  	%r31, %r30, -8388608;
	mov.b32 	%r4, %f44;
	sub.s32 	%r32, %r4, %r31;
	mov.b32 	%f178, %r32;
	sub.s32 	%r33, 1082130432, %r31;
	mov.b32 	%f179, %r33;
	fma.rn.f32 	%f180, %f179, 0f3E800000, 0fBF800000;
	add.f32 	%f181, %f180, %f178;
	cvt.rn.f32.s32 	%f182, %r31;
	mul.f32 	%f183, %f182, 0f34000000;
	fma.rn.f32 	%f184, %f181, 0fBD39BF78, 0f3DD80012;
	fma.rn.f32 	%f185, %f184, %f181, 0fBE0778E0;
	fma.rn.f32 	%f186, %f185, %f181, 0f3E146475;
	fma.rn.f32 	%f187, %f186, %f181, 0fBE2A68DD;
	fma.rn.f32 	%f188, %f187, %f181, 0f3E4CAF9E;
	fma.rn.f32 	%f189, %f188, %f181, 0fBE800042;
	fma.rn.f32 	%f190, %f189, %f181, 0f3EAAAAE6;
	fma.rn.f32 	%f191, %f190, %f181, 0fBF000000;
	mul.f32 	%f192, %f181, %f191;
	fma.rn.f32 	%f193, %f192, %f181, %f181;
	fma.rn.f32 	%f515, %f183, 0f3F317218, %f193;
	setp.lt.u32 	%p35, %r4, 2139095040;
	@%p35 bra 	$L__BB2_38;
	setp.gt.s32 	%p36, %r4, -1082130432;
	fma.rn.f32 	%f194, %f44, 0f7F800000, 0f7F800000;
	selp.f32 	%f195, %f194, %f515, %p36;
	setp.eq.f32 	%p37, %f44, 0f00000000;
	selp.f32 	%f515, 0f80000000, %f195, %p37;
	bra.uni 	$L__BB2_38;
$L__BB2_37:
	fma.rn.f32 	%f120, %f31, %f31, 0fBF800000;
	sqrt.rn.f32 	%f121, %f120;
	add.f32 	%f122, %f31, %f121;
	setp.lt.f32 	%p20, %f122, 0f00800000;
	mul.f32 	%f123, %f122, 0f4B000000;
	selp.f32 	%f124, %f123, %f122, %p20;
	selp.f32 	%f125, 0fC1B80000, 0f00000000, %p20;
	mov.b32 	%r20, %f124;
	add.s32 	%r21, %r20, -1059760811;
	and.b32  	%r22, %r21, -8388608;
	sub.s32 	%r23, %r20, %r22;
	mov.b32 	%f126, %r23;
	cvt.rn.f32.s32 	%f127, %r22;
	fma.rn.f32 	%f128, %f127, 0f34000000, %f125;
	add.f32 	%f129, %f126, 0fBF800000;
	fma.rn.f32 	%f130, %f129, 0fBE055027, 0f3E1039F6;
	fma.rn.f32 	%f131, %f130, %f129, 0fBDF8CDCC;
	fma.rn.f32 	%f132, %f131, %f129, 0f3E0F2955;
	fma.rn.f32 	%f133, %f132, %f129, 0fBE2AD8B9;
	fma.rn.f32 	%f134, %f133, %f129, 0f3E4CED0B;
	fma.rn.f32 	%f135, %f134, %f129, 0fBE7FFF22;
	fma.rn.f32 	%f136, %f135, %f129, 0f3EAAAA78;
	fma.rn.f32 	%f137, %f136, %f129, 0fBF000000;
	mul.f32 	%f138, %f129, %f137;
	fma.rn.f32 	%f139, %f138, %f129, %f129;
	fma.rn.f32 	%f140, %f128, 0f3F317218, %f139;
	setp.gt.u32 	%p21, %r20, 2139095039;
	fma.rn.f32 	%f141, %f124, 0f7F800000, 0f7F800000;
	selp.f32 	%f142, %f141, %f140, %p21;
	setp.eq.f32 	%p22, %f124, 0f00000000;
	selp.f32 	%f515, 0fFF800000, %f142, %p22;
$L__BB2_38:
	setp.geu.f32 	%p38, %f3, 0f21000000;
	@%p38 bra 	$L__BB2_40;
	mul.f32 	%f519, %f31, 0f4B800000;
	mul.f32 	%f3, %f3, 0f4B800000;
	bra.uni 	$L__BB2_57;
$L__BB2_40:
	div.rn.f32 	%f51, %f3, %f31;
	setp.leu.f32 	%p39, %f51, 0f3F244674;
	@%p39 bra 	$L__BB2_53;
	setp.neu.f32 	%p46, %f3, 0f3F800000;
	setp.geu.f32 	%p47, %f85, 0f30800000;
	or.pred  	%p48, %p46, %p47;
	@%p48 bra 	$L__BB2_43;
	sqrt.rn.f32 	%f263, %f85;
	add.f32 	%f264, %f31, 0f3F800000;
	mul.f32 	%f265, %f264, 0f3F000000;
	sqrt.rn.f32 	%f266, %f265;
	mul.f32 	%f519, %f263, %f266;
	mov.f32 	%f3, 0f3F800000;
	bra.uni 	$L__BB2_57;
$L__BB2_43:
	mul.f32 	%f246, %f29, 0f34000000;
	setp.ltu.f32 	%p49, %f85, %f246;
	@%p49 bra 	$L__BB2_51;
	setp.eq.f32 	%p50, %f26, 0f00000000;
	mov.f32 	%f516, %f85;
	@%p50 bra 	$L__BB2_46;
	mul.f32 	%f247, %f85, %f85;
	add.f32 	%f248, %f26, %f27;
	div.rn.f32 	%f516, %f247, %f248;
$L__BB2_46:
	setp.geu.f32 	%p51, %f28, 0f00000000;
	@%p51 bra 	$L__BB2_48;
	sub.f32 	%f85, %f30, %f28;
	bra.uni 	$L__BB2_50;
$L__BB2_48:
	setp.eq.f32 	%p52, %f28, 0f00000000;
	@%p52 bra 	$L__BB2_50;
	mul.f32 	%f249, %f85, %f85;
	add.f32 	%f250, %f28, %f30;
	div.rn.f32 	%f85, %f249, %f250;
$L__BB2_50:
	mul.f32 	%f251, %f85, 0f3F000000;
	fma.rn.f32 	%f252, %f516, 0f3F000000, %f251;
	add.f32 	%f253, %f3, %f31;
	mul.f32 	%f254, %f253, %f252;
	sqrt.rn.f32 	%f519, %f254;
	bra.uni 	$L__BB2_57;
$L__BB2_51:
	setp.leu.f32 	%p53, %f3, 0f3F800000;
	@%p53 bra 	$L__BB2_56;
	mul.f32 	%f258, %f85, 0f57800000;
	mul.f32 	%f259, %f3, %f258;
	mul.f32 	%f260, %f26, %f28;
	sqrt.rn.f32 	%f261, %f260;
	div.rn.f32 	%f519, %f259, %f261;
	mul.f32 	%f3, %f3, 0f57800000;
	bra.uni 	$L__BB2_57;
$L__BB2_53:
	setp.lt.s32 	%p40, %r1, 0;
	@%p40 bra 	$L__BB2_55;
	abs.f32 	%f223, %f51;
	fma.rn.f32 	%f224, %f223, 0fBF000000, 0f3F000000;
	rsqrt.approx.ftz.f32 	%f225, %f224;
	mul.f32 	%f226, %f224, %f225;
	mul.f32 	%f227, %f225, 0fBF000000;
	fma.rn.f32 	%f228, %f226, %f227, 0f3F000000;
	fma.rn.f32 	%f229, %f226, %f228, %f226;
	setp.eq.f32 	%p43, %f223, 0f3F800000;
	selp.f32 	%f230, 0f00000000, %f229, %p43;
	setp.gt.f32 	%p44, %f223, 0f3F0F5C29;
	selp.f32 	%f231, %f230, %f223, %p44;
	copysign.f32 	%f232, %f51, %f231;
	mul.f32 	%f233, %f232, %f232;
	fma.rn.f32 	%f234, %f233, 0f3D10ECEF, 0f3C8B1ABB;
	fma.rn.f32 	%f235, %f234, %f233, 0f3CFC028C;
	fma.rn.f32 	%f236, %f235, %f233, 0f3D372139;
	fma.rn.f32 	%f237, %f236, %f233, 0f3D9993DB;
	fma.rn.f32 	%f238, %f237, %f233, 0f3E2AAAC6;
	mul.f32 	%f239, %f233, %f238;
	fma.rn.f32 	%f240, %f239, %f232, %f232;
	neg.f32 	%f241, %f240;
	selp.f32 	%f242, %f240, %f241, %p44;
	fma.rn.f32 	%f243, 0f3F6EE581, 0f3FD774EB, %f242;
	setp.gt.f32 	%p45, %f51, 0f3F0F5C29;
	selp.f32 	%f244, %f240, %f243, %p45;
	add.f32 	%f245, %f244, %f244;
	selp.f32 	%f521, %f245, %f244, %p44;
	bra.uni 	$L__BB2_60;
$L__BB2_55:
	neg.f32 	%f200, %f51;
	abs.f32 	%f201, %f200;
	fma.rn.f32 	%f202, %f201, 0fBF000000, 0f3F000000;
	rsqrt.approx.ftz.f32 	%f203, %f202;
	mul.f32 	%f204, %f202, %f203;
	mul.f32 	%f205, %f203, 0fBF000000;
	fma.rn.f32 	%f206, %f204, %f205, 0f3F000000;
	fma.rn.f32 	%f207, %f204, %f206, %f204;
	setp.eq.f32 	%p41, %f201, 0f3F800000;
	selp.f32 	%f208, 0f00000000, %f207, %p41;
	setp.gt.f32 	%p42, %f201, 0f3F0F5C29;
	selp.f32 	%f209, %f208, %f201, %p42;
	copysign.f32 	%f210, %f200, %f209;
	mul.f32 	%f211, %f210, %f210;
	fma.rn.f32 	%f212, %f211, 0f3D10ECEF, 0f3C8B1ABB;
	fma.rn.f32 	%f213, %f212, %f211, 0f3CFC028C;
	fma.rn.f32 	%f214, %f213, %f211, 0f3D372139;
	fma.rn.f32 	%f215, %f214, %f211, 0f3D9993DB;
	fma.rn.f32 	%f216, %f215, %f211, 0f3E2AAAC6;
	mul.f32 	%f217, %f211, %f216;
	fma.rn.f32 	%f218, %f217, %f210, %f210;
	neg.f32 	%f219, %f218;
	selp.f32 	%f220, %f218, %f219, %p42;
	fma.rn.f32 	%f221, 0f3F6EE581, 0f3FD774EB, %f220;
	add.f32 	%f222, %f221, %f221;
	selp.f32 	%f521, %f222, %f221, %p42;
	bra.uni 	$L__BB2_60;
$L__BB2_56:
	mov.f32 	%f255, 0f3F800000;
	sub.f32 	%f256, %f255, %f3;
	mul.f32 	%f257, %f256, %f26;
	sqrt.rn.f32 	%f519, %f257;
$L__BB2_57:
	setp.lt.s32 	%p54, %r1, 0;
	@%p54 bra 	$L__BB2_59;
	abs.f32 	%f297, %f3;
	abs.f32 	%f298, %f519;
	setp.gt.f32 	%p60, %f298, %f297;
	selp.f32 	%f299, %f298, %f297, %p60;
	selp.f32 	%f300, %f297, %f298, %p60;
	div.rn.f32 	%f301, %f300, %f299;
	mul.f32 	%f302, %f301, %f301;
	fma.rn.f32 	%f303, %f302, 0f3B33710B, 0fBC807748;
	fma.rn.f32 	%f304, %f303, %f302, 0f3D2CDAB2;
	fma.rn.f32 	%f305, %f304, %f302, 0fBD992D10;
	fma.rn.f32 	%f306, %f305, %f302, 0f3DD9EA6C;
	fma.rn.f32 	%f307, %f306, %f302, 0fBE117CB1;
	fma.rn.f32 	%f308, %f307, %f302, 0f3E4CBCE0;
	fma.rn.f32 	%f309, %f308, %f302, 0fBEAAAA7D;
	mul.f32 	%f310, %f302, %f309;
	fma.rn.f32 	%f311, %f310, %f301, %f301;
	neg.f32 	%f312, %f311;
	fma.rn.f32 	%f313, 0f3F6EE581, 0f3FD774EB, %f312;
	selp.f32 	%f314, %f313, %f311, %p60;
	selp.f32 	%f315, 0f3F6EE581, 0f3FEEE581, %p60;
	selp.f32 	%f316, %f311, %f312, %p60;
	mov.b32 	%r35, %f3;
	fma.rn.f32 	%f317, %f315, 0f3FD774EB, %f316;
	setp.lt.s32 	%p61, %r35, 0;
	selp.f32 	%f318, %f317, %f314, %p61;
	add.f32 	%f319, %f297, %f298;
	setp.eq.f32 	%p62, %f299, 0f00000000;
	selp.f32 	%f320, 0f40490FDB, 0f00000000, %p61;
	setp.eq.f32 	%p63, %f297, %f298;
	selp.f32 	%f321, 0f4016CBE4, 0f3F490FDB, %p61;
	selp.f32 	%f322, %f321, %f318, %p63;
	selp.f32 	%f323, %f320, %f322, %p62;
	abs.f32 	%f324, %f319;
	setp.nan.f32 	%p64, %f324, %f324;
	copysign.f32 	%f325, %f519, %f323;
	selp.f32 	%f521, %f319, %f325, %p64;
	bra.uni 	$L__BB2_60;
$L__BB2_59:
	neg.f32 	%f267, %f3;
	abs.f32 	%f268, %f267;
	abs.f32 	%f269, %f519;
	setp.gt.f32 	%p55, %f269, %f268;
	selp.f32 	%f270, %f269, %f268, %p55;
	selp.f32 	%f271, %f268, %f269, %p55;
	div.rn.f32 	%f272, %f271, %f270;
	mul.f32 	%f273, %f272, %f272;
	fma.rn.f32 	%f274, %f273, 0f3B33710B, 0fBC807748;
	fma.rn.f32 	%f275, %f274, %f273, 0f3D2CDAB2;
	fma.rn.f32 	%f276, %f275, %f273, 0fBD992D10;
	fma.rn.f32 	%f277, %f276, %f273, 0f3DD9EA6C;
	fma.rn.f32 	%f278, %f277, %f273, 0fBE117CB1;
	fma.rn.f32 	%f279, %f278, %f273, 0f3E4CBCE0;
	fma.rn.f32 	%f280, %f279, %f273, 0fBEAAAA7D;
	mul.f32 	%f281, %f273, %f280;
	fma.rn.f32 	%f282, %f281, %f272, %f272;
	neg.f32 	%f283, %f282;
	fma.rn.f32 	%f284, 0f3F6EE581, 0f3FD774EB, %f283;
	selp.f32 	%f285, %f284, %f282, %p55;
	selp.f32 	%f286, 0f3F6EE581, 0f3FEEE581, %p55;
	selp.f32 	%f287, %f282, %f283, %p55;
	mov.b32 	%r34, %f267;
	fma.rn.f32 	%f288, %f286, 0f3FD774EB, %f287;
	setp.lt.s32 	%p56, %r34, 0;
	selp.f32 	%f289, %f288, %f285, %p56;
	add.f32 	%f290, %f268, %f269;
	setp.eq.f32 	%p57, %f270, 0f00000000;
	selp.f32 	%f291, 0f40490FDB, 0f00000000, %p56;
	setp.eq.f32 	%p58, %f268, %f269;
	selp.f32 	%f292, 0f4016CBE4, 0f3F490FDB, %p56;
	selp.f32 	%f293, %f292, %f289, %p58;
	selp.f32 	%f294, %f291, %f293, %p57;
	abs.f32 	%f295, %f290;
	setp.nan.f32 	%p59, %f295, %f295;
	copysign.f32 	%f296, %f519, %f294;
	selp.f32 	%f521, %f290, %f296, %p59;
$L__BB2_60:
	neg.f32 	%f326, %f515;
	setp.lt.s32 	%p65, %r2, 0;
	selp.f32 	%f522, %f515, %f326, %p65;
$L__BB2_61:
	cvta.to.global.u64 	%rd8, %rd2;
	abs.f32 	%f497, %f521;
	abs.f32 	%f498, %f522;
	mov.b32 	%r62, %f498;
	mov.b32 	%r63, %f497;
	min.s32 	%r64, %r62, %r63;
	mov.b32 	%f499, %r64;
	max.s32 	%r65, %r63, %r62;
	mov.b32 	%f500, %r65;
	and.b32  	%r66, %r65, -33554432;
	xor.b32  	%r67, %r66, 2122317824;
	mov.b32 	%f501, %r67;
	mul.f32 	%f502, %f499, %f501;
	mul.f32 	%f503, %f500, %f501;
	mul.f32 	%f504, %f502, %f502;
	fma.rn.f32 	%f505, %f503, %f503, %f504;
	sqrt.rn.f32 	%f506, %f505;
	or.b32  	%r68, %r66, 8388608;
	mov.b32 	%f507, %r68;
	mul.f32 	%f508, %f506, %f507;
	setp.eq.f32 	%p99, %f499, 0f00000000;
	selp.f32 	%f509, %f500, %f508, %p99;
	setp.eq.f32 	%p100, %f499, 0f7F800000;
	selp.f32 	%f510, 0f7F800000, %f509, %p100;
	st.global.f32 	[%rd8], %f510;
	ret;

}
	// .globl	_Z19complex_atan_kernelPf
.visible .entry _Z19complex_atan_kernelPf(
	.param .u64 .ptr .align 1 _Z19complex_atan_kernelPf_param_0
)
{
	.local .align 4 .b8 	__local_depot3[12];
	.reg .b64 	%SP;
	.reg .b64 	%SPL;
	.reg .pred 	%p<53>;
	.reg .b32 	%r<36>;
	.reg .b32 	%f<281>;
	.reg .b64 	%rd<9>;

	mov.u64 	%SPL, __local_depot3;
	ld.param.u64 	%rd2, [_Z19complex_atan_kernelPf_param_0];
	mov.f32 	%f37, 0fBE6F6D8D;
	mul.rn.f32 	%f38, %f37, %f37;
	fma.rn.f32 	%f39, %f38, 0fBE6F6D8D, 0f00000000;
	fma.rn.f32 	%f40, %f38, 0fB94D4153, 0f3C0885E4;
	fma.rn.f32 	%f41, %f40, %f38, 0fBE2AAAA8;
	fma.rn.f32 	%f42, %f41, %f39, 0fBE6F6D8D;
	mov.f32 	%f43, 0f00000000;
	sub.f32 	%f44, %f43, %f42;
	mul.f32 	%f280, %f44, 0f4137C563;
	add.f32 	%f45, %f38, 0f00000000;
	fma.rn.f32 	%f46, %f38, 0f37CBAC00, 0fBAB607ED;
	fma.rn.f32 	%f47, %f46, %f38, 0f3D2AAABB;
	fma.rn.f32 	%f48, %f47, %f38, 0fBEFFFFFF;
	fma.rn.f32 	%f49, %f48, %f45, 0f3F800000;
	mul.f32 	%f279, %f49, 0f4137C563;
	add.u64 	%rd1, %SPL, 8;
	mov.b32 	%r5, 613232946;
	st.local.u32 	[%rd1], %r5;
	abs.f32 	%f50, %f279;
	abs.f32 	%f4, %f280;
	setp.neu.f32 	%p1, %f280, 0f00000000;
	setp.gtu.f32 	%p2, %f50, 0f3F800000;
	or.pred  	%p3, %p1, %p2;
	@%p3 bra 	$L__BB3_4;
	mov.f32 	%f234, 0f3F800000;
	sub.f32 	%f235, %f234, %f50;
	rcp.approx.ftz.f32 	%f236, %f235;
	add.f32 	%f237, %f236, %f236;
	mul.f32 	%f238, %f50, %f237;
	setp.gt.f32 	%p47, %f50, 0f7E800000;
	selp.f32 	%f5, 0fC0000000, %f238, %p47;
	add.rz.f32 	%f239, %f5, %f234;
	mov.b32 	%r24, %f239;
	add.s32 	%r25, %r24, -1061158912;
	and.b32  	%r26, %r25, -8388608;
	mov.b32 	%r1, %f5;
	sub.s32 	%r27, %r1, %r26;
	mov.b32 	%f240, %r27;
	sub.s32 	%r28, 1082130432, %r26;
	mov.b32 	%f241, %r28;
	fma.rn.f32 	%f242, %f241, 0f3E800000, 0fBF800000;
	add.f32 	%f243, %f242, %f240;
	cvt.rn.f32.s32 	%f244, %r26;
	mul.f32 	%f245, %f244, 0f34000000;
	fma.rn.f32 	%f246, %f243, 0fBD39BF78, 0f3DD80012;
	fma.rn.f32 	%f247, %f246, %f243, 0fBE0778E0;
	fma.rn.f32 	%f248, %f247, %f243, 0f3E146475;
	fma.rn.f32 	%f249, %f248, %f243, 0fBE2A68DD;
	fma.rn.f32 	%f250, %f249, %f243, 0f3E4CAF9E;
	fma.rn.f32 	%f251, %f250, %f243, 0fBE800042;
	fma.rn.f32 	%f252, %f251, %f243, 0f3EAAAAE6;
	fma.rn.f32 	%f253, %f252, %f243, 0fBF000000;
	mul.f32 	%f254, %f243, %f253;
	fma.rn.f32 	%f255, %f254, %f243, %f243;
	fma.rn.f32 	%f274, %f245, 0f3F317218, %f255;
	setp.lt.u32 	%p48, %r1, 2139095040;
	@%p48 bra 	$L__BB3_3;
	setp.gt.s32 	%p49, %r1, -1082130432;
	fma.rn.f32 	%f256, %f5, 0f7F800000, 0f7F800000;
	selp.f32 	%f257, %f256, %f274, %p49;
	setp.eq.f32 	%p50, %f5, 0f00000000;
	selp.f32 	%f274, 0f80000000, %f257, %p50;
$L__BB3_3:
	mov.f32 	%f258, 0f3F000000;
	copysign.f32 	%f259, %f279, %f258;
	mul.f32 	%f279, %f259, %f274;
	bra.uni 	$L__BB3_34;
$L__BB3_4:
	setp.neu.f32 	%p4, %f279, 0f00000000;
	@%p4 bra 	$L__BB3_6;
	setp.gt.f32 	%p45, %f4, 0f3F800000;
	rcp.approx.ftz.f32 	%f218, %f4;
	selp.f32 	%f219, %f218, %f4, %p45;
	mul.f32 	%f220, %f219, %f219;
	fma.rn.f32 	%f221, %f220, 0f3B2090AA, 0fBC6BE14F;
	fma.rn.f32 	%f222, %f221, %f220, 0f3D23397E;
	fma.rn.f32 	%f223, %f222, %f220, 0fBD948A7A;
	fma.rn.f32 	%f224, %f223, %f220, 0f3DD76B21;
	fma.rn.f32 	%f225, %f224, %f220, 0fBE111E88;
	fma.rn.f32 	%f226, %f225, %f220, 0f3E4CAF60;
	fma.rn.f32 	%f227, %f226, %f220, 0fBEAAAA27;
	mul.f32 	%f228, %f220, %f227;
	fma.rn.f32 	%f229, %f228, %f219, %f219;
	neg.f32 	%f230, %f229;
	fma.rn.f32 	%f231, 0f3F6EE581, 0f3FD774EB, %f230;
	selp.f32 	%f232, %f231, %f229, %p45;
	setp.num.f32 	%p46, %f4, %f4;
	copysign.f32 	%f233, %f280, %f232;
	selp.f32 	%f280, %f233, %f232, %p46;
	bra.uni 	$L__BB3_34;
$L__BB3_6:
	setp.num.f32 	%p5, %f50, %f50;
	setp.num.f32 	%p6, %f4, %f4;
	and.pred  	%p7, %p5, %p6;
	@%p7 bra 	$L__BB3_12;
	setp.neu.f32 	%p8, %f50, 0f7F800000;
	@%p8 bra 	$L__BB3_9;
	mov.f32 	%f51, 0f00000000;
	copysign.f32 	%f279, %f279, %f51;
	add.f32 	%f280, %f280, %f280;
	bra.uni 	$L__BB3_34;
$L__BB3_9:
	setp.neu.f32 	%p9, %f4, 0f7F800000;
	@%p9 bra 	$L__BB3_11;
	mov.f32 	%f52, 0f00000000;
	copysign.f32 	%f279, %f279, %f52;
	ld.local.f32 	%f53, [%rd1];
	add.f32 	%f54, %f53, 0f3FC90FDB;
	copysign.f32 	%f280, %f280, %f54;
	bra.uni 	$L__BB3_34;
$L__BB3_11:
	add.f32 	%f55, %f279, 0f00000000;
	add.f32 	%f56, %f280, 0f00000000;
	add.f32 	%f279, %f55, %f56;
	mov.f32 	%f280, %f279;
	bra.uni 	$L__BB3_34;
$L__BB3_12:
	max.f32 	%f57, %f50, %f4;
	setp.leu.f32 	%p10, %f57, 0f4B000000;
	@%p10 bra 	$L__BB3_21;
	mov.b32 	%r19, %f279;
	and.b32  	%r2, %r19, 2139095040;
	mov.b32 	%r20, %f280;
	and.b32  	%r3, %r20, 2139095040;
	sub.s32 	%r21, %r2, %r3;
	setp.lt.s32 	%p40, %r21, 109051904;
	setp.neu.f32 	%p41, %f50, 0f7F800000;
	and.pred  	%p42, %p40, %p41;
	@%p42 bra 	$L__BB3_15;
	rcp.rn.f32 	%f279, %f279;
	bra.uni 	$L__BB3_20;
$L__BB3_15:
	sub.s32 	%r22, %r3, %r2;
	setp.lt.s32 	%p43, %r22, 109051904;
	@%p43 bra 	$L__BB3_17;
	div.rn.f32 	%f215, %f279, %f280;
	div.rn.f32 	%f279, %f215, %f280;
	bra.uni 	$L__BB3_20;
$L__BB3_17:
	setp.gt.u32 	%p44, %r2, 1493172224;
	@%p44 bra 	$L__BB3_19;
	mul.f32 	%f213, %f280, %f280;
	fma.rn.f32 	%f214, %f279, %f279, %f213;
	div.rn.f32 	%f279, %f279, %f214;
	bra.uni 	$L__BB3_20;
$L__BB3_19:
	sub.s32 	%r23, 2139095040, %r2;
	mov.b32 	%f207, %r23;
	mul.f32 	%f208, %f279, %f207;
	mul.f32 	%f209, %f280, %f207;
	mul.f32 	%f210, %f209, %f209;
	fma.rn.f32 	%f211, %f208, %f208, %f210;
	div.rn.f32 	%f212, %f208, %f211;
	mul.f32 	%f279, %f212, %f207;
$L__BB3_20:
	ld.local.f32 	%f216, [%rd1];
	add.f32 	%f217, %f216, 0f3FC90FDB;
	copysign.f32 	%f280, %f280, %f217;
	bra.uni 	$L__BB3_34;
$L__BB3_21:
	setp.geu.f32 	%p11, %f50, 0f399CC471;
	setp.geu.f32 	%p12, %f4, 0f399CC471;
	or.pred  	%p13, %p11, %p12;
	@%p13 bra 	$L__BB3_23;
	add.u64 	%rd5, %SPL, 0;
	mov.b32 	%r18, 226492416;
	st.local.u32 	[%rd5], %r18;
	ld.local.f32 	%f204, [%rd5];
	add.f32 	%f205, %f204, 0f3F800000;
	add.u64 	%rd7, %SPL, 4;
	st.local.f32 	[%rd7], %f205;
	ld.local.f32 	%f206, [%rd7];
	bra.uni 	$L__BB3_34;
$L__BB3_23:
	setp.neu.f32 	%p14, %f50, 0f3F800000;
	setp.geu.f32 	%p15, %f4, 0f34000000;
	or.pred  	%p16, %p14, %p15;
	@%p16 bra 	$L__BB3_25;
	setp.lt.f32 	%p21, %f4, 0f00800000;
	mul.f32 	%f83, %f4, 0f4B000000;
	selp.f32 	%f84, %f83, %f4, %p21;
	selp.f32 	%f85, 0fC1B80000, 0f00000000, %p21;
	mov.b32 	%r11, %f84;
	add.s32 	%r12, %r11, -1059760811;
	and.b32  	%r13, %r12, -8388608;
	sub.s32 	%r14, %r11, %r13;
	mov.b32 	%f86, %r14;
	cvt.rn.f32.s32 	%f87, %r13;
	fma.rn.f32 	%f88, %f87, 0f34000000, %f85;
	add.f32 	%f89, %f86, 0fBF800000;
	fma.rn.f32 	%f90, %f89, 0fBE055027, 0f3E1039F6;
	fma.rn.f32 	%f91, %f90, %f89, 0fBDF8CDCC;
	fma.rn.f32 	%f92, %f91, %f89, 0f3E0F2955;
	fma.rn.f32 	%f93, %f92, %f89, 0fBE2AD8B9;
	fma.rn.f32 	%f94, %f93, %f89, 0f3E4CED0B;
	fma.rn.f32 	%f95, %f94, %f89, 0fBE7FFF22;
	fma.rn.f32 	%f96, %f95, %f89, 0f3EAAAA78;
	fma.rn.f32 	%f97, %f96, %f89, 0fBF000000;
	mul.f32 	%f98, %f89, %f97;
	fma.rn.f32 	%f99, %f98, %f89, %f89;
	fma.rn.f32 	%f100, %f88, 0f3F317218, %f99;
	setp.gt.u32 	%p22, %r11, 2139095039;
	fma.rn.f32 	%f101, %f84, 0f7F800000, 0f7F800000;
	selp.f32 	%f102, %f101, %f100, %p22;
	setp.eq.f32 	%p23, %f84, 0f00000000;
	mov.f32 	%f103, 0f3F317218;
	sub.f32 	%f104, %f103, %f102;
	mul.f32 	%f105, %f104, 0f3F000000;
	selp.f32 	%f277, 0f7F800000, %f105, %p23;
	bra.uni 	$L__BB3_28;
$L__BB3_25:
	mul.f32 	%f58, %f50, 0f40800000;
	add.f32 	%f59, %f50, 0fBF800000;
	setp.lt.f32 	%p17, %f4, 0f20000000;
	mul.f32 	%f60, %f59, %f59;
	fma.rn.f32 	%f61, %f4, %f4, %f60;
	selp.f32 	%f62, %f60, %f61, %p17;
	div.rn.f32 	%f23, %f58, %f62;
	mov.f32 	%f63, 0f3F800000;
	add.rz.f32 	%f64, %f23, %f63;
	mov.b32 	%r6, %f64;
	add.s32 	%r7, %r6, -1061158912;
	and.b32  	%r8, %r7, -8388608;
	mov.b32 	%r4, %f23;
	sub.s32 	%r9, %r4, %r8;
	mov.b32 	%f65, %r9;
	sub.s32 	%r10, 1082130432, %r8;
	mov.b32 	%f66, %r10;
	fma.rn.f32 	%f67, %f66, 0f3E800000, 0fBF800000;
	add.f32 	%f68, %f67, %f65;
	cvt.rn.f32.s32 	%f69, %r8;
	mul.f32 	%f70, %f69, 0f34000000;
	fma.rn.f32 	%f71, %f68, 0fBD39BF78, 0f3DD80012;
	fma.rn.f32 	%f72, %f71, %f68, 0fBE0778E0;
	fma.rn.f32 	%f73, %f72, %f68, 0f3E146475;
	fma.rn.f32 	%f74, %f73, %f68, 0fBE2A68DD;
	fma.rn.f32 	%f75, %f74, %f68, 0f3E4CAF9E;
	fma.rn.f32 	%f76, %f75, %f68, 0fBE800042;
	fma.rn.f32 	%f77, %f76, %f68, 0f3EAAAAE6;
	fma.rn.f32 	%f78, %f77, %f68, 0fBF000000;
	mul.f32 	%f79, %f68, %f78;
	fma.rn.f32 	%f80, %f79, %f68, %f68;
	fma.rn.f32 	%f276, %f70, 0f3F317218, %f80;
	setp.lt.u32 	%p18, %r4, 2139095040;
	@%p18 bra 	$L__BB3_27;
	setp.gt.s32 	%p19, %r4, -1082130432;
	fma.rn.f32 	%f81, %f23, 0f7F800000, 0f7F800000;
	selp.f32 	%f82, %f81, %f276, %p19;
	setp.eq.f32 	%p20, %f23, 0f00000000;
	selp.f32 	%f276, 0f80000000, %f82, %p20;
$L__BB3_27:
	mul.f32 	%f277, %f276, 0f3E800000;
$L__BB3_28:
	setp.neu.f32 	%p24, %f50, 0f3F800000;
	@%p24 bra 	$L__BB3_30;
	neg.f32 	%f176, %f4;
	abs.f32 	%f177, %f176;
	setp.lt.f32 	%p36, %f177, 0f40000000;
	selp.f32 	%f178, 0f40000000, %f177, %p36;
	min.f32 	%f179, %f177, 0f40000000;
	div.rn.f32 	%f180, %f179, %f178;
	mul.f32 	%f181, %f180, %f180;
	fma.rn.f32 	%f182, %f181, 0f3B33710B, 0fBC807748;
	fma.rn.f32 	%f183, %f182, %f181, 0f3D2CDAB2;
	fma.rn.f32 	%f184, %f183, %f181, 0fBD992D10;
	fma.rn.f32 	%f185, %f184, %f181, 0f3DD9EA6C;
	fma.rn.f32 	%f186, %f185, %f181, 0fBE117CB1;
	fma.rn.f32 	%f187, %f186, %f181, 0f3E4CBCE0;
	fma.rn.f32 	%f188, %f187, %f181, 0fBEAAAA7D;
	mul.f32 	%f189, %f181, %f188;
	fma.rn.f32 	%f190, %f189, %f180, %f180;
	neg.f32 	%f191, %f190;
	fma.rn.f32 	%f192, 0f3F6EE581, 0f3FD774EB, %f191;
	selp.f32 	%f193, %f192, %f190, %p36;
	selp.f32 	%f194, 0f3F6EE581, 0f3FEEE581, %p36;
	selp.f32 	%f195, %f190, %f191, %p36;
	mov.b32 	%r17, %f176;
	fma.rn.f32 	%f196, %f194, 0f3FD774EB, %f195;
	setp.lt.s32 	%p37, %r17, 0;
	selp.f32 	%f197, %f196, %f193, %p37;
	add.f32 	%f198, %f177, 0f40000000;
	setp.eq.f32 	%p38, %f177, 0f40000000;
	selp.f32 	%f199, 0f4016CBE4, 0f3F490FDB, %p37;
	abs.f32 	%f200, %f198;
	setp.nan.f32 	%p39, %f200, %f200;
	abs.f32 	%f201, %f197;
	selp.f32 	%f202, %f199, %f201, %p38;
	selp.f32 	%f278, %f198, %f202, %p39;
	bra.uni 	$L__BB3_33;
$L__BB3_30:
	setp.geu.f32 	%p25, %f4, 0f34000000;
	@%p25 bra 	$L__BB3_32;
	add.f32 	%f142, %f4, %f4;
	mov.f32 	%f143, 0f3F800000;
	sub.f32 	%f144, %f143, %f50;
	add.f32 	%f145, %f50, 0f3F800000;
	mul.f32 	%f146, %f144, %f145;
	abs.f32 	%f147, %f146;
	abs.f32 	%f148, %f142;
	setp.gt.f32 	%p31, %f148, %f147;
	selp.f32 	%f149, %f148, %f147, %p31;
	selp.f32 	%f150, %f147, %f148, %p31;
	div.rn.f32 	%f151, %f150, %f149;
	mul.f32 	%f152, %f151, %f151;
	fma.rn.f32 	%f153, %f152, 0f3B33710B, 0fBC807748;
	fma.rn.f32 	%f154, %f153, %f152, 0f3D2CDAB2;
	fma.rn.f32 	%f155, %f154, %f152, 0fBD992D10;
	fma.rn.f32 	%f156, %f155, %f152, 0f3DD9EA6C;
	fma.rn.f32 	%f157, %f156, %f152, 0fBE117CB1;
	fma.rn.f32 	%f158, %f157, %f152, 0f3E4CBCE0;
	fma.rn.f32 	%f159, %f158, %f152, 0fBEAAAA7D;
	mul.f32 	%f160, %f152, %f159;
	fma.rn.f32 	%f161, %f160, %f151, %f151;
	neg.f32 	%f162, %f161;
	fma.rn.f32 	%f163, 0f3F6EE581, 0f3FD774EB, %f162;
	selp.f32 	%f164, %f163, %f161, %p31;
	selp.f32 	%f165, 0f3F6EE581, 0f3FEEE581, %p31;
	selp.f32 	%f166, %f161, %f162, %p31;
	mov.b32 	%r16, %f146;
	fma.rn.f32 	%f167, %f165, 0f3FD774EB, %f166;
	setp.lt.s32 	%p32, %r16, 0;
	selp.f32 	%f168, %f167, %f164, %p32;
	add.f32 	%f169, %f148, %f147;
	setp.eq.f32 	%p33, %f149, 0f00000000;
	selp.f32 	%f170, 0f40490FDB, 0f00000000, %p32;
	setp.eq.f32 	%p34, %f147, %f148;
	selp.f32 	%f171, 0f4016CBE4, 0f3F490FDB, %p32;
	selp.f32 	%f172, %f171, %f168, %p34;
	selp.f32 	%f173, %f170, %f172, %p33;
	abs.f32 	%f174, %f169;
	setp.nan.f32 	%p35, %f174, %f174;
	copysign.f32 	%f175, %f142, %f173;
	selp.f32 	%f278, %f169, %f175, %p35;
	bra.uni 	$L__BB3_33;
$L__BB3_32:
	add.f32 	%f106, %f4, %f4;
	mov.f32 	%f107, 0f3F800000;
	sub.f32 	%f108, %f107, %f50;
	add.f32 	%f109, %f50, 0f3F800000;
	mul.f32 	%f110, %f108, %f109;
	mul.f32 	%f111, %f4, %f4;
	sub.f32 	%f112, %f110, %f111;
	abs.f32 	%f113, %f112;
	abs.f32 	%f114, %f106;
	setp.gt.f32 	%p26, %f114, %f113;
	selp.f32 	%f115, %f114, %f113, %p26;
	selp.f32 	%f116, %f113, %f114, %p26;
	div.rn.f32 	%f117, %f116, %f115;
	mul.f32 	%f118, %f117, %f117;
	fma.rn.f32 	%f119, %f118, 0f3B33710B, 0fBC807748;
	fma.rn.f32 	%f120, %f119, %f118, 0f3D2CDAB2;
	fma.rn.f32 	%f121, %f120, %f118, 0fBD992D10;
	fma.rn.f32 	%f122, %f121, %f118, 0f3DD9EA6C;
	fma.rn.f32 	%f123, %f122, %f118, 0fBE117CB1;
	fma.rn.f32 	%f124, %f123, %f118, 0f3E4CBCE0;
	fma.rn.f32 	%f125, %f124, %f118, 0fBEAAAA7D;
	mul.f32 	%f126, %f118, %f125;
	fma.rn.f32 	%f127, %f126, %f117, %f117;
	neg.f32 	%f128, %f127;
	fma.rn.f32 	%f129, 0f3F6EE581, 0f3FD774EB, %f128;
	selp.f32 	%f130, %f129, %f127, %p26;
	selp.f32 	%f131, 0f3F6EE581, 0f3FEEE581, %p26;
	selp.f32 	%f132, %f127, %f128, %p26;
	mov.b32 	%r15, %f112;
	fma.rn.f32 	%f133, %f131, 0f3FD774EB, %f132;
	setp.lt.s32 	%p27, %r15, 0;
	selp.f32 	%f134, %f133, %f130, %p27;
	add.f32 	%f135, %f114, %f113;
	setp.eq.f32 	%p28, %f115, 0f00000000;
	selp.f32 	%f136, 0f40490FDB, 0f00000000, %p27;
	setp.eq.f32 	%p29, %f113, %f114;
	selp.f32 	%f137, 0f4016CBE4, 0f3F490FDB, %p27;
	abs.f32 	%f138, %f135;
	setp.nan.f32 	%p30, %f138, %f138;
	abs.f32 	%f139, %f134;
	selp.f32 	%f140, %f137, %f139, %p29;
	selp.f32 	%f141, %f136, %f140, %p28;
	selp.f32 	%f278, %f135, %f141, %p30;
$L__BB3_33:
	mul.f32 	%f203, %f278, 0f3F000000;
	copysign.f32 	%f279, %f279, %f277;
	copysign.f32 	%f280, %f280, %f203;
$L__BB3_34:
	cvta.to.global.u64 	%rd8, %rd2;
	abs.f32 	%f260, %f280;
	abs.f32 	%f261, %f279;
	mov.b32 	%r29, %f261;
	mov.b32 	%r30, %f260;
	min.s32 	%r31, %r29, %r30;
	mov.b32 	%f262, %r31;
	max.s32 	%r32, %r30, %r29;
	mov.b32 	%f263, %r32;
	and.b32  	%r33, %r32, -33554432;
	xor.b32  	%r34, %r33, 2122317824;
	mov.b32 	%f264, %r34;
	mul.f32 	%f265, %f262, %f264;
	mul.f32 	%f266, %f263, %f264;
	mul.f32 	%f267, %f265, %f265;
	fma.rn.f32 	%f268, %f266, %f266, %f267;
	sqrt.rn.f32 	%f269, %f268;
	or.b32  	%r35, %r33, 8388608;
	mov.b32 	%f270, %r35;
	mul.f32 	%f271, %f269, %f270;
	setp.eq.f32 	%p51, %f262, 0f00000000;
	selp.f32 	%f272, %f263, %f271, %p51;
	setp.eq.f32 	%p52, %f262, 0f7F800000;
	selp.f32 	%f273, 0f7F800000, %f272, %p52;
	st.global.f32 	[%rd8], %f273;
	ret;

}
	// .globl	_Z19complex_sinh_kernelPf
.visible .entry _Z19complex_sinh_kernelPf(
	.param .u64 .ptr .align 1 _Z19complex_sinh_kernelPf_param_0
)
{
	.local .align 4 .b8 	__local_depot4[28];
	.reg .b64 	%SP;
	.reg .b64 	%SPL;
	.reg .pred 	%p<106>;
	.reg .b16 	%rs<5>;
	.reg .b32 	%r<417>;
	.reg .b32 	%f<388>;
	.reg .b64 	%rd<185>;
	.reg .b64 	%fd<21>;

	mov.u64 	%SPL, __local_depot4;
	ld.param.u64 	%rd72, [_Z19complex_sinh_kernelPf_param_0];
	add.u64 	%rd1, %SPL, 0;
	mov.f32 	%f72, 0fBE6F6D8D;
	mul.rn.f32 	%f73, %f72, %f72;
	fma.rn.f32 	%f74, %f73, 0fBE6F6D8D, 0f00000000;
	fma.rn.f32 	%f75, %f73, 0fB94D4153, 0f3C0885E4;
	fma.rn.f32 	%f76, %f75, %f73, 0fBE2AAAA8;
	fma.rn.f32 	%f77, %f76, %f74, 0fBE6F6D8D;
	mov.f32 	%f78, 0f00000000;
	sub.f32 	%f79, %f78, %f77;
	mul.f32 	%f386, %f79, 0f4137C563;
	add.f32 	%f80, %f73, 0f00000000;
	fma.rn.f32 	%f81, %f73, 0f37CBAC00, 0fBAB607ED;
	fma.rn.f32 	%f82, %f81, %f73, 0f3D2AAABB;
	fma.rn.f32 	%f83, %f82, %f73, 0fBEFFFFFF;
	fma.rn.f32 	%f84, %f83, %f80, 0f3F800000;
	mul.f32 	%f387, %f84, 0f4137C563;
	mov.b32 	%r1, %f386;
	mov.b32 	%r2, %f387;
	and.b32  	%r3, %r1, 2147483647;
	and.b32  	%r4, %r2, 2147483647;
	max.u32 	%r131, %r3, %r4;
	setp.gt.u32 	%p1, %r131, 2139095039;
	@%p1 bra 	$L__BB4_74;
	setp.ne.s32 	%p32, %r4, 0;
	@%p32 bra 	$L__BB4_3;
	abs.f32 	%f337, %f386;
	mov.f32 	%f338, 0f3FB8AA3B;
	mul.rn.f32 	%f339, %f337, %f338;
	cvt.rzi.f32.f32 	%f340, %f339;
	abs.f32 	%f341, %f340;
	setp.gt.f32 	%p102, %f341, 0f42FC0000;
	mov.f32 	%f342, 0f42FC0000;
	copysign.f32 	%f343, %f340, %f342;
	selp.f32 	%f344, %f343, %f340, %p102;
	fma.rn.f32 	%f345, %f344, 0fBF317218, %f337;
	fma.rn.f32 	%f346, %f344, 0f3102E308, %f345;
	mul.f32 	%f347, %f346, 0f3FB8AA3B;
	add.f32 	%f348, %f344, 0f4B40007D;
	mov.b32 	%r368, %f348;
	shl.b32 	%r369, %r368, 23;
	mov.b32 	%f349, %r369;
	ex2.approx.ftz.f32 	%f350, %f347;
	mul.f32 	%f351, %f350, %f349;
	mov.f32 	%f352, 0fBE000000;
	div.approx.ftz.f32 	%f353, %f352, %f351;
	fma.rn.f32 	%f354, %f351, 0f40000000, %f353;
	mul.f32 	%f355, %f386, %f386;
	fma.rn.f32 	%f356, %f355, 0f363D0ADA, 0f394FFF49;
	fma.rn.f32 	%f357, %f356, %f355, 0f3C08889A;
	fma.rn.f32 	%f358, %f357, %f355, 0f3E2AAAAB;
	mul.f32 	%f359, %f355, %f358;
	fma.rn.f32 	%f360, %f359, %f386, %f386;
	setp.ge.f32 	%p103, %f337, 0f3F800000;
	copysign.f32 	%f361, %f386, %f354;
	selp.f32 	%f386, %f361, %f360, %p103;
	bra.uni 	$L__BB4_101;
$L__BB4_3:
	setp.gt.u32 	%p33, %r3, 1091567615;
	@%p33 bra 	$L__BB4_21;
	abs.f32 	%f4, %f386;
	mul.f32 	%f274, %f387, 0f3F22F983;
	cvt.rni.s32.f32 	%r384, %f274;
	cvt.rn.f32.s32 	%f275, %r384;
	fma.rn.f32 	%f276, %f275, 0fBFC90FDA, %f387;
	fma.rn.f32 	%f277, %f275, 0fB3A22168, %f276;
	fma.rn.f32 	%f377, %f275, 0fA7C234C5, %f277;
	abs.f32 	%f6, %f387;
	setp.ltu.f32 	%p84, %f6, 0f47CE4780;
	mov.u32 	%r380, %r384;
	mov.f32 	%f376, %f377;
	@%p84 bra 	$L__BB4_12;
	setp.neu.f32 	%p85, %f6, 0f7F800000;
	@%p85 bra 	$L__BB4_7;
	mov.f32 	%f280, 0f00000000;
	mul.rn.f32 	%f376, %f387, %f280;
	mov.b32 	%r380, 0;
	bra.uni 	$L__BB4_12;
$L__BB4_7:
	shl.b32 	%r324, %r2, 8;
	or.b32  	%r6, %r324, -2147483648;
	mov.b64 	%rd157, 0;
	mov.b32 	%r377, 0;
	mov.u64 	%rd155, __cudart_i2opi_f;
	mov.u64 	%rd156, %rd1;
$L__BB4_8:
	.pragma "nounroll";
	ld.global.nc.u32 	%r325, [%rd155];
	mad.wide.u32 	%rd140, %r325, %r6, %rd157;
	shr.u64 	%rd157, %rd140, 32;
	st.local.u32 	[%rd156], %rd140;
	add.s32 	%r377, %r377, 1;
	add.s64 	%rd156, %rd156, 4;
	add.s64 	%rd155, %rd155, 4;
	setp.ne.s32 	%p86, %r377, 6;
	@%p86 bra 	$L__BB4_8;
	shr.u32 	%r326, %r2, 23;
	st.local.u32 	[%rd1+24], %rd157;
	and.b32  	%r9, %r326, 31;
	and.b32  	%r327, %r326, 224;
	add.s32 	%r328, %r327, -128;
	shr.u32 	%r329, %r328, 5;
	mul.wide.u32 	%rd141, %r329, 4;
	sub.s64 	%rd8, %rd1, %rd141;
	ld.local.u32 	%r378, [%rd8+24];
	ld.local.u32 	%r379, [%rd8+20];
	setp.eq.s32 	%p87, %r9, 0;
	@%p87 bra 	$L__BB4_11;
	shf.l.wrap.b32 	%r378, %r379, %r378, %r9;
	ld.local.u32 	%r330, [%rd8+16];
	shf.l.wrap.b32 	%r379, %r330, %r379, %r9;
$L__BB4_11:
	shr.u32 	%r331, %r378, 30;
	shf.l.wrap.b32 	%r332, %r379, %r378, 2;
	shl.b32 	%r333, %r379, 2;
	shr.u32 	%r334, %r332, 31;
	add.s32 	%r335, %r334, %r331;
	neg.s32 	%r336, %r335;
	setp.lt.s32 	%p88, %r2, 0;
	selp.b32 	%r380, %r336, %r335, %p88;
	xor.b32  	%r337, %r332, %r2;
	shr.s32 	%r338, %r332, 31;
	xor.b32  	%r339, %r338, %r332;
	xor.b32  	%r340, %r338, %r333;
	cvt.u64.u32 	%rd142, %r339;
	shl.b64 	%rd143, %rd142, 32;
	cvt.u64.u32 	%rd144, %r340;
	or.b64  	%rd145, %rd143, %rd144;
	cvt.rn.f64.s64 	%fd17, %rd145;
	mul.f64 	%fd18, %fd17, 0d3BF921FB54442D19;
	cvt.rn.f32.f64 	%f278, %fd18;
	neg.f32 	%f279, %f278;
	setp.lt.s32 	%p89, %r337, 0;
	selp.f32 	%f376, %f279, %f278, %p89;
$L__BB4_12:
	mov.f32 	%f281, 0f3FB8AA3B;
	mul.rn.f32 	%f282, %f4, %f281;
	cvt.rzi.f32.f32 	%f283, %f282;
	mov.f32 	%f284, 0f42FC0000;
	copysign.f32 	%f285, %f283, %f284;
	abs.f32 	%f286, %f283;
	setp.gt.f32 	%p90, %f286, 0f42FC0000;
	selp.f32 	%f287, %f285, %f283, %p90;
	fma.rn.f32 	%f288, %f287, 0fBF317218, %f4;
	fma.rn.f32 	%f289, %f287, 0f3102E308, %f288;
	mul.f32 	%f290, %f289, 0f3FB8AA3B;
	ex2.approx.ftz.f32 	%f291, %f290;
	add.f32 	%f292, %f287, 0f4B40007D;
	mov.b32 	%r342, %f292;
	shl.b32 	%r343, %r342, 23;
	mov.b32 	%f293, %r343;
	mul.f32 	%f10, %f291, %f293;
	mul.f32 	%f294, %f386, %f386;
	setp.ltu.f32 	%p91, %f6, 0f47CE4780;
	add.s32 	%r344, %r380, 1;
	mul.rn.f32 	%f295, %f376, %f376;
	and.b32  	%r345, %r380, 1;
	setp.eq.b32 	%p92, %r345, 1;
	selp.f32 	%f296, %f376, 0f3F800000, %p92;
	fma.rn.f32 	%f297, %f295, %f296, 0f00000000;
	fma.rn.f32 	%f298, %f295, 0f37CBAC00, 0fBAB607ED;
	selp.f32 	%f299, 0fB94D4153, %f298, %p92;
	selp.f32 	%f300, 0f3C0885E4, 0f3D2AAABB, %p92;
	fma.rn.f32 	%f301, %f299, %f295, %f300;
	selp.f32 	%f302, 0fBE2AAAA8, 0fBEFFFFFF, %p92;
	fma.rn.f32 	%f303, %f301, %f295, %f302;
	fma.rn.f32 	%f304, %f303, %f297, %f296;
	and.b32  	%r346, %r344, 2;
	setp.eq.s32 	%p93, %r346, 0;
	mov.f32 	%f305, 0f00000000;
	sub.f32 	%f306, %f305, %f304;
	selp.f32 	%f307, %f304, %f306, %p93;
	mov.f32 	%f308, 0fBE000000;
	div.approx.ftz.f32 	%f309, %f308, %f10;
	fma.rn.f32 	%f310, %f10, 0f40000000, %f309;
	copysign.f32 	%f311, %f386, %f310;
	setp.ge.f32 	%p94, %f4, 0f3F800000;
	fma.rn.f32 	%f312, %f294, 0f363D0ADA, 0f394FFF49;
	fma.rn.f32 	%f313, %f312, %f294, 0f3C08889A;
	fma.rn.f32 	%f314, %f313, %f294, 0f3E2AAAAB;
	mul.f32 	%f315, %f294, %f314;
	fma.rn.f32 	%f316, %f315, %f386, %f386;
	selp.f32 	%f317, %f311, %f316, %p94;
	mul.f32 	%f386, %f317, %f307;
	@%p91 bra 	$L__BB4_20;
	setp.neu.f32 	%p95, %f6, 0f7F800000;
	@%p95 bra 	$L__BB4_15;
	mov.f32 	%f320, 0f00000000;
	mul.rn.f32 	%f377, %f387, %f320;
	mov.b32 	%r384, 0;
	bra.uni 	$L__BB4_20;
$L__BB4_15:
	shl.b32 	%r348, %r2, 8;
	or.b32  	%r18, %r348, -2147483648;
	mov.b64 	%rd160, 0;
	mov.b32 	%r381, 0;
	mov.u64 	%rd158, __cudart_i2opi_f;
	mov.u64 	%rd159, %rd1;
$L__BB4_16:
	.pragma "nounroll";
	ld.global.nc.u32 	%r349, [%rd158];
	mad.wide.u32 	%rd148, %r349, %r18, %rd160;
	shr.u64 	%rd160, %rd148, 32;
	st.local.u32 	[%rd159], %rd148;
	add.s32 	%r381, %r381, 1;
	add.s64 	%rd159, %rd159, 4;
	add.s64 	%rd158, %rd158, 4;
	setp.ne.s32 	%p96, %r381, 6;
	@%p96 bra 	$L__BB4_16;
	shr.u32 	%r350, %r2, 23;
	st.local.u32 	[%rd1+24], %rd160;
	and.b32  	%r21, %r350, 31;
	and.b32  	%r351, %r350, 224;
	add.s32 	%r352, %r351, -128;
	shr.u32 	%r353, %r352, 5;
	mul.wide.u32 	%rd149, %r353, 4;
	sub.s64 	%rd15, %rd1, %rd149;
	ld.local.u32 	%r382, [%rd15+24];
	ld.local.u32 	%r383, [%rd15+20];
	setp.eq.s32 	%p97, %r21, 0;
	@%p97 bra 	$L__BB4_19;
	shf.l.wrap.b32 	%r382, %r383, %r382, %r21;
	ld.local.u32 	%r354, [%rd15+16];
	shf.l.wrap.b32 	%r383, %r354, %r383, %r21;
$L__BB4_19:
	shr.u32 	%r355, %r382, 30;
	shf.l.wrap.b32 	%r356, %r383, %r382, 2;
	shl.b32 	%r357, %r383, 2;
	shr.u32 	%r358, %r356, 31;
	add.s32 	%r359, %r358, %r355;
	neg.s32 	%r360, %r359;
	setp.lt.s32 	%p98, %r2, 0;
	selp.b32 	%r384, %r360, %r359, %p98;
	xor.b32  	%r361, %r356, %r2;
	shr.s32 	%r362, %r356, 31;
	xor.b32  	%r363, %r362, %r356;
	xor.b32  	%r364, %r362, %r357;
	cvt.u64.u32 	%rd150, %r363;
	shl.b64 	%rd151, %rd150, 32;
	cvt.u64.u32 	%rd152, %r364;
	or.b64  	%rd153, %rd151, %rd152;
	cvt.rn.f64.s64 	%fd19, %rd153;
	mul.f64 	%fd20, %fd19, 0d3BF921FB54442D19;
	cvt.rn.f32.f64 	%f318, %fd20;
	neg.f32 	%f319, %f318;
	setp.lt.s32 	%p99, %r361, 0;
	selp.f32 	%f377, %f319, %f318, %p99;
$L__BB4_20:
	mul.rn.f32 	%f321, %f377, %f377;
	and.b32  	%r366, %r384, 1;
	setp.eq.b32 	%p100, %r366, 1;
	selp.f32 	%f322, 0f3F800000, %f377, %p100;
	fma.rn.f32 	%f323, %f321, %f322, 0f00000000;
	fma.rn.f32 	%f324, %f321, 0f37CBAC00, 0fBAB607ED;
	selp.f32 	%f325, %f324, 0fB94D4153, %p100;
	selp.f32 	%f326, 0f3D2AAABB, 0f3C0885E4, %p100;
	fma.rn.f32 	%f327, %f325, %f321, %f326;
	selp.f32 	%f328, 0fBEFFFFFF, 0fBE2AAAA8, %p100;
	fma.rn.f32 	%f329, %f327, %f321, %f328;
	fma.rn.f32 	%f330, %f329, %f323, %f322;
	and.b32  	%r367, %r384, 2;
	setp.eq.s32 	%p101, %r367, 0;
	mov.f32 	%f331, 0f00000000;
	sub.f32 	%f332, %f331, %f330;
	selp.f32 	%f333, %f330, %f332, %p101;
	mov.f32 	%f334, 0f3E000000;
	div.approx.ftz.f32 	%f335, %f334, %f10;
	fma.rn.f32 	%f336, %f10, 0f40000000, %f335;
	mul.f32 	%f387, %f336, %f333;
	bra.uni 	$L__BB4_101;
$L__BB4_21:
	setp.gt.u32 	%p34, %r3, 1118925335;
	@%p34 bra 	$L__BB4_39;
	abs.f32 	%f224, %f386;
	fma.rn.f32 	%f225, %f224, 0f3BBB989D, 0f3F000000;
	cvt.sat.f32.f32 	%f226, %f225;
	mov.f32 	%f227, 0f4B400001;
	mov.f32 	%f228, 0f437C0000;
	fma.rm.f32 	%f229, %f226, %f228, %f227;
	add.f32 	%f230, %f229, 0fCB40007F;
	neg.f32 	%f231, %f230;
	fma.rn.f32 	%f232, %f224, 0f3FB8AA3B, %f231;
	fma.rn.f32 	%f233, %f224, 0f32A57060, %f232;
	mov.b32 	%r278, %f229;
	shl.b32 	%r279, %r278, 23;
	mov.b32 	%f234, %r279;
	ex2.approx.ftz.f32 	%f235, %f233;
	mul.f32 	%f236, %f235, %f234;
	mul.f32 	%f16, %f236, 0f3F000000;
	mul.f32 	%f237, %f387, 0f3F22F983;
	cvt.rni.s32.f32 	%r392, %f237;
	cvt.rn.f32.s32 	%f238, %r392;
	fma.rn.f32 	%f239, %f238, 0fBFC90FDA, %f387;
	fma.rn.f32 	%f240, %f238, 0fB3A22168, %f239;
	fma.rn.f32 	%f379, %f238, 0fA7C234C5, %f240;
	abs.f32 	%f18, %f387;
	setp.ltu.f32 	%p68, %f18, 0f47CE4780;
	mov.u32 	%r388, %r392;
	mov.f32 	%f378, %f379;
	@%p68 bra 	$L__BB4_30;
	setp.neu.f32 	%p69, %f18, 0f7F800000;
	@%p69 bra 	$L__BB4_25;
	mov.f32 	%f243, 0f00000000;
	mul.rn.f32 	%f378, %f387, %f243;
	mov.b32 	%r388, 0;
	bra.uni 	$L__BB4_30;
$L__BB4_25:
	shl.b32 	%r281, %r2, 8;
	or.b32  	%r31, %r281, -2147483648;
	mov.b64 	%rd163, 0;
	mov.b32 	%r385, 0;
	mov.u64 	%rd161, __cudart_i2opi_f;
	mov.u64 	%rd162, %rd1;
$L__BB4_26:
	.pragma "nounroll";
	ld.global.nc.u32 	%r282, [%rd161];
	mad.wide.u32 	%rd124, %r282, %r31, %rd163;
	shr.u64 	%rd163, %rd124, 32;
	st.local.u32 	[%rd162], %rd124;
	add.s32 	%r385, %r385, 1;
	add.s64 	%rd162, %rd162, 4;
	add.s64 	%rd161, %rd161, 4;
	setp.ne.s32 	%p70, %r385, 6;
	@%p70 bra 	$L__BB4_26;
	shr.u32 	%r283, %r2, 23;
	st.local.u32 	[%rd1+24], %rd163;
	and.b32  	%r34, %r283, 31;
	and.b32  	%r284, %r283, 224;
	add.s32 	%r285, %r284, -128;
	shr.u32 	%r286, %r285, 5;
	mul.wide.u32 	%rd125, %r286, 4;
	sub.s64 	%rd22, %rd1, %rd125;
	ld.local.u32 	%r386, [%rd22+24];
	ld.local.u32 	%r387, [%rd22+20];
	setp.eq.s32 	%p71, %r34, 0;
	@%p71 bra 	$L__BB4_29;
	shf.l.wrap.b32 	%r386, %r387, %r386, %r34;
	ld.local.u32 	%r287, [%rd22+16];
	shf.l.wrap.b32 	%r387, %r287, %r387, %r34;
$L__BB4_29:
	shr.u32 	%r288, %r386, 30;
	shf.l.wrap.b32 	%r289, %r387, %r386, 2;
	shl.b32 	%r290, %r387, 2;
	shr.u32 	%r291, %r289, 31;
	add.s32 	%r292, %r291, %r288;
	neg.s32 	%r293, %r292;
	setp.lt.s32 	%p72, %r2, 0;
	selp.b32 	%r388, %r293, %r292, %p72;
	xor.b32  	%r294, %r289, %r2;
	shr.s32 	%r295, %r289, 31;
	xor.b32  	%r296, %r295, %r289;
	xor.b32  	%r297, %r295, %r290;
	cvt.u64.u32 	%rd126, %r296;
	shl.b64 	%rd127, %rd126, 32;
	cvt.u64.u32 	%rd128, %r297;
	or.b64  	%rd129, %rd127, %rd128;
	cvt.rn.f64.s64 	%fd13, %rd129;
	mul.f64 	%fd14, %fd13, 0d3BF921FB54442D19;
	cvt.rn.f32.f64 	%f241, %fd14;
	neg.f32 	%f242, %f241;
	setp.lt.s32 	%p73, %r294, 0;
	selp.f32 	%f378, %f242, %f241, %p73;
$L__BB4_30:
	setp.ltu.f32 	%p74, %f18, 0f47CE4780;
	add.s32 	%r299, %r388, 1;
	mul.rn.f32 	%f244, %f378, %f378;
	and.b32  	%r300, %r388, 1;
	setp.eq.b32 	%p75, %r300, 1;
	selp.f32 	%f245, %f378, 0f3F800000, %p75;
	fma.rn.f32 	%f246, %f244, %f245, 0f00000000;
	fma.rn.f32 	%f247, %f244, 0f37CBAC00, 0fBAB607ED;
	selp.f32 	%f248, 0fB94D4153, %f247, %p75;
	selp.f32 	%f249, 0f3C0885E4, 0f3D2AAABB, %p75;
	fma.rn.f32 	%f250, %f248, %f244, %f249;
	selp.f32 	%f251, 0fBE2AAAA8, 0fBEFFFFFF, %p75;
	fma.rn.f32 	%f252, %f250, %f244, %f251;
	fma.rn.f32 	%f253, %f252, %f246, %f245;
	and.b32  	%r301, %r299, 2;
	setp.eq.s32 	%p76, %r301, 0;
	mov.f32 	%f254, 0f00000000;
	sub.f32 	%f255, %f254, %f253;
	selp.f32 	%f256, %f253, %f255, %p76;
	copysign.f32 	%f257, %f386, %f16;
	mul.f32 	%f386, %f257, %f256;
	@%p74 bra 	$L__BB4_38;
	setp.neu.f32 	%p77, %f18, 0f7F800000;
	@%p77 bra 	$L__BB4_33;
	mov.f32 	%f260, 0f00000000;
	mul.rn.f32 	%f379, %f387, %f260;
	mov.b32 	%r392, 0;
	bra.uni 	$L__BB4_38;
$L__BB4_33:
	shl.b32 	%r303, %r2, 8;
	or.b32  	%r43, %r303, -2147483648;
	mov.b64 	%rd166, 0;
	mov.b32 	%r389, 0;
	mov.u64 	%rd164, __cudart_i2opi_f;
	mov.u64 	%rd165, %rd1;
$L__BB4_34:
	.pragma "nounroll";
	ld.global.nc.u32 	%r304, [%rd164];
	mad.wide.u32 	%rd132, %r304, %r43, %rd166;
	shr.u64 	%rd166, %rd132, 32;
	st.local.u32 	[%rd165], %rd132;
	add.s32 	%r389, %r389, 1;
	add.s64 	%rd165, %rd165, 4;
	add.s64 	%rd164, %rd164, 4;
	setp.ne.s32 	%p78, %r389, 6;
	@%p78 bra 	$L__BB4_34;
	shr.u32 	%r305, %r2, 23;
	st.local.u32 	[%rd1+24], %rd166;
	and.b32  	%r46, %r305, 31;
	and.b32  	%r306, %r305, 224;
	add.s32 	%r307, %r306, -128;
	shr.u32 	%r308, %r307, 5;
	mul.wide.u32 	%rd133, %r308, 4;
	sub.s64 	%rd29, %rd1, %rd133;
	ld.local.u32 	%r390, [%rd29+24];
	ld.local.u32 	%r391, [%rd29+20];
	setp.eq.s32 	%p79, %r46, 0;
	@%p79 bra 	$L__BB4_37;
	shf.l.wrap.b32 	%r390, %r391, %r390, %r46;
	ld.local.u32 	%r309, [%rd29+16];
	shf.l.wrap.b32 	%r391, %r309, %r391, %r46;
$L__BB4_37:
	shr.u32 	%r310, %r390, 30;
	shf.l.wrap.b32 	%r311, %r391, %r390, 2;
	shl.b32 	%r312, %r391, 2;
	shr.u32 	%r313, %r311, 31;
	add.s32 	%r314, %r313, %r310;
	neg.s32 	%r315, %r314;
	setp.lt.s32 	%p80, %r2, 0;
	selp.b32 	%r392, %r315, %r314, %p80;
	xor.b32  	%r316, %r311, %r2;
	shr.s32 	%r317, %r311, 31;
	xor.b32  	%r318, %r317, %r311;
	xor.b32  	%r319, %r317, %r312;
	cvt.u64.u32 	%rd134, %r318;
	shl.b64 	%rd135, %rd134, 32;
	cvt.u64.u32 	%rd136, %r319;
	or.b64  	%rd137, %rd135, %rd136;
	cvt.rn.f64.s64 	%fd15, %rd137;
	mul.f64 	%fd16, %fd15, 0d3BF921FB54442D19;
	cvt.rn.f32.f64 	%f258, %fd16;
	neg.f32 	%f259, %f258;
	setp.lt.s32 	%p81, %r316, 0;
	selp.f32 	%f379, %f259, %f258, %p81;
$L__BB4_38:
	mul.rn.f32 	%f261, %f379, %f379;
	and.b32  	%r321, %r392, 1;
	setp.eq.b32 	%p82, %r321, 1;
	selp.f32 	%f262, 0f3F800000, %f379, %p82;
	fma.rn.f32 	%f263, %f261, %f262, 0f00000000;
	fma.rn.f32 	%f264, %f261, 0f37CBAC00, 0fBAB607ED;
	selp.f32 	%f265, %f264, 0fB94D4153, %p82;
	selp.f32 	%f266, 0f3D2AAABB, 0f3C0885E4, %p82;
	fma.rn.f32 	%f267, %f265, %f261, %f266;
	selp.f32 	%f268, 0fBEFFFFFF, 0fBE2AAAA8, %p82;
	fma.rn.f32 	%f269, %f267, %f261, %f268;
	fma.rn.f32 	%f270, %f269, %f263, %f262;
	and.b32  	%r322, %r392, 2;
	setp.eq.s32 	%p83, %r322, 0;
	mov.f32 	%f271, 0f00000000;
	sub.f32 	%f272, %f271, %f270;
	selp.f32 	%f273, %f270, %f272, %p83;
	mul.f32 	%f387, %f16, %f273;
	bra.uni 	$L__BB4_101;
$L__BB4_39:
	setp.gt.u32 	%p35, %r3, 1128313318;
	@%p35 bra 	$L__BB4_57;
	abs.f32 	%f167, %f386;
	add.f32 	%f168, %f167, 0fC322E3BC;
	fma.rn.f32 	%f169, %f168, 0f3BBB989D, 0f3F000000;
	cvt.sat.f32.f32 	%f170, %f169;
	mov.f32 	%f171, 0f4B400001;
	mov.f32 	%f172, 0f437C0000;
	fma.rm.f32 	%f173, %f170, %f172, %f171;
	add.f32 	%f174, %f173, 0fCB40007F;
	neg.f32 	%f175, %f174;
	fma.rn.f32 	%f176, %f168, 0f3FB8AA3B, %f175;
	fma.rn.f32 	%f177, %f168, 0f32A57060, %f176;
	mov.b32 	%r223, %f173;
	shl.b32 	%r224, %r223, 23;
	mov.b32 	%f178, %r224;
	ex2.approx.ftz.f32 	%f179, %f177;
	mul.f32 	%f180, %f179, %f178;
	mov.b32 	%r225, %f180;
	shr.u32 	%r226, %r225, 23;
	and.b32  	%r227, %r225, 8388607;
	or.b32  	%r228, %r227, 2130706432;
	mov.b32 	%f27, %r228;
	add.s32 	%r229, %r226, -20;
	cvt.u16.u32 	%rs1, %r229;
	shr.u16 	%rs2, %rs1, 15;
	add.s16 	%rs3, %rs1, %rs2;
	shr.s16 	%rs4, %rs3, 1;
	cvt.s32.s16 	%r230, %rs4;
	shl.b32 	%r231, %r230, 23;
	add.s32 	%r232, %r231, 1065353216;
	mov.b32 	%f28, %r232;
	sub.s32 	%r233, %r229, %r230;
	shl.b32 	%r234, %r233, 23;
	add.s32 	%r55, %r234, 1065353216;
	mul.f32 	%f181, %f387, 0f3F22F983;
	cvt.rni.s32.f32 	%r400, %f181;
	cvt.rn.f32.s32 	%f182, %r400;
	fma.rn.f32 	%f183, %f182, 0fBFC90FDA, %f387;
	fma.rn.f32 	%f184, %f182, 0fB3A22168, %f183;
	fma.rn.f32 	%f381, %f182, 0fA7C234C5, %f184;
	abs.f32 	%f30, %f387;
	setp.ltu.f32 	%p52, %f30, 0f47CE4780;
	mov.u32 	%r396, %r400;
	mov.f32 	%f380, %f381;
	@%p52 bra 	$L__BB4_48;
	setp.neu.f32 	%p53, %f30, 0f7F800000;
	@%p53 bra 	$L__BB4_43;
	mov.f32 	%f187, 0f00000000;
	mul.rn.f32 	%f380, %f387, %f187;
	mov.b32 	%r396, 0;
	bra.uni 	$L__BB4_48;
$L__BB4_43:
	shl.b32 	%r236, %r2, 8;
	or.b32  	%r57, %r236, -2147483648;
	mov.b64 	%rd169, 0;
	mov.b32 	%r393, 0;
	mov.u64 	%rd167, __cudart_i2opi_f;
	mov.u64 	%rd168, %rd1;
$L__BB4_44:
	.pragma "nounroll";
	ld.global.nc.u32 	%r237, [%rd167];
	mad.wide.u32 	%rd108, %r237, %r57, %rd169;
	shr.u64 	%rd169, %rd108, 32;
	st.local.u32 	[%rd168], %rd108;
	add.s32 	%r393, %r393, 1;
	add.s64 	%rd168, %rd168, 4;
	add.s64 	%rd167, %rd167, 4;
	setp.ne.s32 	%p54, %r393, 6;
	@%p54 bra 	$L__BB4_44;
	shr.u32 	%r238, %r2, 23;
	st.local.u32 	[%rd1+24], %rd169;
	and.b32  	%r60, %r238, 31;
	and.b32  	%r239, %r238, 224;
	add.s32 	%r240, %r239, -128;
	shr.u32 	%r241, %r240, 5;
	mul.wide.u32 	%rd109, %r241, 4;
	sub.s64 	%rd36, %rd1, %rd109;
	ld.local.u32 	%r394, [%rd36+24];
	ld.local.u32 	%r395, [%rd36+20];
	setp.eq.s32 	%p55, %r60, 0;
	@%p55 bra 	$L__BB4_47;
	shf.l.wrap.b32 	%r394, %r395, %r394, %r60;
	ld.local.u32 	%r242, [%rd36+16];
	shf.l.wrap.b32 	%r395, %r242, %r395, %r60;
$L__BB4_47:
	shr.u32 	%r243, %r394, 30;
	shf.l.wrap.b32 	%r244, %r395, %r394, 2;
	shl.b32 	%r245, %r395, 2;
	shr.u32 	%r246, %r244, 31;
	add.s32 	%r247, %r246, %r243;
	neg.s32 	%r248, %r247;
	setp.lt.s32 	%p56, %r2, 0;
	selp.b32 	%r396, %r248, %r247, %p56;
	xor.b32  	%r249, %r244, %r2;
	shr.s32 	%r250, %r244, 31;
	xor.b32  	%r251, %r250, %r244;
	xor.b32  	%r252, %r250, %r245;
	cvt.u64.u32 	%rd110, %r251;
	shl.b64 	%rd111, %rd110, 32;
	cvt.u64.u32 	%rd112, %r252;
	or.b64  	%rd113, %rd111, %rd112;
	cvt.rn.f64.s64 	%fd9, %rd113;
	mul.f64 	%fd10, %fd9, 0d3BF921FB54442D19;
	cvt.rn.f32.f64 	%f185, %fd10;
	neg.f32 	%f186, %f185;
	setp.lt.s32 	%p57, %r249, 0;
	selp.f32 	%f380, %f186, %f185, %p57;
$L__BB4_48:
	setp.ltu.f32 	%p58, %f30, 0f47CE4780;
	add.s32 	%r254, %r396, 1;
	mul.rn.f32 	%f188, %f380, %f380;
	and.b32  	%r255, %r396, 1;
	setp.eq.b32 	%p59, %r255, 1;
	selp.f32 	%f189, %f380, 0f3F800000, %p59;
	fma.rn.f32 	%f190, %f188, %f189, 0f00000000;
	fma.rn.f32 	%f191, %f188, 0f37CBAC00, 0fBAB607ED;
	selp.f32 	%f192, 0fB94D4153, %f191, %p59;
	selp.f32 	%f193, 0f3C0885E4, 0f3D2AAABB, %p59;
	fma.rn.f32 	%f194, %f192, %f188, %f193;
	selp.f32 	%f195, 0fBE2AAAA8, 0fBEFFFFFF, %p59;
	fma.rn.f32 	%f196, %f194, %f188, %f195;
	fma.rn.f32 	%f197, %f196, %f190, %f189;
	and.b32  	%r256, %r254, 2;
	setp.eq.s32 	%p60, %r256, 0;
	mov.f32 	%f198, 0f00000000;
	sub.f32 	%f199, %f198, %f197;
	selp.f32 	%f200, %f197, %f199, %p60;
	mul.f32 	%f201, %f200, %f27;
	mul.f32 	%f34, %f201, %f28;
	@%p58 bra 	$L__BB4_56;
	setp.neu.f32 	%p61, %f30, 0f7F800000;
	@%p61 bra 	$L__BB4_51;
	mov.f32 	%f204, 0f00000000;
	mul.rn.f32 	%f381, %f387, %f204;
	mov.b32 	%r400, 0;
	bra.uni 	$L__BB4_56;
$L__BB4_51:
	shl.b32 	%r258, %r2, 8;
	or.b32  	%r69, %r258, -2147483648;
	mov.b64 	%rd172, 0;
	mov.b32 	%r397, 0;
	mov.u64 	%rd170, __cudart_i2opi_f;
	mov.u64 	%rd171, %rd1;
$L__BB4_52:
	.pragma "nounroll";
	ld.global.nc.u32 	%r259, [%rd170];
	mad.wide.u32 	%rd116, %r259, %r69, %rd172;
	shr.u64 	%rd172, %rd116, 32;
	st.local.u32 	[%rd171], %rd116;
	add.s32 	%r397, %r397, 1;
	add.s64 	%rd171, %rd171, 4;
	add.s64 	%rd170, %rd170, 4;
	setp.ne.s32 	%p62, %r397, 6;
	@%p62 bra 	$L__BB4_52;
	shr.u32 	%r260, %r2, 23;
	st.local.u32 	[%rd1+24], %rd172;
	and.b32  	%r72, %r260, 31;
	and.b32  	%r261, %r260, 224;
	add.s32 	%r262, %r261, -128;
	shr.u32 	%r263, %r262, 5;
	mul.wide.u32 	%rd117, %r263, 4;
	sub.s64 	%rd43, %rd1, %rd117;
	ld.local.u32 	%r398, [%rd43+24];
	ld.local.u32 	%r399, [%rd43+20];
	setp.eq.s32 	%p63, %r72, 0;
	@%p63 bra 	$L__BB4_55;
	shf.l.wrap.b32 	%r398, %r399, %r398, %r72;
	ld.local.u32 	%r264, [%rd43+16];
	shf.l.wrap.b32 	%r399, %r264, %r399, %r72;
$L__BB4_55:
	shr.u32 	%r265, %r398, 30;
	shf.l.wrap.b32 	%r266, %r399, %r398, 2;
	shl.b32 	%r267, %r399, 2;
	shr.u32 	%r268, %r266, 31;
	add.s32 	%r269, %r268, %r265;
	neg.s32 	%r270, %r269;
	setp.lt.s32 	%p64, %r2, 0;
	selp.b32 	%r400, %r270, %r269, %p64;
	xor.b32  	%r271, %r266, %r2;
	shr.s32 	%r272, %r266, 31;
	xor.b32  	%r273, %r272, %r266;
	xor.b32  	%r274, %r272, %r267;
	cvt.u64.u32 	%rd118, %r273;
	shl.b64 	%rd119, %rd118, 32;
	cvt.u64.u32 	%rd120, %r274;
	or.b64  	%rd121, %rd119, %rd120;
	cvt.rn.f64.s64 	%fd11, %rd121;
	mul.f64 	%fd12, %fd11, 0d3BF921FB54442D19;
	cvt.rn.f32.f64 	%f202, %fd12;
	neg.f32 	%f203, %f202;
	setp.lt.s32 	%p65, %r271, 0;
	selp.f32 	%f381, %f203, %f202, %p65;
$L__BB4_56:
	mov.b32 	%f205, %r55;
	mul.rn.f32 	%f206, %f381, %f381;
	and.b32  	%r276, %r400, 1;
	setp.eq.b32 	%p66, %r276, 1;
	selp.f32 	%f207, 0f3F800000, %f381, %p66;
	fma.rn.f32 	%f208, %f206, %f207, 0f00000000;
	fma.rn.f32 	%f209, %f206, 0f37CBAC00, 0fBAB607ED;
	selp.f32 	%f210, %f209, 0fB94D4153, %p66;
	selp.f32 	%f211, 0f3D2AAABB, 0f3C0885E4, %p66;
	fma.rn.f32 	%f212, %f210, %f206, %f211;
	selp.f32 	%f213, 0fBEFFFFFF, 0fBE2AAAA8, %p66;
	fma.rn.f32 	%f214, %f212, %f206, %f213;
	fma.rn.f32 	%f215, %f214, %f208, %f207;
	and.b32  	%r277, %r400, 2;
	setp.eq.s32 	%p67, %r277, 0;
	mov.f32 	%f216, 0f00000000;
	sub.f32 	%f217, %f216, %f215;
	selp.f32 	%f218, %f215, %f217, %p67;
	mul.f32 	%f219, %f218, %f27;
	mul.f32 	%f220, %f219, %f28;
	mul.f32 	%f387, %f220, %f205;
	mov.f32 	%f221, 0f3F800000;
	copysign.f32 	%f222, %f386, %f221;
	mul.f32 	%f223, %f34, %f205;
	mul.f32 	%f386, %f222, %f223;
	bra.uni 	$L__BB4_101;
$L__BB4_57:
	mul.f32 	%f130, %f387, 0f3F22F983;
	cvt.rni.s32.f32 	%r408, %f130;
	cvt.rn.f32.s32 	%f131, %r408;
	fma.rn.f32 	%f132, %f131, 0fBFC90FDA, %f387;
	fma.rn.f32 	%f133, %f131, 0fB3A22168, %f132;
	fma.rn.f32 	%f383, %f131, 0fA7C234C5, %f133;
	abs.f32 	%f41, %f387;
	setp.ltu.f32 	%p36, %f41, 0f47CE4780;
	mov.u32 	%r404, %r408;
	mov.f32 	%f382, %f383;
	@%p36 bra 	$L__BB4_65;
	setp.neu.f32 	%p37, %f41, 0f7F800000;
	@%p37 bra 	$L__BB4_60;
	mov.f32 	%f136, 0f00000000;
	mul.rn.f32 	%f382, %f387, %f136;
	mov.b32 	%r404, 0;
	bra.uni 	$L__BB4_65;
$L__BB4_60:
	shl.b32 	%r181, %r2, 8;
	or.b32  	%r82, %r181, -2147483648;
	mov.b64 	%rd175, 0;
	mov.b32 	%r401, 0;
	mov.u64 	%rd173, __cudart_i2opi_f;
	mov.u64 	%rd174, %rd1;
$L__BB4_61:
	.pragma "nounroll";
	ld.global.nc.u32 	%r182, [%rd173];
	mad.wide.u32 	%rd92, %r182, %r82, %rd175;
	shr.u64 	%rd175, %rd92, 32;
	st.local.u32 	[%rd174], %rd92;
	add.s32 	%r401, %r401, 1;
	add.s64 	%rd174, %rd174, 4;
	add.s64 	%rd173, %rd173, 4;
	setp.ne.s32 	%p38, %r401, 6;
	@%p38 bra 	$L__BB4_61;
	shr.u32 	%r183, %r2, 23;
	st.local.u32 	[%rd1+24], %rd175;
	and.b32  	%r85, %r183, 31;
	and.b32  	%r184, %r183, 224;
	add.s32 	%r185, %r184, -128;
	shr.u32 	%r186, %r185, 5;
	mul.wide.u32 	%rd93, %r186, 4;
	sub.s64 	%rd50, %rd1, %rd93;
	ld.local.u32 	%r402, [%rd50+24];
	ld.local.u32 	%r403, [%rd50+20];
	setp.eq.s32 	%p39, %r85, 0;
	@%p39 bra 	$L__BB4_64;
	shf.l.wrap.b32 	%r402, %r403, %r402, %r85;
	ld.local.u32 	%r187, [%rd50+16];
	shf.l.wrap.b32 	%r403, %r187, %r403, %r85;
$L__BB4_64:
	shr.u32 	%r188, %r402, 30;
	shf.l.wrap.b32 	%r189, %r403, %r402, 2;
	shl.b32 	%r190, %r403, 2;
	shr.u32 	%r191, %r189, 31;
	add.s32 	%r192, %r191, %r188;
	neg.s32 	%r193, %r192;
	setp.lt.s32 	%p40, %r2, 0;
	selp.b32 	%r404, %r193, %r192, %p40;
	xor.b32  	%r194, %r189, %r2;
	shr.s32 	%r195, %r189, 31;
	xor.b32  	%r196, %r195, %r189;
	xor.b32  	%r197, %r195, %r190;
	cvt.u64.u32 	%rd94, %r196;
	shl.b64 	%rd95, %rd94, 32;
	cvt.u64.u32 	%rd96, %r197;
	or.b64  	%rd97, %rd95, %rd96;
	cvt.rn.f64.s64 	%fd5, %rd97;
	mul.f64 	%fd6, %fd5, 0d3BF921FB54442D19;
	cvt.rn.f32.f64 	%f134, %fd6;
	neg.f32 	%f135, %f134;
	setp.lt.s32 	%p41, %r194, 0;
	selp.f32 	%f382, %f135, %f134, %p41;
$L__BB4_65:
	mul.f32 	%f45, %f386, 0f7F000000;
	setp.ltu.f32 	%p42, %f41, 0f47CE4780;
	add.s32 	%r199, %r404, 1;
	mul.rn.f32 	%f137, %f382, %f382;
	and.b32  	%r200, %r404, 1;
	setp.eq.b32 	%p43, %r200, 1;
	selp.f32 	%f138, %f382, 0f3F800000, %p43;
	fma.rn.f32 	%f139, %f137, %f138, 0f00000000;
	fma.rn.f32 	%f140, %f137, 0f37CBAC00, 0fBAB607ED;
	selp.f32 	%f141, 0fB94D4153, %f140, %p43;
	selp.f32 	%f142, 0f3C0885E4, 0f3D2AAABB, %p43;
	fma.rn.f32 	%f143, %f141, %f137, %f142;
	selp.f32 	%f144, 0fBE2AAAA8, 0fBEFFFFFF, %p43;
	fma.rn.f32 	%f145, %f143, %f137, %f144;
	fma.rn.f32 	%f146, %f145, %f139, %f138;
	and.b32  	%r201, %r199, 2;
	setp.eq.s32 	%p44, %r201, 0;
	mov.f32 	%f147, 0f00000000;
	sub.f32 	%f148, %f147, %f146;
	selp.f32 	%f149, %f146, %f148, %p44;
	mul.f32 	%f386, %f45, %f149;
	@%p42 bra 	$L__BB4_73;
	setp.neu.f32 	%p45, %f41, 0f7F800000;
	@%p45 bra 	$L__BB4_68;
	mov.f32 	%f152, 0f00000000;
	mul.rn.f32 	%f383, %f387, %f152;
	mov.b32 	%r408, 0;
	bra.uni 	$L__BB4_73;
$L__BB4_68:
	shl.b32 	%r203, %r2, 8;
	or.b32  	%r94, %r203, -2147483648;
	mov.b64 	%rd178, 0;
	mov.b32 	%r405, 0;
	mov.u64 	%rd176, __cudart_i2opi_f;
	mov.u64 	%rd177, %rd1;
$L__BB4_69:
	.pragma "nounroll";
	ld.global.nc.u32 	%r204, [%rd176];
	mad.wide.u32 	%rd100, %r204, %r94, %rd178;
	shr.u64 	%rd178, %rd100, 32;
	st.local.u32 	[%rd177], %rd100;
	add.s32 	%r405, %r405, 1;
	add.s64 	%rd177, %rd177, 4;
	add.s64 	%rd176, %rd176, 4;
	setp.ne.s32 	%p46, %r405, 6;
	@%p46 bra 	$L__BB4_69;
	shr.u32 	%r205, %r2, 23;
	st.local.u32 	[%rd1+24], %rd178;
	and.b32  	%r97, %r205, 31;
	and.b32  	%r206, %r205, 224;
	add.s32 	%r207, %r206, -128;
	shr.u32 	%r208, %r207, 5;
	mul.wide.u32 	%rd101, %r208, 4;
	sub.s64 	%rd57, %rd1, %rd101;
	ld.local.u32 	%r406, [%rd57+24];
	ld.local.u32 	%r407, [%rd57+20];
	setp.eq.s32 	%p47, %r97, 0;
	@%p47 bra 	$L__BB4_72;
	shf.l.wrap.b32 	%r406, %r407, %r406, %r97;
	ld.local.u32 	%r209, [%rd57+16];
	shf.l.wrap.b32 	%r407, %r209, %r407, %r97;
$L__BB4_72:
	shr.u32 	%r210, %r406, 30;
	shf.l.wrap.b32 	%r211, %r407, %r406, 2;
	shl.b32 	%r212, %r407, 2;
	shr.u32 	%r213, %r211, 31;
	add.s32 	%r214, %r213, %r210;
	neg.s32 	%r215, %r214;
	setp.lt.s32 	%p48, %r2, 0;
	selp.b32 	%r408, %r215, %r214, %p48;
	xor.b32  	%r216, %r211, %r2;
	shr.s32 	%r217, %r211, 31;
	xor.b32  	%r218, %r217, %r211;
	xor.b32  	%r219, %r217, %r212;
	cvt.u64.u32 	%rd102, %r218;
	shl.b64 	%rd103, %rd102, 32;
	cvt.u64.u32 	%rd104, %r219;
	or.b64  	%rd105, %rd103, %rd104;
	cvt.rn.f64.s64 	%fd7, %rd105;
	mul.f64 	%fd8, %fd7, 0d3BF921FB54442D19;
	cvt.rn.f32.f64 	%f150, %fd8;
	neg.f32 	%f151, %f150;
	setp.lt.s32 	%p49, %r216, 0;
	selp.f32 	%f383, %f151, %f150, %p49;
$L__BB4_73:
	mul.rn.f32 	%f153, %f383, %f383;
	and.b32  	%r221, %r408, 1;
	setp.eq.b32 	%p50, %r221, 1;
	selp.f32 	%f154, 0f3F800000, %f383, %p50;
	fma.rn.f32 	%f155, %f153, %f154, 0f00000000;
	fma.rn.f32 	%f156, %f153, 0f37CBAC00, 0fBAB607ED;
	selp.f32 	%f157, %f156, 0fB94D4153, %p50;
	selp.f32 	%f158, 0f3D2AAABB, 0f3C0885E4, %p50;
	fma.rn.f32 	%f159, %f157, %f153, %f158;
	selp.f32 	%f160, 0fBEFFFFFF, 0fBE2AAAA8, %p50;
	fma.rn.f32 	%f161, %f159, %f153, %f160;
	fma.rn.f32 	%f162, %f161, %f155, %f154;
	and.b32  	%r222, %r408, 2;
	setp.eq.s32 	%p51, %r222, 0;
	mov.f32 	%f163, 0f00000000;
	sub.f32 	%f164, %f163, %f162;
	selp.f32 	%f165, %f162, %f164, %p51;
	mul.f32 	%f166, %f45, %f45;
	mul.f32 	%f387, %f166, %f165;
	bra.uni 	$L__BB4_101;
$L__BB4_74:
	setp.ne.s32 	%p2, %r3, 0;
	setp.lt.u32 	%p3, %r4, 2139095040;
	or.pred  	%p4, %p2, %p3;
	@%p4 bra 	$L__BB4_76;
	sub.f32 	%f387, %f387, %f387;
	mul.f32 	%f128, %f386, %f387;
	mov.f32 	%f129, 0f00000000;
	copysign.f32 	%f386, %f128, %f129;
	bra.uni 	$L__BB4_101;
$L__BB4_76:
	setp.ne.s32 	%p5, %r4, 0;
	setp.lt.u32 	%p6, %r3, 2139095040;
	or.pred  	%p7, %p5, %p6;
	@%p7 bra 	$L__BB4_78;
	and.b32  	%r179, %r1, 8388607;
	setp.eq.s32 	%p31, %r179, 0;
	mov.f32 	%f126, 0f00000000;
	copysign.f32 	%f127, %f387, %f126;
	selp.f32 	%f387, %f387, %f127, %p31;
	bra.uni 	$L__BB4_101;
$L__BB4_78:
	setp.lt.u32 	%p8, %r4, 2139095040;
	setp.gt.u32 	%p9, %r3, 2139095039;
	or.pred  	%p10, %p9, %p8;
	@%p10 bra 	$L__BB4_80;
	sub.f32 	%f54, %f387, %f387;
	mul.f32 	%f387, %f386, %f54;
	mov.f32 	%f386, %f54;
	bra.uni 	$L__BB4_101;
$L__BB4_80:
	setp.lt.u32 	%p11, %r3, 2139095040;
	and.b32  	%r135, %r1, 8388607;
	setp.ne.s32 	%p12, %r135, 0;
	or.pred  	%p13, %p11, %p12;
	@%p13 bra 	$L__BB4_100;
	setp.lt.u32 	%p14, %r4, 2139095040;
	@%p14 bra 	$L__BB4_83;
	mul.f32 	%f56, %f386, %f386;
	sub.f32 	%f125, %f387, %f387;
	mul.f32 	%f387, %f386, %f125;
	mov.f32 	%f386, %f56;
	bra.uni 	$L__BB4_101;
$L__BB4_83:
	mul.f32 	%f89, %f387, 0f3F22F983;
	cvt.rni.s32.f32 	%r416, %f89;
	cvt.rn.f32.s32 	%f90, %r416;
	fma.rn.f32 	%f91, %f90, 0fBFC90FDA, %f387;
	fma.rn.f32 	%f92, %f90, 0fB3A22168, %f91;
	fma.rn.f32 	%f385, %f90, 0fA7C234C5, %f92;
	abs.f32 	%f59, %f387;
	setp.ltu.f32 	%p15, %f59, 0f47CE4780;
	mov.u32 	%r412, %r416;
	mov.f32 	%f384, %f385;
	@%p15 bra 	$L__BB4_91;
	setp.neu.f32 	%p16, %f59, 0f7F800000;
	@%p16 bra 	$L__BB4_86;
	mov.f32 	%f95, 0f00000000;
	mul.rn.f32 	%f384, %f387, %f95;
	mov.b32 	%r412, 0;
	bra.uni 	$L__BB4_91;
$L__BB4_86:
	shl.b32 	%r137, %r2, 8;
	or.b32  	%r107, %r137, -2147483648;
	mov.b64 	%rd181, 0;
	mov.b32 	%r409, 0;
	mov.u64 	%rd179, __cudart_i2opi_f;
	mov.u64 	%rd180, %rd1;
$L__BB4_87:
	.pragma "nounroll";
	ld.global.nc.u32 	%r138, [%rd179];
	mad.wide.u32 	%rd76, %r138, %r107, %rd181;
	shr.u64 	%rd181, %rd76, 32;
	st.local.u32 	[%rd180], %rd76;
	add.s32 	%r409, %r409, 1;
	add.s64 	%rd180, %rd180, 4;
	add.s64 	%rd179, %rd179, 4;
	setp.ne.s32 	%p17, %r409, 6;
	@%p17 bra 	$L__BB4_87;
	shr.u32 	%r139, %r2, 23;
	st.local.u32 	[%rd1+24], %rd181;
	and.b32  	%r110, %r139, 31;
	and.b32  	%r140, %r139, 224;
	add.s32 	%r141, %r140, -128;
	shr.u32 	%r142, %r141, 5;
	mul.wide.u32 	%rd77, %r142, 4;
	sub.s64 	%rd64, %rd1, %rd77;
	ld.local.u32 	%r410, [%rd64+24];
	ld.local.u32 	%r411, [%rd64+20];
	setp.eq.s32 	%p18, %r110, 0;
	@%p18 bra 	$L__BB4_90;
	shf.l.wrap.b32 	%r410, %r411, %r410, %r110;
	ld.local.u32 	%r143, [%rd64+16];
	shf.l.wrap.b32 	%r411, %r143, %r411, %r110;
$L__BB4_90:
	shr.u32 	%r144, %r410, 30;
	shf.l.wrap.b32 	%r145, %r411, %r410, 2;
	shl.b32 	%r146, %r411, 2;
	shr.u32 	%r147, %r145, 31;
	add.s32 	%r148, %r147, %r144;
	neg.s32 	%r149, %r148;
	setp.lt.s32 	%p19, %r2, 0;
	selp.b32 	%r412, %r149, %r148, %p19;
	xor.b32  	%r150, %r145, %r2;
	shr.s32 	%r151, %r145, 31;
	xor.b32  	%r152, %r151, %r145;
	xor.b32  	%r153, %r151, %r146;
	cvt.u64.u32 	%rd78, %r152;
	shl.b64 	%rd79, %rd78, 32;
	cvt.u64.u32 	%rd80, %r153;
	or.b64  	%rd81, %rd79, %rd80;
	cvt.rn.f64.s64 	%fd1, %rd81;
	mul.f64 	%fd2, %fd1, 0d3BF921FB54442D19;
	cvt.rn.f32.f64 	%f93, %fd2;
	neg.f32 	%f94, %f93;
	setp.lt.s32 	%p20, %r150, 0;
	selp.f32 	%f384, %f94, %f93, %p20;
$L__BB4_91:
	setp.ltu.f32 	%p21, %f59, 0f47CE4780;
	add.s32 	%r155, %r412, 1;
	mul.rn.f32 	%f96, %f384, %f384;
	and.b32  	%r156, %r412, 1;
	setp.eq.b32 	%p22, %r156, 1;
	selp.f32 	%f97, %f384, 0f3F800000, %p22;
	fma.rn.f32 	%f98, %f96, %f97, 0f00000000;
	fma.rn.f32 	%f99, %f96, 0f37CBAC00, 0fBAB607ED;
	selp.f32 	%f100, 0fB94D4153, %f99, %p22;
	selp.f32 	%f101, 0f3C0885E4, 0f3D2AAABB, %p22;
	fma.rn.f32 	%f102, %f100, %f96, %f101;
	selp.f32 	%f103, 0fBE2AAAA8, 0fBEFFFFFF, %p22;
	fma.rn.f32 	%f104, %f102, %f96, %f103;
	fma.rn.f32 	%f105, %f104, %f98, %f97;
	and.b32  	%r157, %r155, 2;
	setp.eq.s32 	%p23, %r157, 0;
	mov.f32 	%f106, 0f00000000;
	sub.f32 	%f107, %f106, %f105;
	selp.f32 	%f108, %f105, %f107, %p23;
	mul.f32 	%f386, %f386, %f108;
	@%p21 bra 	$L__BB4_99;
	setp.neu.f32 	%p24, %f59, 0f7F800000;
	@%p24 bra 	$L__BB4_94;
	mov.f32 	%f111, 0f00000000;
	mul.rn.f32 	%f385, %f387, %f111;
	mov.b32 	%r416, 0;
	bra.uni 	$L__BB4_99;
$L__BB4_94:
	shl.b32 	%r159, %r2, 8;
	or.b32  	%r119, %r159, -2147483648;
	mov.b64 	%rd184, 0;
	mov.b32 	%r413, 0;
	mov.u64 	%rd182, __cudart_i2opi_f;
	mov.u64 	%rd183, %rd1;
$L__BB4_95:
	.pragma "nounroll";
	ld.global.nc.u32 	%r160, [%rd182];
	mad.wide.u32 	%rd84, %r160, %r119, %rd184;
	shr.u64 	%rd184, %rd84, 32;
	st.local.u32 	[%rd183], %rd84;
	add.s32 	%r413, %r413, 1;
	add.s64 	%rd183, %rd183, 4;
	add.s64 	%rd182, %rd182, 4;
	setp.ne.s32 	%p25, %r413, 6;
	@%p25 bra 	$L__BB4_95;
	shr.u32 	%r161, %r2, 23;
	st.local.u32 	[%rd1+24], %rd184;
	and.b32  	%r122, %r161, 31;
	and.b32  	%r162, %r161, 224;
	add.s32 	%r163, %r162, -128;
	shr.u32 	%r164, %r163, 5;
	mul.wide.u32 	%rd85, %r164, 4;
	sub.s64 	%rd71, %rd1, %rd85;
	ld.local.u32 	%r414, [%rd71+24];
	ld.local.u32 	%r415, [%rd71+20];
	setp.eq.s32 	%p26, %r122, 0;
	@%p26 bra 	$L__BB4_98;
	shf.l.wrap.b32 	%r414, %r415, %r414, %r122;
	ld.local.u32 	%r165, [%rd71+16];
	shf.l.wrap.b32 	%r415, %r165, %r415, %r122;
$L__BB4_98:
	shr.u32 	%r166, %r414, 30;
	shf.l.wrap.b32 	%r167, %r415, %r414, 2;
	shl.b32 	%r168, %r415, 2;
	shr.u32 	%r169, %r167, 31;
	add.s32 	%r170, %r169, %r166;
	neg.s32 	%r171, %r170;
	setp.lt.s32 	%p27, %r2, 0;
	selp.b32 	%r416, %r171, %r170, %p27;
	xor.b32  	%r172, %r167, %r2;
	shr.s32 	%r173, %r167, 31;
	xor.b32  	%r174, %r173, %r167;
	xor.b32  	%r175, %r173, %r168;
	cvt.u64.u32 	%rd86, %r174;
	shl.b64 	%rd87, %rd86, 32;
	cvt.u64.u32 	%rd88, %r175;
	or.b64  	%rd89, %rd87, %rd88;
	cvt.rn.f64.s64 	%fd3, %rd89;
	mul.f64 	%fd4, %fd3, 0d3BF921FB54442D19;
	cvt.rn.f32.f64 	%f109, %fd4;
	neg.f32 	%f110, %f109;
	setp.lt.s32 	%p28, %r172, 0;
	selp.f32 	%f385, %f110, %f109, %p28;
$L__BB4_99:
	mul.rn.f32 	%f112, %f385, %f385;
	and.b32  	%r177, %r416, 1;
	setp.eq.b32 	%p29, %r177, 1;
	selp.f32 	%f113, 0f3F800000, %f385, %p29;
	fma.rn.f32 	%f114, %f112, %f113, 0f00000000;
	fma.rn.f32 	%f115, %f112, 0f37CBAC00, 0fBAB607ED;
	selp.f32 	%f116, %f115, 0fB94D4153, %p29;
	selp.f32 	%f117, 0f3D2AAABB, 0f3C0885E4, %p29;
	fma.rn.f32 	%f118, %f116, %f112, %f117;
	selp.f32 	%f119, 0fBEFFFFFF, 0fBE2AAAA8, %p29;
	fma.rn.f32 	%f120, %f118, %f112, %f119;
	fma.rn.f32 	%f121, %f120, %f114, %f113;
	and.b32  	%r178, %r416, 2;
	setp.eq.s32 	%p30, %r178, 0;
	mov.f32 	%f122, 0f00000000;
	sub.f32 	%f123, %f122, %f121;
	selp.f32 	%f124, %f121, %f123, %p30;
	mul.f32 	%f387, %f124, 0f7F800000;
	bra.uni 	$L__BB4_101;
$L__BB4_100:
	mul.f32 	%f86, %f386, %f386;
	sub.f32 	%f87, %f387, %f387;
	mul.f32 	%f68, %f86, %f87;
	add.f32 	%f88, %f386, %f386;
	mul.f32 	%f387, %f88, %f87;
	mov.f32 	%f386, %f68;
$L__BB4_101:
	cvta.to.global.u64 	%rd154, %rd72;
	abs.f32 	%f362, %f386;
	abs.f32 	%f363, %f387;
	mov.b32 	%r370, %f363;
	mov.b32 	%r371, %f362;
	min.s32 	%r372, %r370, %r371;
	mov.b32 	%f364, %r372;
	max.s32 	%r373, %r371, %r370;
	mov.b32 	%f365, %r373;
	and.b32  	%r374, %r373, -33554432;
	xor.b32  	%r375, %r374, 2122317824;
	mov.b32 	%f366, %r375;
	mul.f32 	%f367, %f364, %f366;
	mul.f32 	%f368, %f365, %f366;
	mul.f32 	%f369, %f367, %f367;
	fma.rn.f32 	%f370, %f368, %f368, %f369;
	sqrt.rn.f32 	%f371, %f370;
	or.b32  	%r376, %r374, 8388608;
	mov.b32 	%f372, %r376;
	mul.f32 	%f373, %f371, %f372;
	setp.eq.f32 	%p104, %f364, 0f00000000;
	selp.f32 	%f374, %f365, %f373, %p104;
	setp.eq.f32 	%p105, %f364, 0f7F800000;
	selp.f32 	%f375, 0f7F800000, %f374, %p105;
	st.global.f32 	[%rd154], %f375;
	ret;

}
	// .globl	_Z19complex_cosh_kernelPf
.visible .entry _Z19complex_cosh_kernelPf(
	.param .u64 .ptr .align 1 _Z19complex_cosh_kernelPf_param_0
)
{
	.local .align 4 .b8 	__local_depot5[28];
	.reg .b64 	%SP;
	.reg .b64 	%SPL;
	.reg .pred 	%p<105>;
	.reg .b16 	%rs<5>;
	.reg .b32 	%r<417>;
	.reg .b32 	%f<388>;
	.reg .b64 	%rd<185>;
	.reg .b64 	%fd<21>;

	mov.u64 	%SPL, __local_depot5;
	ld.param.u64 	%rd72, [_Z19complex_cosh_kernelPf_param_0];
	add.u64 	%rd1, %SPL, 0;
	mov.f32 	%f76, 0fBE6F6D8D;
	mul.rn.f32 	%f77, %f76, %f76;
	fma.rn.f32 	%f78, %f77, 0fBE6F6D8D, 0f00000000;
	fma.rn.f32 	%f79, %f77, 0fB94D4153, 0f3C0885E4;
	fma.rn.f32 	%f80, %f79, %f77, 0fBE2AAAA8;
	fma.rn.f32 	%f81, %f80, %f78, 0fBE6F6D8D;
	mov.f32 	%f82, 0f00000000;
	sub.f32 	%f83, %f82, %f81;
	mul.f32 	%f1, %f83, 0f4137C563;
	add.f32 	%f84, %f77, 0f00000000;
	fma.rn.f32 	%f85, %f77, 0f37CBAC00, 0fBAB607ED;
	fma.rn.f32 	%f86, %f85, %f77, 0f3D2AAABB;
	fma.rn.f32 	%f87, %f86, %f77, 0fBEFFFFFF;
	fma.rn.f32 	%f88, %f87, %f84, 0f3F800000;
	mul.f32 	%f89, %f88, 0f4137C563;
	mov.b32 	%r1, %f1;
	mov.b32 	%r2, %f89;
	and.b32  	%r3, %r1, 2147483647;
	and.b32  	%r4, %r2, 2147483647;
	max.u32 	%r131, %r3, %r4;
	setp.gt.u32 	%p1, %r131, 2139095039;
	@%p1 bra 	$L__BB5_74;
	setp.ne.s32 	%p32, %r4, 0;
	@%p32 bra 	$L__BB5_3;
	abs.f32 	%f345, %f1;
	mov.f32 	%f346, 0f3FB8AA3B;
	mul.rn.f32 	%f347, %f345, %f346;
	cvt.rzi.f32.f32 	%f348, %f347;
	abs.f32 	%f349, %f348;
	setp.gt.f32 	%p102, %f349, 0f42FC0000;
	mov.f32 	%f350, 0f42FC0000;
	copysign.f32 	%f351, %f348, %f350;
	selp.f32 	%f352, %f351, %f348, %p102;
	fma.rn.f32 	%f353, %f352, 0fBF317218, %f345;
	fma.rn.f32 	%f354, %f352, 0f3102E308, %f353;
	mul.f32 	%f355, %f354, 0f3FB8AA3B;
	add.f32 	%f356, %f352, 0f4B40007D;
	mov.b32 	%r368, %f356;
	shl.b32 	%r369, %r368, 23;
	mov.b32 	%f357, %r369;
	ex2.approx.ftz.f32 	%f358, %f355;
	mul.f32 	%f359, %f358, %f357;
	mov.f32 	%f360, 0f3E000000;
	div.approx.ftz.f32 	%f361, %f360, %f359;
	fma.rn.f32 	%f386, %f359, 0f40000000, %f361;
	mul.f32 	%f387, %f1, %f89;
	bra.uni 	$L__BB5_103;
$L__BB5_3:
	setp.gt.u32 	%p33, %r3, 1091567615;
	@%p33 bra 	$L__BB5_21;
	mul.f32 	%f281, %f89, 0f3F22F983;
	cvt.rni.s32.f32 	%r384, %f281;
	cvt.rn.f32.s32 	%f282, %r384;
	fma.rn.f32 	%f283, %f282, 0fBFC90FDA, %f89;
	fma.rn.f32 	%f284, %f282, 0fB3A22168, %f283;
	fma.rn.f32 	%f377, %f282, 0fA7C234C5, %f284;
	abs.f32 	%f6, %f89;
	setp.ltu.f32 	%p84, %f6, 0f47CE4780;
	mov.u32 	%r380, %r384;
	mov.f32 	%f376, %f377;
	@%p84 bra 	$L__BB5_12;
	setp.neu.f32 	%p85, %f6, 0f7F800000;
	@%p85 bra 	$L__BB5_7;
	mov.f32 	%f287, 0f00000000;
	mul.rn.f32 	%f376, %f89, %f287;
	mov.b32 	%r380, 0;
	bra.uni 	$L__BB5_12;
$L__BB5_7:
	shl.b32 	%r324, %r2, 8;
	or.b32  	%r6, %r324, -2147483648;
	mov.b64 	%rd157, 0;
	mov.b32 	%r377, 0;
	mov.u64 	%rd155, __cudart_i2opi_f;
	mov.u64 	%rd156, %rd1;
$L__BB5_8:
	.pragma "nounroll";
	ld.global.nc.u32 	%r325, [%rd155];
	mad.wide.u32 	%rd140, %r325, %r6, %rd157;
	shr.u64 	%rd157, %rd140, 32;
	st.local.u32 	[%rd156], %rd140;
	add.s32 	%r377, %r377, 1;
	add.s64 	%rd156, %rd156, 4;
	add.s64 	%rd155, %rd155, 4;
	setp.ne.s32 	%p86, %r377, 6;
	@%p86 bra 	$L__BB5_8;
	shr.u32 	%r326, %r2, 23;
	st.local.u32 	[%rd1+24], %rd157;
	and.b32  	%r9, %r326, 31;
	and.b32  	%r327, %r326, 224;
	add.s32 	%r328, %r327, -128;
	shr.u32 	%r329, %r328, 5;
	mul.wide.u32 	%rd141, %r329, 4;
	sub.s64 	%rd8, %rd1, %rd141;
	ld.local.u32 	%r378, [%rd8+24];
	ld.local.u32 	%r379, [%rd8+20];
	setp.eq.s32 	%p87, %r9, 0;
	@%p87 bra 	$L__BB5_11;
	shf.l.wrap.b32 	%r378, %r379, %r378, %r9;
	ld.local.u32 	%r330, [%rd8+16];
	shf.l.wrap.b32 	%r379, %r330, %r379, %r9;
$L__BB5_11:
	shr.u32 	%r331, %r378, 30;
	shf.l.wrap.b32 	%r332, %r379, %r378, 2;
	shl.b32 	%r333, %r379, 2;
	shr.u32 	%r334, %r332, 31;
	add.s32 	%r335, %r334, %r331;
	neg.s32 	%r336, %r335;
	setp.lt.s32 	%p88, %r2, 0;
	selp.b32 	%r380, %r336, %r335, %p88;
	xor.b32  	%r337, %r332, %r2;
	shr.s32 	%r338, %r332, 31;
	xor.b32  	%r339, %r338, %r332;
	xor.b32  	%r340, %r338, %r333;
	cvt.u64.u32 	%rd142, %r339;
	shl.b64 	%rd143, %rd142, 32;
	cvt.u64.u32 	%rd144, %r340;
	or.b64  	%rd145, %rd143, %rd144;
	cvt.rn.f64.s64 	%fd17, %rd145;
	mul.f64 	%fd18, %fd17, 0d3BF921FB54442D19;
	cvt.rn.f32.f64 	%f285, %fd18;
	neg.f32 	%f286, %f285;
	setp.lt.s32 	%p89, %r337, 0;
	selp.f32 	%f376, %f286, %f285, %p89;
$L__BB5_12:
	abs.f32 	%f288, %f1;
	mov.f32 	%f289, 0f3FB8AA3B;
	mul.rn.f32 	%f290, %f288, %f289;
	cvt.rzi.f32.f32 	%f291, %f290;
	mov.f32 	%f292, 0f42FC0000;
	copysign.f32 	%f293, %f291, %f292;
	abs.f32 	%f294, %f291;
	setp.gt.f32 	%p90, %f294, 0f42FC0000;
	selp.f32 	%f295, %f293, %f291, %p90;
	fma.rn.f32 	%f296, %f295, 0fBF317218, %f288;
	fma.rn.f32 	%f297, %f295, 0f3102E308, %f296;
	mul.f32 	%f298, %f297, 0f3FB8AA3B;
	ex2.approx.ftz.f32 	%f299, %f298;
	add.f32 	%f300, %f295, 0f4B40007D;
	mov.b32 	%r342, %f300;
	shl.b32 	%r343, %r342, 23;
	mov.b32 	%f301, %r343;
	mul.f32 	%f302, %f299, %f301;
	setp.ltu.f32 	%p91, %f6, 0f47CE4780;
	add.s32 	%r344, %r380, 1;
	mul.rn.f32 	%f303, %f376, %f376;
	and.b32  	%r345, %r380, 1;
	setp.eq.b32 	%p92, %r345, 1;
	selp.f32 	%f304, %f376, 0f3F800000, %p92;
	fma.rn.f32 	%f305, %f303, %f304, 0f00000000;
	fma.rn.f32 	%f306, %f303, 0f37CBAC00, 0fBAB607ED;
	selp.f32 	%f307, 0fB94D4153, %f306, %p92;
	selp.f32 	%f308, 0f3C0885E4, 0f3D2AAABB, %p92;
	fma.rn.f32 	%f309, %f307, %f303, %f308;
	selp.f32 	%f310, 0fBE2AAAA8, 0fBEFFFFFF, %p92;
	fma.rn.f32 	%f311, %f309, %f303, %f310;
	fma.rn.f32 	%f312, %f311, %f305, %f304;
	and.b32  	%r346, %r344, 2;
	setp.eq.s32 	%p93, %r346, 0;
	mov.f32 	%f313, 0f00000000;
	sub.f32 	%f314, %f313, %f312;
	selp.f32 	%f315, %f312, %f314, %p93;
	mov.f32 	%f316, 0f3E000000;
	div.approx.ftz.f32 	%f317, %f316, %f302;
	fma.rn.f32 	%f318, %f302, 0f40000000, %f317;
	mul.f32 	%f386, %f318, %f315;
	mov.f32 	%f319, 0fBE000000;
	div.approx.ftz.f32 	%f320, %f319, %f302;
	fma.rn.f32 	%f321, %f302, 0f40000000, %f320;
	mul.f32 	%f322, %f1, %f1;
	fma.rn.f32 	%f323, %f322, 0f363D0ADA, 0f394FFF49;
	fma.rn.f32 	%f324, %f323, %f322, 0f3C08889A;
	fma.rn.f32 	%f325, %f324, %f322, 0f3E2AAAAB;
	mul.f32 	%f326, %f322, %f325;
	fma.rn.f32 	%f327, %f326, %f1, %f1;
	setp.ge.f32 	%p94, %f288, 0f3F800000;
	copysign.f32 	%f328, %f1, %f321;
	selp.f32 	%f11, %f328, %f327, %p94;
	@%p91 bra 	$L__BB5_20;
	setp.neu.f32 	%p95, %f6, 0f7F800000;
	@%p95 bra 	$L__BB5_15;
	mov.f32 	%f331, 0f00000000;
	mul.rn.f32 	%f377, %f89, %f331;
	mov.b32 	%r384, 0;
	bra.uni 	$L__BB5_20;
$L__BB5_15:
	shl.b32 	%r348, %r2, 8;
	or.b32  	%r18, %r348, -2147483648;
	mov.b64 	%rd160, 0;
	mov.b32 	%r381, 0;
	mov.u64 	%rd158, __cudart_i2opi_f;
	mov.u64 	%rd159, %rd1;
$L__BB5_16:
	.pragma "nounroll";
	ld.global.nc.u32 	%r349, [%rd158];
	mad.wide.u32 	%rd148, %r349, %r18, %rd160;
	shr.u64 	%rd160, %rd148, 32;
	st.local.u32 	[%rd159], %rd148;
	add.s32 	%r381, %r381, 1;
	add.s64 	%rd159, %rd159, 4;
	add.s64 	%rd158, %rd158, 4;
	setp.ne.s32 	%p96, %r381, 6;
	@%p96 bra 	$L__BB5_16;
	shr.u32 	%r350, %r2, 23;
	st.local.u32 	[%rd1+24], %rd160;
	and.b32  	%r21, %r350, 31;
	and.b32  	%r351, %r350, 224;
	add.s32 	%r352, %r351, -128;
	shr.u32 	%r353, %r352, 5;
	mul.wide.u32 	%rd149, %r353, 4;
	sub.s64 	%rd15, %rd1, %rd149;
	ld.local.u32 	%r382, [%rd15+24];
	ld.local.u32 	%r383, [%rd15+20];
	setp.eq.s32 	%p97, %r21, 0;
	@%p97 bra 	$L__BB5_19;
	shf.l.wrap.b32 	%r382, %r383, %r382, %r21;
	ld.local.u32 	%r354, [%rd15+16];
	shf.l.wrap.b32 	%r383, %r354, %r383, %r21;
$L__BB5_19:
	shr.u32 	%r355, %r382, 30;
	shf.l.wrap.b32 	%r356, %r383, %r382, 2;
	shl.b32 	%r357, %r383, 2;
	shr.u32 	%r358, %r356, 31;
	add.s32 	%r359, %r358, %r355;
	neg.s32 	%r360, %r359;
	setp.lt.s32 	%p98, %r2, 0;
	selp.b32 	%r384, %r360, %r359, %p98;
	xor.b32  	%r361, %r356, %r2;
	shr.s32 	%r362, %r356, 31;
	xor.b32  	%r363, %r362, %r356;
	xor.b32  	%r364, %r362, %r357;
	cvt.u64.u32 	%rd150, %r363;
	shl.b64 	%rd151, %rd150, 32;
	cvt.u64.u32 	%rd152, %r364;
	or.b64  	%rd153, %rd151, %rd152;
	cvt.rn.f64.s64 	%fd19, %rd153;
	mul.f64 	%fd20, %fd19, 0d3BF921FB54442D19;
	cvt.rn.f32.f64 	%f329, %fd20;
	neg.f32 	%f330, %f329;
	setp.lt.s32 	%p99, %r361, 0;
	selp.f32 	%f377, %f330, %f329, %p99;
$L__BB5_20:
	mul.rn.f32 	%f332, %f377, %f377;
	and.b32  	%r366, %r384, 1;
	setp.eq.b32 	%p100, %r366, 1;
	selp.f32 	%f333, 0f3F800000, %f377, %p100;
	fma.rn.f32 	%f334, %f332, %f333, 0f00000000;
	fma.rn.f32 	%f335, %f332, 0f37CBAC00, 0fBAB607ED;
	selp.f32 	%f336, %f335, 0fB94D4153, %p100;
	selp.f32 	%f337, 0f3D2AAABB, 0f3C0885E4, %p100;
	fma.rn.f32 	%f338, %f336, %f332, %f337;
	selp.f32 	%f339, 0fBEFFFFFF, 0fBE2AAAA8, %p100;
	fma.rn.f32 	%f340, %f338, %f332, %f339;
	fma.rn.f32 	%f341, %f340, %f334, %f333;
	and.b32  	%r367, %r384, 2;
	setp.eq.s32 	%p101, %r367, 0;
	mov.f32 	%f342, 0f00000000;
	sub.f32 	%f343, %f342, %f341;
	selp.f32 	%f344, %f341, %f343, %p101;
	mul.f32 	%f387, %f11, %f344;
	bra.uni 	$L__BB5_103;
$L__BB5_21:
	setp.gt.u32 	%p34, %r3, 1118925335;
	@%p34 bra 	$L__BB5_39;
	mul.f32 	%f231, %f89, 0f3F22F983;
	cvt.rni.s32.f32 	%r392, %f231;
	cvt.rn.f32.s32 	%f232, %r392;
	fma.rn.f32 	%f233, %f232, 0fBFC90FDA, %f89;
	fma.rn.f32 	%f234, %f232, 0fB3A22168, %f233;
	fma.rn.f32 	%f379, %f232, 0fA7C234C5, %f234;
	abs.f32 	%f17, %f89;
	setp.ltu.f32 	%p68, %f17, 0f47CE4780;
	mov.u32 	%r388, %r392;
	mov.f32 	%f378, %f379;
	@%p68 bra 	$L__BB5_30;
	setp.neu.f32 	%p69, %f17, 0f7F800000;
	@%p69 bra 	$L__BB5_25;
	mov.f32 	%f237, 0f00000000;
	mul.rn.f32 	%f378, %f89, %f237;
	mov.b32 	%r388, 0;
	bra.uni 	$L__BB5_30;
$L__BB5_25:
	shl.b32 	%r279, %r2, 8;
	or.b32  	%r31, %r279, -2147483648;
	mov.b64 	%rd163, 0;
	mov.b32 	%r385, 0;
	mov.u64 	%rd161, __cudart_i2opi_f;
	mov.u64 	%rd162, %rd1;
$L__BB5_26:
	.pragma "nounroll";
	ld.global.nc.u32 	%r280, [%rd161];
	mad.wide.u32 	%rd124, %r280, %r31, %rd163;
	shr.u64 	%rd163, %rd124, 32;
	st.local.u32 	[%rd162], %rd124;
	add.s32 	%r385, %r385, 1;
	add.s64 	%rd162, %rd162, 4;
	add.s64 	%rd161, %rd161, 4;
	setp.ne.s32 	%p70, %r385, 6;
	@%p70 bra 	$L__BB5_26;
	shr.u32 	%r281, %r2, 23;
	st.local.u32 	[%rd1+24], %rd163;
	and.b32  	%r34, %r281, 31;
	and.b32  	%r282, %r281, 224;
	add.s32 	%r283, %r282, -128;
	shr.u32 	%r284, %r283, 5;
	mul.wide.u32 	%rd125, %r284, 4;
	sub.s64 	%rd22, %rd1, %rd125;
	ld.local.u32 	%r386, [%rd22+24];
	ld.local.u32 	%r387, [%rd22+20];
	setp.eq.s32 	%p71, %r34, 0;
	@%p71 bra 	$L__BB5_29;
	shf.l.wrap.b32 	%r386, %r387, %r386, %r34;
	ld.local.u32 	%r285, [%rd22+16];
	shf.l.wrap.b32 	%r387, %r285, %r387, %r34;
$L__BB5_29:
	shr.u32 	%r286, %r386, 30;
	shf.l.wrap.b32 	%r287, %r387, %r386, 2;
	shl.b32 	%r288, %r387, 2;
	shr.u32 	%r289, %r287, 31;
	add.s32 	%r290, %r289, %r286;
	neg.s32 	%r291, %r290;
	setp.lt.s32 	%p72, %r2, 0;
	selp.b32 	%r388, %r291, %r290, %p72;
	xor.b32  	%r292, %r287, %r2;
	shr.s32 	%r293, %r287, 31;
	xor.b32  	%r294, %r293, %r287;
	xor.b32  	%r295, %r293, %r288;
	cvt.u64.u32 	%rd126, %r294;
	shl.b64 	%rd127, %rd126, 32;
	cvt.u64.u32 	%rd128, %r295;
	or.b64  	%rd129, %rd127, %rd128;
	cvt.rn.f64.s64 	%fd13, %rd129;
	mul.f64 	%fd14, %fd13, 0d3BF921FB54442D19;
	cvt.rn.f32.f64 	%f235, %fd14;
	neg.f32 	%f236, %f235;
	setp.lt.s32 	%p73, %r292, 0;
	selp.f32 	%f378, %f236, %f235, %p73;
$L__BB5_30:
	abs.f32 	%f238, %f1;
	fma.rn.f32 	%f239, %f238, 0f3BBB989D, 0f3F000000;
	cvt.sat.f32.f32 	%f240, %f239;
	mov.f32 	%f241, 0f4B400001;
	mov.f32 	%f242, 0f437C0000;
	fma.rm.f32 	%f243, %f240, %f242, %f241;
	add.f32 	%f244, %f243, 0fCB40007F;
	neg.f32 	%f245, %f244;
	fma.rn.f32 	%f246, %f238, 0f3FB8AA3B, %f245;
	fma.rn.f32 	%f247, %f238, 0f32A57060, %f246;
	ex2.approx.ftz.f32 	%f248, %f247;
	mov.b32 	%r297, %f243;
	shl.b32 	%r298, %r297, 23;
	mov.b32 	%f249, %r298;
	mul.f32 	%f250, %f248, %f249;
	mul.f32 	%f251, %f250, 0f3F000000;
	setp.ltu.f32 	%p74, %f17, 0f47CE4780;
	add.s32 	%r299, %r388, 1;
	mul.rn.f32 	%f252, %f378, %f378;
	and.b32  	%r300, %r388, 1;
	setp.eq.b32 	%p75, %r300, 1;
	selp.f32 	%f253, %f378, 0f3F800000, %p75;
	fma.rn.f32 	%f254, %f252, %f253, 0f00000000;
	fma.rn.f32 	%f255, %f252, 0f37CBAC00, 0fBAB607ED;
	selp.f32 	%f256, 0fB94D4153, %f255, %p75;
	selp.f32 	%f257, 0f3C0885E4, 0f3D2AAABB, %p75;
	fma.rn.f32 	%f258, %f256, %f252, %f257;
	selp.f32 	%f259, 0fBE2AAAA8, 0fBEFFFFFF, %p75;
	fma.rn.f32 	%f260, %f258, %f252, %f259;
	fma.rn.f32 	%f261, %f260, %f254, %f253;
	and.b32  	%r301, %r299, 2;
	setp.eq.s32 	%p76, %r301, 0;
	mov.f32 	%f262, 0f00000000;
	sub.f32 	%f263, %f262, %f261;
	selp.f32 	%f264, %f261, %f263, %p76;
	mul.f32 	%f386, %f251, %f264;
	copysign.f32 	%f22, %f1, %f251;
	@%p74 bra 	$L__BB5_38;
	setp.neu.f32 	%p77, %f17, 0f7F800000;
	@%p77 bra 	$L__BB5_33;
	mov.f32 	%f267, 0f00000000;
	mul.rn.f32 	%f379, %f89, %f267;
	mov.b32 	%r392, 0;
	bra.uni 	$L__BB5_38;
$L__BB5_33:
	shl.b32 	%r303, %r2, 8;
	or.b32  	%r43, %r303, -2147483648;
	mov.b64 	%rd166, 0;
	mov.b32 	%r389, 0;
	mov.u64 	%rd164, __cudart_i2opi_f;
	mov.u64 	%rd165, %rd1;
$L__BB5_34:
	.pragma "nounroll";
	ld.global.nc.u32 	%r304, [%rd164];
	mad.wide.u32 	%rd132, %r304, %r43, %rd166;
	shr.u64 	%rd166, %rd132, 32;
	st.local.u32 	[%rd165], %rd132;
	add.s32 	%r389, %r389, 1;
	add.s64 	%rd165, %rd165, 4;
	add.s64 	%rd164, %rd164, 4;
	setp.ne.s32 	%p78, %r389, 6;
	@%p78 bra 	$L__BB5_34;
	shr.u32 	%r305, %r2, 23;
	st.local.u32 	[%rd1+24], %rd166;
	and.b32  	%r46, %r305, 31;
	and.b32  	%r306, %r305, 224;
	add.s32 	%r307, %r306, -128;
	shr.u32 	%r308, %r307, 5;
	mul.wide.u32 	%rd133, %r308, 4;
	sub.s64 	%rd29, %rd1, %rd133;
	ld.local.u32 	%r390, [%rd29+24];
	ld.local.u32 	%r391, [%rd29+20];
	setp.eq.s32 	%p79, %r46, 0;
	@%p79 bra 	$L__BB5_37;
	shf.l.wrap.b32 	%r390, %r391, %r390, %r46;
	ld.local.u32 	%r309, [%rd29+16];
	shf.l.wrap.b32 	%r391, %r309, %r391, %r46;
$L__BB5_37:
	shr.u32 	%r310, %r390, 30;
	shf.l.wrap.b32 	%r311, %r391, %r390, 2;
	shl.b32 	%r312, %r391, 2;
	shr.u32 	%r313, %r311, 31;
	add.s32 	%r314, %r313, %r310;
	neg.s32 	%r315, %r314;
	setp.lt.s32 	%p80, %r2, 0;
	selp.b32 	%r392, %r315, %r314, %p80;
	xor.b32  	%r316, %r311, %r2;
	shr.s32 	%r317, %r311, 31;
	xor.b32  	%r318, %r317, %r311;
	xor.b32  	%r319, %r317, %r312;
	cvt.u64.u32 	%rd134, %r318;
	shl.b64 	%rd135, %rd134, 32;
	cvt.u64.u32 	%rd136, %r319;
	or.b64  	%rd137, %rd135, %rd136;
	cvt.rn.f64.s64 	%fd15, %rd137;
	mul.f64 	%fd16, %fd15, 0d3BF921FB54442D19;
	cvt.rn.f32.f64 	%f265, %fd16;
	neg.f32 	%f266, %f265;
	setp.lt.s32 	%p81, %r316, 0;
	selp.f32 	%f379, %f266, %f265, %p81;
$L__BB5_38:
	mul.rn.f32 	%f268, %f379, %f379;
	and.b32  	%r321, %r392, 1;
	setp.eq.b32 	%p82, %r321, 1;
	selp.f32 	%f269, 0f3F800000, %f379, %p82;
	fma.rn.f32 	%f270, %f268, %f269, 0f00000000;
	fma.rn.f32 	%f271, %f268, 0f37CBAC00, 0fBAB607ED;
	selp.f32 	%f272, %f271, 0fB94D4153, %p82;
	selp.f32 	%f273, 0f3D2AAABB, 0f3C0885E4, %p82;
	fma.rn.f32 	%f274, %f272, %f268, %f273;
	selp.f32 	%f275, 0fBEFFFFFF, 0fBE2AAAA8, %p82;
	fma.rn.f32 	%f276, %f274, %f268, %f275;
	fma.rn.f32 	%f277, %f276, %f270, %f269;
	and.b32  	%r322, %r392, 2;
	setp.eq.s32 	%p83, %r322, 0;
	mov.f32 	%f278, 0f00000000;
	sub.f32 	%f279, %f278, %f277;
	selp.f32 	%f280, %f277, %f279, %p83;
	mul.f32 	%f387, %f22, %f280;
	bra.uni 	$L__BB5_103;
$L__BB5_39:
	setp.gt.u32 	%p35, %r3, 1128313318;
	@%p35 bra 	$L__BB5_57;
	abs.f32 	%f174, %f1;
	add.f32 	%f175, %f174, 0fC322E3BC;
	fma.rn.f32 	%f176, %f175, 0f3BBB989D, 0f3F000000;
	cvt.sat.f32.f32 	%f177, %f176;
	mov.f32 	%f178, 0f4B400001;
	mov.f32 	%f179, 0f437C0000;
	fma.rm.f32 	%f180, %f177, %f179, %f178;
	add.f32 	%f181, %f180, 0fCB40007F;
	neg.f32 	%f182, %f181;
	fma.rn.f32 	%f183, %f175, 0f3FB8AA3B, %f182;
	fma.rn.f32 	%f184, %f175, 0f32A57060, %f183;
	mov.b32 	%r223, %f180;
	shl.b32 	%r224, %r223, 23;
	mov.b32 	%f185, %r224;
	ex2.approx.ftz.f32 	%f186, %f184;
	mul.f32 	%f187, %f186, %f185;
	mov.b32 	%r225, %f187;
	shr.u32 	%r226, %r225, 23;
	and.b32  	%r227, %r225, 8388607;
	or.b32  	%r228, %r227, 2130706432;
	mov.b32 	%f27, %r228;
	add.s32 	%r229, %r226, -20;
	cvt.u16.u32 	%rs1, %r229;
	shr.u16 	%rs2, %rs1, 15;
	add.s16 	%rs3, %rs1, %rs2;
	shr.s16 	%rs4, %rs3, 1;
	cvt.s32.s16 	%r230, %rs4;
	shl.b32 	%r231, %r230, 23;
	add.s32 	%r232, %r231, 1065353216;
	mov.b32 	%f28, %r232;
	sub.s32 	%r233, %r229, %r230;
	shl.b32 	%r234, %r233, 23;
	add.s32 	%r55, %r234, 1065353216;
	mul.f32 	%f188, %f89, 0f3F22F983;
	cvt.rni.s32.f32 	%r400, %f188;
	cvt.rn.f32.s32 	%f189, %r400;
	fma.rn.f32 	%f190, %f189, 0fBFC90FDA, %f89;
	fma.rn.f32 	%f191, %f189, 0fB3A22168, %f190;
	fma.rn.f32 	%f381, %f189, 0fA7C234C5, %f191;
	abs.f32 	%f30, %f89;
	setp.ltu.f32 	%p52, %f30, 0f47CE4780;
	mov.u32 	%r396, %r400;
	mov.f32 	%f380, %f381;
	@%p52 bra 	$L__BB5_48;
	setp.neu.f32 	%p53, %f30, 0f7F800000;
	@%p53 bra 	$L__BB5_43;
	mov.f32 	%f194, 0f00000000;
	mul.rn.f32 	%f380, %f89, %f194;
	mov.b32 	%r396, 0;
	bra.uni 	$L__BB5_48;
$L__BB5_43:
	shl.b32 	%r236, %r2, 8;
	or.b32  	%r57, %r236, -2147483648;
	mov.b64 	%rd169, 0;
	mov.b32 	%r393, 0;
	mov.u64 	%rd167, __cudart_i2opi_f;
	mov.u64 	%rd168, %rd1;
$L__BB5_44:
	.pragma "nounroll";
	ld.global.nc.u32 	%r237, [%rd167];
	mad.wide.u32 	%rd108, %r237, %r57, %rd169;
	shr.u64 	%rd169, %rd108, 32;
	st.local.u32 	[%rd168], %rd108;
	add.s32 	%r393, %r393, 1;
	add.s64 	%rd168, %rd168, 4;
	add.s64 	%rd167, %rd167, 4;
	setp.ne.s32 	%p54, %r393, 6;
	@%p54 bra 	$L__BB5_44;
	shr.u32 	%r238, %r2, 23;
	st.local.u32 	[%rd1+24], %rd169;
	and.b32  	%r60, %r238, 31;
	and.b32  	%r239, %r238, 224;
	add.s32 	%r240, %r239, -128;
	shr.u32 	%r241, %r240, 5;
	mul.wide.u32 	%rd109, %r241, 4;
	sub.s64 	%rd36, %rd1, %rd109;
	ld.local.u32 	%r394, [%rd36+24];
	ld.local.u32 	%r395, [%rd36+20];
	setp.eq.s32 	%p55, %r60, 0;
	@%p55 bra 	$L__BB5_47;
	shf.l.wrap.b32 	%r394, %r395, %r394, %r60;
	ld.local.u32 	%r242, [%rd36+16];
	shf.l.wrap.b32 	%r395, %r242, %r395, %r60;
$L__BB5_47:
	shr.u32 	%r243, %r394, 30;
	shf.l.wrap.b32 	%r244, %r395, %r394, 2;
	shl.b32 	%r245, %r395, 2;
	shr.u32 	%r246, %r244, 31;
	add.s32 	%r247, %r246, %r243;
	neg.s32 	%r248, %r247;
	setp.lt.s32 	%p56, %r2, 0;
	selp.b32 	%r396, %r248, %r247, %p56;
	xor.b32  	%r249, %r244, %r2;
	shr.s32 	%r250, %r244, 31;
	xor.b32  	%r251, %r250, %r244;
	xor.b32  	%r252, %r250, %r245;
	cvt.u64.u32 	%rd110, %r251;
	shl.b64 	%rd111, %rd110, 32;
	cvt.u64.u32 	%rd112, %r252;
	or.b64  	%rd113, %rd111, %rd112;
	cvt.rn.f64.s64 	%fd9, %rd113;
	mul.f64 	%fd10, %fd9, 0d3BF921FB54442D19;
	cvt.rn.f32.f64 	%f192, %fd10;
	neg.f32 	%f193, %f192;
	setp.lt.s32 	%p57, %r249, 0;
	selp.f32 	%f380, %f193, %f192, %p57;
$L__BB5_48:
	setp.ltu.f32 	%p58, %f30, 0f47CE4780;
	add.s32 	%r254, %r396, 1;
	mul.rn.f32 	%f195, %f380, %f380;
	and.b32  	%r255, %r396, 1;
	setp.eq.b32 	%p59, %r255, 1;
	selp.f32 	%f196, %f380, 0f3F800000, %p59;
	fma.rn.f32 	%f197, %f195, %f196, 0f00000000;
	fma.rn.f32 	%f198, %f195, 0f37CBAC00, 0fBAB607ED;
	selp.f32 	%f199, 0fB94D4153, %f198, %p59;
	selp.f32 	%f200, 0f3C0885E4, 0f3D2AAABB, %p59;
	fma.rn.f32 	%f201, %f199, %f195, %f200;
	selp.f32 	%f202, 0fBE2AAAA8, 0fBEFFFFFF, %p59;
	fma.rn.f32 	%f203, %f201, %f195, %f202;
	fma.rn.f32 	%f204, %f203, %f197, %f196;
	and.b32  	%r256, %r254, 2;
	setp.eq.s32 	%p60, %r256, 0;
	mov.f32 	%f205, 0f00000000;
	sub.f32 	%f206, %f205, %f204;
	selp.f32 	%f207, %f204, %f206, %p60;
	mul.f32 	%f208, %f207, %f27;
	mul.f32 	%f34, %f208, %f28;
	@%p58 bra 	$L__BB5_56;
	setp.neu.f32 	%p61, %f30, 0f7F800000;
	@%p61 bra 	$L__BB5_51;
	mov.f32 	%f211, 0f00000000;
	mul.rn.f32 	%f381, %f89, %f211;
	mov.b32 	%r400, 0;
	bra.uni 	$L__BB5_56;
$L__BB5_51:
	shl.b32 	%r258, %r2, 8;
	or.b32  	%r69, %r258, -2147483648;
	mov.b64 	%rd172, 0;
	mov.b32 	%r397, 0;
	mov.u64 	%rd170, __cudart_i2opi_f;
	mov.u64 	%rd171, %rd1;
$L__BB5_52:
	.pragma "nounroll";
	ld.global.nc.u32 	%r259, [%rd170];
	mad.wide.u32 	%rd116, %r259, %r69, %rd172;
	shr.u64 	%rd172, %rd116, 32;
	st.local.u32 	[%rd171], %rd116;
	add.s32 	%r397, %r397, 1;
	add.s64 	%rd171, %rd171, 4;
	add.s64 	%rd170, %rd170, 4;
	setp.ne.s32 	%p62, %r397, 6;
	@%p62 bra 	$L__BB5_52;
	shr.u32 	%r260, %r2, 23;
	st.local.u32 	[%rd1+24], %rd172;
	and.b32  	%r72, %r260, 31;
	and.b32  	%r261, %r260, 224;
	add.s32 	%r262, %r261, -128;
	shr.u32 	%r263, %r262, 5;
	mul.wide.u32 	%rd117, %r263, 4;
	sub.s64 	%rd43, %rd1, %rd117;
	ld.local.u32 	%r398, [%rd43+24];
	ld.local.u32 	%r399, [%rd43+20];
	setp.eq.s32 	%p63, %r72, 0;
	@%p63 bra 	$L__BB5_55;
	shf.l.wrap.b32 	%r398, %r399, %r398, %r72;
	ld.local.u32 	%r264, [%rd43+16];
	shf.l.wrap.b32 	%r399, %r264, %r399, %r72;
$L__BB5_55:
	shr.u32 	%r265, %r398, 30;
	shf.l.wrap.b32 	%r266, %r399, %r398, 2;
	shl.b32 	%r267, %r399, 2;
	shr.u32 	%r268, %r266, 31;
	add.s32 	%r269, %r268, %r265;
	neg.s32 	%r270, %r269;
	setp.lt.s32 	%p64, %r2, 0;
	selp.b32 	%r400, %r270, %r269, %p64;
	xor.b32  	%r271, %r266, %r2;
	shr.s32 	%r272, %r266, 31;
	xor.b32  	%r273, %r272, %r266;
	xor.b32  	%r274, %r272, %r267;
	cvt.u64.u32 	%rd118, %r273;
	shl.b64 	%rd119, %rd118, 32;
	cvt.u64.u32 	%rd120, %r274;
	or.b64  	%rd121, %rd119, %rd120;
	cvt.rn.f64.s64 	%fd11, %rd121;
	mul.f64 	%fd12, %fd11, 0d3BF921FB54442D19;
	cvt.rn.f32.f64 	%f209, %fd12;
	neg.f32 	%f210, %f209;
	setp.lt.s32 	%p65, %r271, 0;
	selp.f32 	%f381, %f210, %f209, %p65;
$L__BB5_56:
	mov.b32 	%f212, %r55;
	mul.rn.f32 	%f213, %f381, %f381;
	and.b32  	%r276, %r400, 1;
	setp.eq.b32 	%p66, %r276, 1;
	selp.f32 	%f214, 0f3F800000, %f381, %p66;
	fma.rn.f32 	%f215, %f213, %f214, 0f00000000;
	fma.rn.f32 	%f216, %f213, 0f37CBAC00, 0fBAB607ED;
	selp.f32 	%f217, %f216, 0fB94D4153, %p66;
	selp.f32 	%f218, 0f3D2AAABB, 0f3C0885E4, %p66;
	fma.rn.f32 	%f219, %f217, %f213, %f218;
	selp.f32 	%f220, 0fBEFFFFFF, 0fBE2AAAA8, %p66;
	fma.rn.f32 	%f221, %f219, %f213, %f220;
	fma.rn.f32 	%f222, %f221, %f215, %f214;
	and.b32  	%r277, %r400, 2;
	setp.eq.s32 	%p67, %r277, 0;
	mov.f32 	%f223, 0f00000000;
	sub.f32 	%f224, %f223, %f222;
	selp.f32 	%f225, %f222, %f224, %p67;
	mul.f32 	%f226, %f225, %f27;
	mul.f32 	%f227, %f226, %f28;
	mul.f32 	%f228, %f227, %f212;
	mov.f32 	%f229, 0f3F800000;
	copysign.f32 	%f230, %f1, %f229;
	mul.f32 	%f387, %f230, %f228;
	mul.f32 	%f386, %f34, %f212;
	bra.uni 	$L__BB5_103;
$L__BB5_57:
	mul.f32 	%f137, %f89, 0f3F22F983;
	cvt.rni.s32.f32 	%r408, %f137;
	cvt.rn.f32.s32 	%f138, %r408;
	fma.rn.f32 	%f139, %f138, 0fBFC90FDA, %f89;
	fma.rn.f32 	%f140, %f138, 0fB3A22168, %f139;
	fma.rn.f32 	%f383, %f138, 0fA7C234C5, %f140;
	abs.f32 	%f41, %f89;
	setp.ltu.f32 	%p36, %f41, 0f47CE4780;
	mov.u32 	%r404, %r408;
	mov.f32 	%f382, %f383;
	@%p36 bra 	$L__BB5_65;
	setp.neu.f32 	%p37, %f41, 0f7F800000;
	@%p37 bra 	$L__BB5_60;
	mov.f32 	%f143, 0f00000000;
	mul.rn.f32 	%f382, %f89, %f143;
	mov.b32 	%r404, 0;
	bra.uni 	$L__BB5_65;
$L__BB5_60:
	shl.b32 	%r181, %r2, 8;
	or.b32  	%r82, %r181, -2147483648;
	mov.b64 	%rd175, 0;
	mov.b32 	%r401, 0;
	mov.u64 	%rd173, __cudart_i2opi_f;
	mov.u64 	%rd174, %rd1;
$L__BB5_61:
	.pragma "nounroll";
	ld.global.nc.u32 	%r182, [%rd173];
	mad.wide.u32 	%rd92, %r182, %r82, %rd175;
	shr.u64 	%rd175, %rd92, 32;
	st.local.u32 	[%rd174], %rd92;
	add.s32 	%r401, %r401, 1;
	add.s64 	%rd174, %rd174, 4;
	add.s64 	%rd173, %rd173, 4;
	setp.ne.s32 	%p38, %r401, 6;
	@%p38 bra 	$L__BB5_61;
	shr.u32 	%r183, %r2, 23;
	st.local.u32 	[%rd1+24], %rd175;
	and.b32  	%r85, %r183, 31;
	and.b32  	%r184, %r183, 224;
	add.s32 	%r185, %r184, -128;
	shr.u32 	%r186, %r185, 5;
	mul.wide.u32 	%rd93, %r186, 4;
	sub.s64 	%rd50, %rd1, %rd93;
	ld.local.u32 	%r402, [%rd50+24];
	ld.local.u32 	%r403, [%rd50+20];
	setp.eq.s32 	%p39, %r85, 0;
	@%p39 bra 	$L__BB5_64;
	shf.l.wrap.b32 	%r402, %r403, %r402, %r85;
	ld.local.u32 	%r187, [%rd50+16];
	shf.l.wrap.b32 	%r403, %r187, %r403, %r85;
$L__BB5_64:
	shr.u32 	%r188, %r402, 30;
	shf.l.wrap.b32 	%r189, %r403, %r402, 2;
	shl.b32 	%r190, %r403, 2;
	shr.u32 	%r191, %r189, 31;
	add.s32 	%r192, %r191, %r188;
	neg.s32 	%r193, %r192;
	setp.lt.s32 	%p40, %r2, 0;
	selp.b32 	%r404, %r193, %r192, %p40;
	xor.b32  	%r194, %r189, %r2;
	shr.s32 	%r195, %r189, 31;
	xor.b32  	%r196, %r195, %r189;
	xor.b32  	%r197, %r195, %r190;
	cvt.u64.u32 	%rd94, %r196;
	shl.b64 	%rd95, %rd94, 32;
	cvt.u64.u32 	%rd96, %r197;
	or.b64  	%rd97, %rd95, %rd96;
	cvt.rn.f64.s64 	%fd5, %rd97;
	mul.f64 	%fd6, %fd5, 0d3BF921FB54442D19;
	cvt.rn.f32.f64 	%f141, %fd6;
	neg.f32 	%f142, %f141;
	setp.lt.s32 	%p41, %r194, 0;
	selp.f32 	%f382, %f142, %f141, %p41;
$L__BB5_65:
	setp.ltu.f32 	%p42, %f41, 0f47CE4780;
	add.s32 	%r199, %r404, 1;
	mul.rn.f32 	%f144, %f382, %f382;
	and.b32  	%r200, %r404, 1;
	setp.eq.b32 	%p43, %r200, 1;
	selp.f32 	%f145, %f382, 0f3F800000, %p43;
	fma.rn.f32 	%f146, %f144, %f145, 0f00000000;
	fma.rn.f32 	%f147, %f144, 0f37CBAC00, 0fBAB607ED;
	selp.f32 	%f148, 0fB94D4153, %f147, %p43;
	selp.f32 	%f149, 0f3C0885E4, 0f3D2AAABB, %p43;
	fma.rn.f32 	%f150, %f148, %f144, %f149;
	selp.f32 	%f151, 0fBE2AAAA8, 0fBEFFFFFF, %p43;
	fma.rn.f32 	%f152, %f150, %f144, %f151;
	fma.rn.f32 	%f153, %f152, %f146, %f145;
	and.b32  	%r201, %r199, 2;
	setp.eq.s32 	%p44, %r201, 0;
	mov.f32 	%f154, 0f00000000;
	sub.f32 	%f155, %f154, %f153;
	selp.f32 	%f45, %f153, %f155, %p44;
	@%p42 bra 	$L__BB5_73;
	setp.neu.f32 	%p45, %f41, 0f7F800000;
	@%p45 bra 	$L__BB5_68;
	mov.f32 	%f158, 0f00000000;
	mul.rn.f32 	%f383, %f89, %f158;
	mov.b32 	%r408, 0;
	bra.uni 	$L__BB5_73;
$L__BB5_68:
	shl.b32 	%r203, %r2, 8;
	or.b32  	%r94, %r203, -2147483648;
	mov.b64 	%rd178, 0;
	mov.b32 	%r405, 0;
	mov.u64 	%rd176, __cudart_i2opi_f;
	mov.u64 	%rd177, %rd1;
$L__BB5_69:
	.pragma "nounroll";
	ld.global.nc.u32 	%r204, [%rd176];
	mad.wide.u32 	%rd100, %r204, %r94, %rd178;
	shr.u64 	%rd178, %rd100, 32;
	st.local.u32 	[%rd177], %rd100;
	add.s32 	%r405, %r405, 1;
	add.s64 	%rd177, %rd177, 4;
	add.s64 	%rd176, %rd176, 4;
	setp.ne.s32 	%p46, %r405, 6;
	@%p46 bra 	$L__BB5_69;
	shr.u32 	%r205, %r2, 23;
	st.local.u32 	[%rd1+24], %rd178;
	and.b32  	%r97, %r205, 31;
	and.b32  	%r206, %r205, 224;
	add.s32 	%r207, %r206, -128;
	shr.u32 	%r208, %r207, 5;
	mul.wide.u32 	%rd101, %r208, 4;
	sub.s64 	%rd57, %rd1, %rd101;
	ld.local.u32 	%r406, [%rd57+24];
	ld.local.u32 	%r407, [%rd57+20];
	setp.eq.s32 	%p47, %r97, 0;
	@%p47 bra 	$L__BB5_72;
	shf.l.wrap.b32 	%r406, %r407, %r406, %r97;
	ld.local.u32 	%r209, [%rd57+16];
	shf.l.wrap.b32 	%r407, %r209, %r407, %r97;
$L__BB5_72:
	shr.u32 	%r210, %r406, 30;
	shf.l.wrap.b32 	%r211, %r407, %r406, 2;
	shl.b32 	%r212, %r407, 2;
	shr.u32 	%r213, %r211, 31;
	add.s32 	%r214, %r213, %r210;
	neg.s32 	%r215, %r214;
	setp.lt.s32 	%p48, %r2, 0;
	selp.b32 	%r408, %r215, %r214, %p48;
	xor.b32  	%r216, %r211, %r2;
	shr.s32 	%r217, %r211, 31;
	xor.b32  	%r218, %r217, %r211;
	xor.b32  	%r219, %r217, %r212;
	cvt.u64.u32 	%rd102, %r218;
	shl.b64 	%rd103, %rd102, 32;
	cvt.u64.u32 	%rd104, %r219;
	or.b64  	%rd105, %rd103, %rd104;
	cvt.rn.f64.s64 	%fd7, %rd105;
	mul.f64 	%fd8, %fd7, 0d3BF921FB54442D19;
	cvt.rn.f32.f64 	%f156, %fd8;
	neg.f32 	%f157, %f156;
	setp.lt.s32 	%p49, %r216, 0;
	selp.f32 	%f383, %f157, %f156, %p49;
$L__BB5_73:
	mul.f32 	%f159, %f1, 0f7F000000;
	mul.rn.f32 	%f160, %f383, %f383;
	and.b32  	%r221, %r408, 1;
	setp.eq.b32 	%p50, %r221, 1;
	selp.f32 	%f161, 0f3F800000, %f383, %p50;
	fma.rn.f32 	%f162, %f160, %f161, 0f00000000;
	fma.rn.f32 	%f163, %f160, 0f37CBAC00, 0fBAB607ED;
	selp.f32 	%f164, %f163, 0fB94D4153, %p50;
	selp.f32 	%f165, 0f3D2AAABB, 0f3C0885E4, %p50;
	fma.rn.f32 	%f166, %f164, %f160, %f165;
	selp.f32 	%f167, 0fBEFFFFFF, 0fBE2AAAA8, %p50;
	fma.rn.f32 	%f168, %f166, %f160, %f167;
	fma.rn.f32 	%f169, %f168, %f162, %f161;
	and.b32  	%r222, %r408, 2;
	setp.eq.s32 	%p51, %r222, 0;
	mov.f32 	%f170, 0f00000000;
	sub.f32 	%f171, %f170, %f169;
	selp.f32 	%f172, %f169, %f171, %p51;
	mul.f32 	%f387, %f159, %f172;
	mul.f32 	%f173, %f159, %f159;
	mul.f32 	%f386, %f173, %f45;
	bra.uni 	$L__BB5_103;
$L__BB5_74:
	setp.ne.s32 	%p2, %r3, 0;
	setp.lt.u32 	%p3, %r4, 2139095040;
	or.pred  	%p4, %p2, %p3;
	@%p4 bra 	$L__BB5_76;
	sub.f32 	%f386, %f89, %f89;
	mul.f32 	%f135, %f1, %f386;
	mov.f32 	%f136, 0f00000000;
	copysign.f32 	%f387, %f135, %f136;
	bra.uni 	$L__BB5_103;
$L__BB5_76:
	setp.ne.s32 	%p5, %r4, 0;
	setp.lt.u32 	%p6, %r3, 2139095040;
	or.pred  	%p7, %p5, %p6;
	@%p7 bra 	$L__BB5_80;
	and.b32  	%r179, %r1, 8388607;
	mul.f32 	%f386, %f1, %f1;
	setp.ne.s32 	%p31, %r179, 0;
	@%p31 bra 	$L__BB5_79;
	mov.f32 	%f133, 0f00000000;
	copysign.f32 	%f134, %f1, %f133;
	mul.f32 	%f387, %f89, %f134;
	bra.uni 	$L__BB5_103;
$L__BB5_79:
	add.f32 	%f130, %f1, %f1;
	mul.f32 	%f131, %f89, %f130;
	mov.f32 	%f132, 0f00000000;
	copysign.f32 	%f387, %f131, %f132;
	bra.uni 	$L__BB5_103;
$L__BB5_80:
	setp.lt.u32 	%p8, %r4, 2139095040;
	setp.gt.u32 	%p9, %r3, 2139095039;
	or.pred  	%p10, %p9, %p8;
	@%p10 bra 	$L__BB5_82;
	sub.f32 	%f386, %f89, %f89;
	mul.f32 	%f387, %f1, %f386;
	bra.uni 	$L__BB5_103;
$L__BB5_82:
	setp.lt.u32 	%p11, %r3, 2139095040;
	and.b32  	%r135, %r1, 8388607;
	setp.ne.s32 	%p12, %r135, 0;
	or.pred  	%p13, %p11, %p12;
	@%p13 bra 	$L__BB5_102;
	setp.lt.u32 	%p14, %r4, 2139095040;
	@%p14 bra 	$L__BB5_85;
	mul.f32 	%f386, %f1, %f1;
	sub.f32 	%f129, %f89, %f89;
	mul.f32 	%f387, %f1, %f129;
	bra.uni 	$L__BB5_103;
$L__BB5_85:
	mul.f32 	%f93, %f89, 0f3F22F983;
	cvt.rni.s32.f32 	%r416, %f93;
	cvt.rn.f32.s32 	%f94, %r416;
	fma.rn.f32 	%f95, %f94, 0fBFC90FDA, %f89;
	fma.rn.f32 	%f96, %f94, 0fB3A22168, %f95;
	fma.rn.f32 	%f385, %f94, 0fA7C234C5, %f96;
	abs.f32 	%f62, %f89;
	setp.ltu.f32 	%p15, %f62, 0f47CE4780;
	mov.u32 	%r412, %r416;
	mov.f32 	%f384, %f385;
	@%p15 bra 	$L__BB5_93;
	setp.neu.f32 	%p16, %f62, 0f7F800000;
	@%p16 bra 	$L__BB5_88;
	mov.f32 	%f99, 0f00000000;
	mul.rn.f32 	%f384, %f89, %f99;
	mov.b32 	%r412, 0;
	bra.uni 	$L__BB5_93;
$L__BB5_88:
	shl.b32 	%r137, %r2, 8;
	or.b32  	%r107, %r137, -2147483648;
	mov.b64 	%rd181, 0;
	mov.b32 	%r409, 0;
	mov.u64 	%rd179, __cudart_i2opi_f;
	mov.u64 	%rd180, %rd1;
$L__BB5_89:
	.pragma "nounroll";
	ld.global.nc.u32 	%r138, [%rd179];
	mad.wide.u32 	%rd76, %r138, %r107, %rd181;
	shr.u64 	%rd181, %rd76, 32;
	st.local.u32 	[%rd180], %rd76;
	add.s32 	%r409, %r409, 1;
	add.s64 	%rd180, %rd180, 4;
	add.s64 	%rd179, %rd179, 4;
	setp.ne.s32 	%p17, %r409, 6;
	@%p17 bra 	$L__BB5_89;
	shr.u32 	%r139, %r2, 23;
	st.local.u32 	[%rd1+24], %rd181;
	and.b32  	%r110, %r139, 31;
	and.b32  	%r140, %r139, 224;
	add.s32 	%r141, %r140, -128;
	shr.u32 	%r142, %r141, 5;
	mul.wide.u32 	%rd77, %r142, 4;
	sub.s64 	%rd64, %rd1, %rd77;
	ld.local.u32 	%r410, [%rd64+24];
	ld.local.u32 	%r411, [%rd64+20];
	setp.eq.s32 	%p18, %r110, 0;
	@%p18 bra 	$L__BB5_92;
	shf.l.wrap.b32 	%r410, %r411, %r410, %r110;
	ld.local.u32 	%r143, [%rd64+16];
	shf.l.wrap.b32 	%r411, %r143, %r411, %r110;
$L__BB5_92:
	shr.u32 	%r144, %r410, 30;
	shf.l.wrap.b32 	%r145, %r411, %r410, 2;
	shl.b32 	%r146, %r411, 2;
	shr.u32 	%r147, %r145, 31;
	add.s32 	%r148, %r147, %r144;
	neg.s32 	%r149, %r148;
	setp.lt.s32 	%p19, %r2, 0;
	selp.b32 	%r412, %r149, %r148, %p19;
	xor.b32  	%r150, %r145, %r2;
	shr.s32 	%r151, %r145, 31;
	xor.b32  	%r152, %r151, %r145;
	xor.b32  	%r153, %r151, %r146;
	cvt.u64.u32 	%rd78, %r152;
	shl.b64 	%rd79, %rd78, 32;
	cvt.u64.u32 	%rd80, %r153;
	or.b64  	%rd81, %rd79, %rd80;
	cvt.rn.f64.s64 	%fd1, %rd81;
	mul.f64 	%fd2, %fd1, 0d3BF921FB54442D19;
	cvt.rn.f32.f64 	%f97, %fd2;
	neg.f32 	%f98, %f97;
	setp.lt.s32 	%p20, %r150, 0;
	selp.f32 	%f384, %f98, %f97, %p20;
$L__BB5_93:
	setp.ltu.f32 	%p21, %f62, 0f47CE4780;
	add.s32 	%r155, %r412, 1;
	mul.rn.f32 	%f100, %f384, %f384;
	and.b32  	%r156, %r412, 1;
	setp.eq.b32 	%p22, %r156, 1;
	selp.f32 	%f101, %f384, 0f3F800000, %p22;
	fma.rn.f32 	%f102, %f100, %f101, 0f00000000;
	fma.rn.f32 	%f103, %f100, 0f37CBAC00, 0fBAB607ED;
	selp.f32 	%f104, 0fB94D4153, %f103, %p22;
	selp.f32 	%f105, 0f3C0885E4, 0f3D2AAABB, %p22;
	fma.rn.f32 	%f106, %f104, %f100, %f105;
	selp.f32 	%f107, 0fBE2AAAA8, 0fBEFFFFFF, %p22;
	fma.rn.f32 	%f108, %f106, %f100, %f107;
	fma.rn.f32 	%f109, %f108, %f102, %f101;
	and.b32  	%r157, %r155, 2;
	setp.eq.s32 	%p23, %r157, 0;
	mov.f32 	%f110, 0f00000000;
	sub.f32 	%f111, %f110, %f109;
	selp.f32 	%f66, %f109, %f111, %p23;
	@%p21 bra 	$L__BB5_101;
	setp.neu.f32 	%p24, %f62, 0f7F800000;
	@%p24 bra 	$L__BB5_96;
	mov.f32 	%f114, 0f00000000;
	mul.rn.f32 	%f385, %f89, %f114;
	mov.b32 	%r416, 0;
	bra.uni 	$L__BB5_101;
$L__BB5_96:
	shl.b32 	%r159, %r2, 8;
	or.b32  	%r119, %r159, -2147483648;
	mov.b64 	%rd184, 0;
	mov.b32 	%r413, 0;
	mov.u64 	%rd182, __cudart_i2opi_f;
	mov.u64 	%rd183, %rd1;
$L__BB5_97:
	.pragma "nounroll";
	ld.global.nc.u32 	%r160, [%rd182];
	mad.wide.u32 	%rd84, %r160, %r119, %rd184;
	shr.u64 	%rd184, %rd84, 32;
	st.local.u32 	[%rd183], %rd84;
	add.s32 	%r413, %r413, 1;
	add.s64 	%rd183, %rd183, 4;
	add.s64 	%rd182, %rd182, 4;
	setp.ne.s32 	%p25, %r413, 6;
	@%p25 bra 	$L__BB5_97;
	shr.u32 	%r161, %r2, 23;
	st.local.u32 	[%rd1+24], %rd184;
	and.b32  	%r122, %r161, 31;
	and.b32  	%r162, %r161, 224;
	add.s32 	%r163, %r162, -128;
	shr.u32 	%r164, %r163, 5;
	mul.wide.u32 	%rd85, %r164, 4;
	sub.s64 	%rd71, %rd1, %rd85;
	ld.local.u32 	%r414, [%rd71+24];
	ld.local.u32 	%r415, [%rd71+20];
	setp.eq.s32 	%p26, %r122, 0;
	@%p26 bra 	$L__BB5_100;
	shf.l.wrap.b32 	%r414, %r415, %r414, %r122;
	ld.local.u32 	%r165, [%rd71+16];
	shf.l.wrap.b32 	%r415, %r165, %r415, %r122;
$L__BB5_100:
	shr.u32 	%r166, %r414, 30;
	shf.l.wrap.b32 	%r167, %r415, %r414, 2;
	shl.b32 	%r168, %r415, 2;
	shr.u32 	%r169, %r167, 31;
	add.s32 	%r170, %r169, %r166;
	neg.s32 	%r171, %r170;
	setp.lt.s32 	%p27, %r2, 0;
	selp.b32 	%r416, %r171, %r170, %p27;
	xor.b32  	%r172, %r167, %r2;
	shr.s32 	%r173, %r167, 31;
	xor.b32  	%r174, %r173, %r167;
	xor.b32  	%r175, %r173, %r168;
	cvt.u64.u32 	%rd86, %r174;
	shl.b64 	%rd87, %rd86, 32;
	cvt.u64.u32 	%rd88, %r175;
	or.b64  	%rd89, %rd87, %rd88;
	cvt.rn.f64.s64 	%fd3, %rd89;
	mul.f64 	%fd4, %fd3, 0d3BF921FB54442D19;
	cvt.rn.f32.f64 	%f112, %fd4;
	neg.f32 	%f113, %f112;
	setp.lt.s32 	%p28, %r172, 0;
	selp.f32 	%f385, %f113, %f112, %p28;
$L__BB5_101:
	mul.rn.f32 	%f115, %f385, %f385;
	and.b32  	%r177, %r416, 1;
	setp.eq.b32 	%p29, %r177, 1;
	selp.f32 	%f116, 0f3F800000, %f385, %p29;
	fma.rn.f32 	%f117, %f115, %f116, 0f00000000;
	fma.rn.f32 	%f118, %f115, 0f37CBAC00, 0fBAB607ED;
	selp.f32 	%f119, %f118, 0fB94D4153, %p29;
	selp.f32 	%f120, 0f3D2AAABB, 0f3C0885E4, %p29;
	fma.rn.f32 	%f121, %f119, %f115, %f120;
	selp.f32 	%f122, 0fBEFFFFFF, 0fBE2AAAA8, %p29;
	fma.rn.f32 	%f123, %f121, %f115, %f122;
	fma.rn.f32 	%f124, %f123, %f117, %f116;
	and.b32  	%r178, %r416, 2;
	setp.eq.s32 	%p30, %r178, 0;
	mov.f32 	%f125, 0f00000000;
	sub.f32 	%f126, %f125, %f124;
	selp.f32 	%f127, %f124, %f126, %p30;
	mul.f32 	%f387, %f1, %f127;
	mul.f32 	%f128, %f1, %f1;
	mul.f32 	%f386, %f128, %f66;
	bra.uni 	$L__BB5_103;
$L__BB5_102:
	mul.f32 	%f90, %f1, %f1;
	sub.f32 	%f91, %f89, %f89;
	mul.f32 	%f386, %f90, %f91;
	add.f32 	%f92, %f1, %f1;
	mul.f32 	%f387, %f92, %f91;
$L__BB5_103:
	cvta.to.global.u64 	%rd154, %rd72;
	abs.f32 	%f362, %f386;
	abs.f32 	%f363, %f387;
	mov.b32 	%r370, %f363;
	mov.b32 	%r371, %f362;
	min.s32 	%r372, %r370, %r371;
	mov.b32 	%f364, %r372;
	max.s32 	%r373, %r371, %r370;
	mov.b32 	%f365, %r373;
	and.b32  	%r374, %r373, -33554432;
	xor.b32  	%r375, %r374, 2122317824;
	mov.b32 	%f366, %r375;
	mul.f32 	%f367, %f364, %f366;
	mul.f32 	%f368, %f365, %f366;
	mul.f32 	%f369, %f367, %f367;
	fma.rn.f32 	%f370, %f368, %f368, %f369;
	sqrt.rn.f32 	%f371, %f370;
	or.b32  	%r376, %r374, 8388608;
	mov.b32 	%f372, %r376;
	mul.f32 	%f373, %f371, %f372;
	setp.eq.f32 	%p103, %f364, 0f00000000;
	selp.f32 	%f374, %f365, %f373, %p103;
	setp.eq.f32 	%p104, %f364, 0f7F800000;
	selp.f32 	%f375, 0f7F800000, %f374, %p104;
	st.global.f32 	[%rd154], %f375;
	ret;

}
	// .globl	_Z19complex_tanh_kernelPf
.visible .entry _Z19complex_tanh_kernelPf(
	.param .u64 .ptr .align 1 _Z19complex_tanh_kernelPf_param_0
)
{
	.local .align 4 .b8 	__local_depot6[28];
	.reg .b64 	%SP;
	.reg .b64 	%SPL;
	.reg .pred 	%p<46>;
	.reg .b32 	%r<205>;
	.reg .b32 	%f<205>;
	.reg .b64 	%rd<95>;
	.reg .b64 	%fd<11>;

	mov.u64 	%SPL, __local_depot6;
	ld.param.u64 	%rd37, [_Z19complex_tanh_kernelPf_param_0];
	add.u64 	%rd1, %SPL, 0;
	mov.f32 	%f33, 0fBE6F6D8D;
	mul.rn.f32 	%f34, %f33, %f33;
	fma.rn.f32 	%f35, %f34, 0fBE6F6D8D, 0f00000000;
	fma.rn.f32 	%f36, %f34, 0fB94D4153, 0f3C0885E4;
	fma.rn.f32 	%f37, %f36, %f34, 0fBE2AAAA8;
	fma.rn.f32 	%f38, %f37, %f35, 0fBE6F6D8D;
	mov.f32 	%f39, 0f00000000;
	sub.f32 	%f40, %f39, %f38;
	mul.f32 	%f203, %f40, 0f4137C563;
	add.f32 	%f41, %f34, 0f00000000;
	fma.rn.f32 	%f42, %f34, 0f37CBAC00, 0fBAB607ED;
	fma.rn.f32 	%f43, %f42, %f34, 0f3D2AAABB;
	fma.rn.f32 	%f44, %f43, %f34, 0fBEFFFFFF;
	fma.rn.f32 	%f45, %f44, %f41, 0f3F800000;
	mul.f32 	%f2, %f45, 0f4137C563;
	mov.b32 	%r1, %f203;
	and.b32  	%r2, %r1, 2147483647;
	setp.lt.u32 	%p1, %r2, 2139095040;
	@%p1 bra 	$L__BB6_18;
	and.b32  	%r136, %r1, 8388607;
	setp.eq.s32 	%p27, %r136, 0;
	@%p27 bra 	$L__BB6_3;
	setp.eq.f32 	%p28, %f2, 0f00000000;
	mul.f32 	%f148, %f203, %f2;
	selp.f32 	%f204, %f2, %f148, %p28;
	bra.uni 	$L__BB6_41;
$L__BB6_3:
	add.s32 	%r3, %r1, -1073741824;
	abs.f32 	%f4, %f2;
	setp.eq.f32 	%p29, %f4, 0f7F800000;
	@%p29 bra 	$L__BB6_17;
	mul.f32 	%f149, %f2, 0f3F22F983;
	cvt.rni.s32.f32 	%r192, %f149;
	cvt.rn.f32.s32 	%f150, %r192;
	fma.rn.f32 	%f151, %f150, 0fBFC90FDA, %f2;
	fma.rn.f32 	%f152, %f150, 0fB3A22168, %f151;
	fma.rn.f32 	%f198, %f150, 0fA7C234C5, %f152;
	setp.ltu.f32 	%p30, %f4, 0f47CE4780;
	mov.u32 	%r188, %r192;
	mov.f32 	%f197, %f198;
	@%p30 bra 	$L__BB6_10;
	mov.b32 	%r5, %f2;
	shl.b32 	%r138, %r5, 8;
	or.b32  	%r6, %r138, -2147483648;
	mov.b64 	%rd82, 0;
	mov.b32 	%r185, 0;
	mov.u64 	%rd80, __cudart_i2opi_f;
	mov.u64 	%rd81, %rd1;
$L__BB6_6:
	.pragma "nounroll";
	ld.global.nc.u32 	%r139, [%rd80];
	mad.wide.u32 	%rd65, %r139, %r6, %rd82;
	shr.u64 	%rd82, %rd65, 32;
	st.local.u32 	[%rd81], %rd65;
	add.s32 	%r185, %r185, 1;
	add.s64 	%rd81, %rd81, 4;
	add.s64 	%rd80, %rd80, 4;
	setp.ne.s32 	%p31, %r185, 6;
	@%p31 bra 	$L__BB6_6;
	shr.u32 	%r140, %r5, 23;
	st.local.u32 	[%rd1+24], %rd82;
	and.b32  	%r9, %r140, 31;
	and.b32  	%r141, %r140, 224;
	add.s32 	%r142, %r141, -128;
	shr.u32 	%r143, %r142, 5;
	mul.wide.u32 	%rd66, %r143, 4;
	sub.s64 	%rd8, %rd1, %rd66;
	ld.local.u32 	%r186, [%rd8+24];
	ld.local.u32 	%r187, [%rd8+20];
	setp.eq.s32 	%p32, %r9, 0;
	@%p32 bra 	$L__BB6_9;
	shf.l.wrap.b32 	%r186, %r187, %r186, %r9;
	ld.local.u32 	%r144, [%rd8+16];
	shf.l.wrap.b32 	%r187, %r144, %r187, %r9;
$L__BB6_9:
	shr.u32 	%r145, %r186, 30;
	shf.l.wrap.b32 	%r146, %r187, %r186, 2;
	shl.b32 	%r147, %r187, 2;
	shr.u32 	%r148, %r146, 31;
	add.s32 	%r149, %r148, %r145;
	neg.s32 	%r150, %r149;
	setp.lt.s32 	%p33, %r5, 0;
	selp.b32 	%r188, %r150, %r149, %p33;
	xor.b32  	%r151, %r146, %r5;
	shr.s32 	%r152, %r146, 31;
	xor.b32  	%r153, %r152, %r146;
	xor.b32  	%r154, %r152, %r147;
	cvt.u64.u32 	%rd67, %r153;
	shl.b64 	%rd68, %rd67, 32;
	cvt.u64.u32 	%rd69, %r154;
	or.b64  	%rd70, %rd68, %rd69;
	cvt.rn.f64.s64 	%fd7, %rd70;
	mul.f64 	%fd8, %fd7, 0d3BF921FB54442D19;
	cvt.rn.f32.f64 	%f153, %fd8;
	neg.f32 	%f154, %f153;
	setp.lt.s32 	%p34, %r151, 0;
	selp.f32 	%f197, %f154, %f153, %p34;
$L__BB6_10:
	setp.ltu.f32 	%p35, %f4, 0f47CE4780;
	mul.rn.f32 	%f155, %f197, %f197;
	and.b32  	%r155, %r188, 1;
	setp.eq.b32 	%p36, %r155, 1;
	selp.f32 	%f156, 0f3F800000, %f197, %p36;
	fma.rn.f32 	%f157, %f155, %f156, 0f00000000;
	fma.rn.f32 	%f158, %f155, 0f37CBAC00, 0fBAB607ED;
	selp.f32 	%f159, %f158, 0fB94D4153, %p36;
	selp.f32 	%f160, 0f3D2AAABB, 0f3C0885E4, %p36;
	fma.rn.f32 	%f161, %f159, %f155, %f160;
	selp.f32 	%f162, 0fBEFFFFFF, 0fBE2AAAA8, %p36;
	fma.rn.f32 	%f163, %f161, %f155, %f162;
	fma.rn.f32 	%f164, %f163, %f157, %f156;
	and.b32  	%r156, %r188, 2;
	setp.eq.s32 	%p37, %r156, 0;
	mov.f32 	%f165, 0f00000000;
	sub.f32 	%f166, %f165, %f164;
	selp.f32 	%f8, %f164, %f166, %p37;
	@%p35 bra 	$L__BB6_16;
	mov.b32 	%r18, %f2;
	shl.b32 	%r158, %r18, 8;
	or.b32  	%r19, %r158, -2147483648;
	mov.b64 	%rd85, 0;
	mov.b32 	%r189, 0;
	mov.u64 	%rd83, __cudart_i2opi_f;
	mov.u64 	%rd84, %rd1;
$L__BB6_12:
	.pragma "nounroll";
	ld.global.nc.u32 	%r159, [%rd83];
	mad.wide.u32 	%rd73, %r159, %r19, %rd85;
	shr.u64 	%rd85, %rd73, 32;
	st.local.u32 	[%rd84], %rd73;
	add.s32 	%r189, %r189, 1;
	add.s64 	%rd84, %rd84, 4;
	add.s64 	%rd83, %rd83, 4;
	setp.ne.s32 	%p38, %r189, 6;
	@%p38 bra 	$L__BB6_12;
	shr.u32 	%r160, %r18, 23;
	st.local.u32 	[%rd1+24], %rd85;
	and.b32  	%r22, %r160, 31;
	and.b32  	%r161, %r160, 224;
	add.s32 	%r162, %r161, -128;
	shr.u32 	%r163, %r162, 5;
	mul.wide.u32 	%rd74, %r163, 4;
	sub.s64 	%rd15, %rd1, %rd74;
	ld.local.u32 	%r190, [%rd15+24];
	ld.local.u32 	%r191, [%rd15+20];
	setp.eq.s32 	%p39, %r22, 0;
	@%p39 bra 	$L__BB6_15;
	shf.l.wrap.b32 	%r190, %r191, %r190, %r22;
	ld.local.u32 	%r164, [%rd15+16];
	shf.l.wrap.b32 	%r191, %r164, %r191, %r22;
$L__BB6_15:
	shr.u32 	%r165, %r190, 30;
	shf.l.wrap.b32 	%r166, %r191, %r190, 2;
	shl.b32 	%r167, %r191, 2;
	shr.u32 	%r168, %r166, 31;
	add.s32 	%r169, %r168, %r165;
	neg.s32 	%r170, %r169;
	setp.lt.s32 	%p40, %r18, 0;
	selp.b32 	%r192, %r170, %r169, %p40;
	xor.b32  	%r171, %r166, %r18;
	shr.s32 	%r172, %r166, 31;
	xor.b32  	%r173, %r172, %r166;
	xor.b32  	%r174, %r172, %r167;
	cvt.u64.u32 	%rd75, %r173;
	shl.b64 	%rd76, %rd75, 32;
	cvt.u64.u32 	%rd77, %r174;
	or.b64  	%rd78, %rd76, %rd77;
	cvt.rn.f64.s64 	%fd9, %rd78;
	mul.f64 	%fd10, %fd9, 0d3BF921FB54442D19;
	cvt.rn.f32.f64 	%f167, %fd10;
	neg.f32 	%f168, %f167;
	setp.lt.s32 	%p41, %r171, 0;
	selp.f32 	%f198, %f168, %f167, %p41;
$L__BB6_16:
	add.s32 	%r175, %r192, 1;
	mul.rn.f32 	%f169, %f198, %f198;
	and.b32  	%r176, %r192, 1;
	setp.eq.b32 	%p42, %r176, 1;
	selp.f32 	%f170, %f198, 0f3F800000, %p42;
	fma.rn.f32 	%f171, %f169, %f170, 0f00000000;
	fma.rn.f32 	%f172, %f169, 0f37CBAC00, 0fBAB607ED;
	selp.f32 	%f173, 0fB94D4153, %f172, %p42;
	selp.f32 	%f174, 0f3C0885E4, 0f3D2AAABB, %p42;
	fma.rn.f32 	%f175, %f173, %f169, %f174;
	selp.f32 	%f176, 0fBE2AAAA8, 0fBEFFFFFF, %p42;
	fma.rn.f32 	%f177, %f175, %f169, %f176;
	fma.rn.f32 	%f178, %f177, %f171, %f170;
	and.b32  	%r177, %r175, 2;
	setp.eq.s32 	%p43, %r177, 0;
	mov.f32 	%f179, 0f00000000;
	sub.f32 	%f180, %f179, %f178;
	selp.f32 	%f181, %f178, %f180, %p43;
	mul.f32 	%f2, %f8, %f181;
$L__BB6_17:
	mov.f32 	%f182, 0f00000000;
	copysign.f32 	%f204, %f2, %f182;
	mov.b32 	%f203, %r3;
	bra.uni 	$L__BB6_41;
$L__BB6_18:
	abs.f32 	%f15, %f2;
	setp.ne.f32 	%p2, %f15, 0f7F800000;
	@%p2 bra 	$L__BB6_20;
	sub.f32 	%f203, %f2, %f2;
	mov.f32 	%f204, %f203;
	bra.uni 	$L__BB6_41;
$L__BB6_20:
	setp.lt.u32 	%p3, %r2, 1093664768;
	@%p3 bra 	$L__BB6_34;
	abs.f32 	%f98, %f203;
	neg.f32 	%f17, %f98;
	mul.f32 	%f99, %f2, 0f3F22F983;
	cvt.rni.s32.f32 	%r200, %f99;
	cvt.rn.f32.s32 	%f100, %r200;
	fma.rn.f32 	%f101, %f100, 0fBFC90FDA, %f2;
	fma.rn.f32 	%f102, %f100, 0fB3A22168, %f101;
	fma.rn.f32 	%f201, %f100, 0fA7C234C5, %f102;
	setp.ltu.f32 	%p13, %f15, 0f47CE4780;
	mov.u32 	%r196, %r200;
	mov.f32 	%f200, %f201;
	@%p13 bra 	$L__BB6_27;
	mov.b32 	%r32, %f2;
	shl.b32 	%r94, %r32, 8;
	or.b32  	%r33, %r94, -2147483648;
	mov.b64 	%rd88, 0;
	mov.b32 	%r193, 0;
	mov.u64 	%rd86, __cudart_i2opi_f;
	mov.u64 	%rd87, %rd1;
$L__BB6_23:
	.pragma "nounroll";
	ld.global.nc.u32 	%r95, [%rd86];
	mad.wide.u32 	%rd49, %r95, %r33, %rd88;
	shr.u64 	%rd88, %rd49, 32;
	st.local.u32 	[%rd87], %rd49;
	add.s32 	%r193, %r193, 1;
	add.s64 	%rd87, %rd87, 4;
	add.s64 	%rd86, %rd86, 4;
	setp.ne.s32 	%p14, %r193, 6;
	@%p14 bra 	$L__BB6_23;
	shr.u32 	%r96, %r32, 23;
	st.local.u32 	[%rd1+24], %rd88;
	and.b32  	%r36, %r96, 31;
	and.b32  	%r97, %r96, 224;
	add.s32 	%r98, %r97, -128;
	shr.u32 	%r99, %r98, 5;
	mul.wide.u32 	%rd50, %r99, 4;
	sub.s64 	%rd22, %rd1, %rd50;
	ld.local.u32 	%r194, [%rd22+24];
	ld.local.u32 	%r195, [%rd22+20];
	setp.eq.s32 	%p15, %r36, 0;
	@%p15 bra 	$L__BB6_26;
	shf.l.wrap.b32 	%r194, %r195, %r194, %r36;
	ld.local.u32 	%r100, [%rd22+16];
	shf.l.wrap.b32 	%r195, %r100, %r195, %r36;
$L__BB6_26:
	shr.u32 	%r101, %r194, 30;
	shf.l.wrap.b32 	%r102, %r195, %r194, 2;
	shl.b32 	%r103, %r195, 2;
	shr.u32 	%r104, %r102, 31;
	add.s32 	%r105, %r104, %r101;
	neg.s32 	%r106, %r105;
	setp.lt.s32 	%p16, %r32, 0;
	selp.b32 	%r196, %r106, %r105, %p16;
	xor.b32  	%r107, %r102, %r32;
	shr.s32 	%r108, %r102, 31;
	xor.b32  	%r109, %r108, %r102;
	xor.b32  	%r110, %r108, %r103;
	cvt.u64.u32 	%rd51, %r109;
	shl.b64 	%rd52, %rd51, 32;
	cvt.u64.u32 	%rd53, %r110;
	or.b64  	%rd54, %rd52, %rd53;
	cvt.rn.f64.s64 	%fd3, %rd54;
	mul.f64 	%fd4, %fd3, 0d3BF921FB54442D19;
	cvt.rn.f32.f64 	%f103, %fd4;
	neg.f32 	%f104, %f103;
	setp.lt.s32 	%p17, %r107, 0;
	selp.f32 	%f200, %f104, %f103, %p17;
$L__BB6_27:
	setp.ltu.f32 	%p18, %f15, 0f47CE4780;
	mul.rn.f32 	%f105, %f200, %f200;
	and.b32  	%r111, %r196, 1;
	setp.eq.b32 	%p19, %r111, 1;
	selp.f32 	%f106, 0f3F800000, %f200, %p19;
	fma.rn.f32 	%f107, %f105, %f106, 0f00000000;
	fma.rn.f32 	%f108, %f105, 0f37CBAC00, 0fBAB607ED;
	selp.f32 	%f109, %f108, 0fB94D4153, %p19;
	selp.f32 	%f110, 0f3D2AAABB, 0f3C0885E4, %p19;
	fma.rn.f32 	%f111, %f109, %f105, %f110;
	selp.f32 	%f112, 0fBEFFFFFF, 0fBE2AAAA8, %p19;
	fma.rn.f32 	%f113, %f111, %f105, %f112;
	fma.rn.f32 	%f114, %f113, %f107, %f106;
	and.b32  	%r112, %r196, 2;
	setp.eq.s32 	%p20, %r112, 0;
	mov.f32 	%f115, 0f00000000;
	sub.f32 	%f116, %f115, %f114;
	selp.f32 	%f21, %f114, %f116, %p20;
	@%p18 bra 	$L__BB6_33;
	mov.b32 	%r45, %f2;
	shl.b32 	%r114, %r45, 8;
	or.b32  	%r46, %r114, -2147483648;
	mov.b64 	%rd91, 0;
	mov.b32 	%r197, 0;
	mov.u64 	%rd89, __cudart_i2opi_f;
	mov.u64 	%rd90, %rd1;
$L__BB6_29:
	.pragma "nounroll";
	ld.global.nc.u32 	%r115, [%rd89];
	mad.wide.u32 	%rd57, %r115, %r46, %rd91;
	shr.u64 	%rd91, %rd57, 32;
	st.local.u32 	[%rd90], %rd57;
	add.s32 	%r197, %r197, 1;
	add.s64 	%rd90, %rd90, 4;
	add.s64 	%rd89, %rd89, 4;
	setp.ne.s32 	%p21, %r197, 6;
	@%p21 bra 	$L__BB6_29;
	shr.u32 	%r116, %r45, 23;
	st.local.u32 	[%rd1+24], %rd91;
	and.b32  	%r49, %r116, 31;
	and.b32  	%r117, %r116, 224;
	add.s32 	%r118, %r117, -128;
	shr.u32 	%r119, %r118, 5;
	mul.wide.u32 	%rd58, %r119, 4;
	sub.s64 	%rd29, %rd1, %rd58;
	ld.local.u32 	%r198, [%rd29+24];
	ld.local.u32 	%r199, [%rd29+20];
	setp.eq.s32 	%p22, %r49, 0;
	@%p22 bra 	$L__BB6_32;
	shf.l.wrap.b32 	%r198, %r199, %r198, %r49;
	ld.local.u32 	%r120, [%rd29+16];
	shf.l.wrap.b32 	%r199, %r120, %r199, %r49;
$L__BB6_32:
	shr.u32 	%r121, %r198, 30;
	shf.l.wrap.b32 	%r122, %r199, %r198, 2;
	shl.b32 	%r123, %r199, 2;
	shr.u32 	%r124, %r122, 31;
	add.s32 	%r125, %r124, %r121;
	neg.s32 	%r126, %r125;
	setp.lt.s32 	%p23, %r45, 0;
	selp.b32 	%r200, %r126, %r125, %p23;
	xor.b32  	%r127, %r122, %r45;
	shr.s32 	%r128, %r122, 31;
	xor.b32  	%r129, %r128, %r122;
	xor.b32  	%r130, %r128, %r123;
	cvt.u64.u32 	%rd59, %r129;
	shl.b64 	%rd60, %rd59, 32;
	cvt.u64.u32 	%rd61, %r130;
	or.b64  	%rd62, %rd60, %rd61;
	cvt.rn.f64.s64 	%fd5, %rd62;
	mul.f64 	%fd6, %fd5, 0d3BF921FB54442D19;
	cvt.rn.f32.f64 	%f117, %fd6;
	neg.f32 	%f118, %f117;
	setp.lt.s32 	%p24, %r127, 0;
	selp.f32 	%f201, %f118, %f117, %p24;
$L__BB6_33:
	fma.rn.f32 	%f119, %f17, 0f3BBB989D, 0f3F000000;
	cvt.sat.f32.f32 	%f120, %f119;
	mov.f32 	%f121, 0f4B400001;
	mov.f32 	%f122, 0f437C0000;
	fma.rm.f32 	%f123, %f120, %f122, %f121;
	add.f32 	%f124, %f123, 0fCB40007F;
	neg.f32 	%f125, %f124;
	fma.rn.f32 	%f126, %f17, 0f3FB8AA3B, %f125;
	fma.rn.f32 	%f127, %f17, 0f32A57060, %f126;
	ex2.approx.ftz.f32 	%f128, %f127;
	mov.b32 	%r131, %f123;
	shl.b32 	%r132, %r131, 23;
	mov.b32 	%f129, %r132;
	mul.f32 	%f130, %f128, %f129;
	add.s32 	%r133, %r200, 1;
	mul.rn.f32 	%f131, %f201, %f201;
	and.b32  	%r134, %r200, 1;
	setp.eq.b32 	%p25, %r134, 1;
	selp.f32 	%f132, %f201, 0f3F800000, %p25;
	fma.rn.f32 	%f133, %f131, %f132, 0f00000000;
	fma.rn.f32 	%f134, %f131, 0f37CBAC00, 0fBAB607ED;
	selp.f32 	%f135, 0fB94D4153, %f134, %p25;
	selp.f32 	%f136, 0f3C0885E4, 0f3D2AAABB, %p25;
	fma.rn.f32 	%f137, %f135, %f131, %f136;
	selp.f32 	%f138, 0fBE2AAAA8, 0fBEFFFFFF, %p25;
	fma.rn.f32 	%f139, %f137, %f131, %f138;
	fma.rn.f32 	%f140, %f139, %f133, %f132;
	and.b32  	%r135, %r133, 2;
	setp.eq.s32 	%p26, %r135, 0;
	mov.f32 	%f141, 0f00000000;
	sub.f32 	%f142, %f141, %f140;
	selp.f32 	%f143, %f140, %f142, %p26;
	mul.f32 	%f144, %f21, 0f40800000;
	mul.f32 	%f145, %f144, %f143;
	mul.f32 	%f146, %f130, %f145;
	mul.f32 	%f204, %f130, %f146;
	mov.f32 	%f147, 0f3F800000;
	copysign.f32 	%f203, %f203, %f147;
	bra.uni 	$L__BB6_41;
$L__BB6_34:
	mul.f32 	%f46, %f2, 0f3F22F983;
	cvt.rni.s32.f32 	%r204, %f46;
	cvt.rn.f32.s32 	%f47, %r204;
	fma.rn.f32 	%f48, %f47, 0fBFC90FDA, %f2;
	fma.rn.f32 	%f49, %f47, 0fB3A22168, %f48;
	fma.rn.f32 	%f202, %f47, 0fA7C234C5, %f49;
	setp.ltu.f32 	%p4, %f15, 0f47CE4780;
	@%p4 bra 	$L__BB6_40;
	mov.b32 	%r59, %f2;
	shl.b32 	%r73, %r59, 8;
	or.b32  	%r60, %r73, -2147483648;
	mov.b64 	%rd94, 0;
	mov.b32 	%r201, 0;
	mov.u64 	%rd92, __cudart_i2opi_f;
	mov.u64 	%rd93, %rd1;
$L__BB6_36:
	.pragma "nounroll";
	ld.global.nc.u32 	%r74, [%rd92];
	mad.wide.u32 	%rd41, %r74, %r60, %rd94;
	shr.u64 	%rd94, %rd41, 32;
	st.local.u32 	[%rd93], %rd41;
	add.s32 	%r201, %r201, 1;
	add.s64 	%rd93, %rd93, 4;
	add.s64 	%rd92, %rd92, 4;
	setp.ne.s32 	%p5, %r201, 6;
	@%p5 bra 	$L__BB6_36;
	shr.u32 	%r75, %r59, 23;
	st.local.u32 	[%rd1+24], %rd94;
	and.b32  	%r63, %r75, 31;
	and.b32  	%r76, %r75, 224;
	add.s32 	%r77, %r76, -128;
	shr.u32 	%r78, %r77, 5;
	mul.wide.u32 	%rd42, %r78, 4;
	sub.s64 	%rd36, %rd1, %rd42;
	ld.local.u32 	%r202, [%rd36+24];
	ld.local.u32 	%r203, [%rd36+20];
	setp.eq.s32 	%p6, %r63, 0;
	@%p6 bra 	$L__BB6_39;
	shf.l.wrap.b32 	%r202, %r203, %r202, %r63;
	ld.local.u32 	%r79, [%rd36+16];
	shf.l.wrap.b32 	%r203, %r79, %r203, %r63;
$L__BB6_39:
	shr.u32 	%r80, %r202, 30;
	shf.l.wrap.b32 	%r81, %r203, %r202, 2;
	shl.b32 	%r82, %r203, 2;
	shr.u32 	%r83, %r81, 31;
	add.s32 	%r84, %r83, %r80;
	neg.s32 	%r85, %r84;
	setp.lt.s32 	%p7, %r59, 0;
	selp.b32 	%r204, %r85, %r84, %p7;
	xor.b32  	%r86, %r81, %r59;
	shr.s32 	%r87, %r81, 31;
	xor.b32  	%r88, %r87, %r81;
	xor.b32  	%r89, %r87, %r82;
	cvt.u64.u32 	%rd43, %r88;
	shl.b64 	%rd44, %rd43, 32;
	cvt.u64.u32 	%rd45, %r89;
	or.b64  	%rd46, %rd44, %rd45;
	cvt.rn.f64.s64 	%fd1, %rd46;
	mul.f64 	%fd2, %fd1, 0d3BF921FB54442D19;
	cvt.rn.f32.f64 	%f50, %fd2;
	neg.f32 	%f51, %f50;
	setp.lt.s32 	%p8, %r86, 0;
	selp.f32 	%f202, %f51, %f50, %p8;
$L__BB6_40:
	mul.f32 	%f52, %f202, %f202;
	fma.rn.f32 	%f53, %f52, 0f3C190000, 0f3B560000;
	fma.rn.f32 	%f54, %f53, %f52, 0f3CC70000;
	fma.rn.f32 	%f55, %f54, %f52, 0f3D5B0000;
	fma.rn.f32 	%f56, %f55, %f52, 0f3E089438;
	fma.rn.f32 	%f57, %f56, %f52, 0f3EAAAA88;
	mul.rn.f32 	%f58, %f52, %f202;
	fma.rn.f32 	%f59, %f57, %f58, %f202;
	abs.f32 	%f60, %f202;
	setp.eq.f32 	%p9, %f60, 0f3A00B43C;
	selp.f32 	%f61, %f202, %f59, %p9;
	and.b32  	%r90, %r204, 1;
	setp.eq.b32 	%p10, %r90, 1;
	neg.f32 	%f62, %f61;
	rcp.approx.ftz.f32 	%f63, %f62;
	selp.f32 	%f64, %f63, %f61, %p10;
	fma.rn.f32 	%f65, %f64, %f64, 0f3F800000;
	abs.f32 	%f66, %f203;
	mov.f32 	%f67, 0f3FB8AA3B;
	mul.rn.f32 	%f68, %f66, %f67;
	cvt.rzi.f32.f32 	%f69, %f68;
	abs.f32 	%f70, %f69;
	setp.gt.f32 	%p11, %f70, 0f42FC0000;
	mov.f32 	%f71, 0f42FC0000;
	copysign.f32 	%f72, %f69, %f71;
	selp.f32 	%f73, %f72, %f69, %p11;
	fma.rn.f32 	%f74, %f73, 0fBF317218, %f66;
	fma.rn.f32 	%f75, %f73, 0f3102E308, %f74;
	mul.f32 	%f76, %f75, 0f3FB8AA3B;
	add.f32 	%f77, %f73, 0f4B40007D;
	mov.b32 	%r91, %f77;
	shl.b32 	%r92, %r91, 23;
	mov.b32 	%f78, %r92;
	ex2.approx.ftz.f32 	%f79, %f76;
	mul.f32 	%f80, %f79, %f78;
	mov.f32 	%f81, 0fBE000000;
	div.approx.ftz.f32 	%f82, %f81, %f80;
	fma.rn.f32 	%f83, %f80, 0f40000000, %f82;
	mul.f32 	%f84, %f203, %f203;
	fma.rn.f32 	%f85, %f84, 0f363D0ADA, 0f394FFF49;
	fma.rn.f32 	%f86, %f85, %f84, 0f3C08889A;
	fma.rn.f32 	%f87, %f86, %f84, 0f3E2AAAAB;
	mul.f32 	%f88, %f84, %f87;
	fma.rn.f32 	%f89, %f88, %f203, %f203;
	setp.ge.f32 	%p12, %f66, 0f3F800000;
	copysign.f32 	%f90, %f203, %f83;
	selp.f32 	%f91, %f90, %f89, %p12;
	fma.rn.f32 	%f92, %f91, %f91, 0f3F800000;
	sqrt.rn.f32 	%f93, %f92;
	mul.f32 	%f94, %f91, %f65;
	fma.rn.f32 	%f95, %f91, %f94, 0f3F800000;
	mul.f32 	%f96, %f93, %f65;
	mul.f32 	%f97, %f91, %f96;
	div.rn.f32 	%f203, %f97, %f95;
	div.rn.f32 	%f204, %f64, %f95;
$L__BB6_41:
	cvta.to.global.u64 	%rd79, %rd37;
	abs.f32 	%f183, %f203;
	abs.f32 	%f184, %f204;
	mov.b32 	%r178, %f184;
	mov.b32 	%r179, %f183;
	min.s32 	%r180, %r178, %r179;
	mov.b32 	%f185, %r180;
	max.s32 	%r181, %r179, %r178;
	mov.b32 	%f186, %r181;
	and.b32  	%r182, %r181, -33554432;
	xor.b32  	%r183, %r182, 2122317824;
	mov.b32 	%f187, %r183;
	mul.f32 	%f188, %f185, %f187;
	mul.f32 	%f189, %f186, %f187;
	mul.f32 	%f190, %f188, %f188;
	fma.rn.f32 	%f191, %f189, %f189, %f190;
	sqrt.rn.f32 	%f192, %f191;
	or.b32  	%r184, %r182, 8388608;
	mov.b32 	%f193, %r184;
	mul.f32 	%f194, %f192, %f193;
	setp.eq.f32 	%p44, %f185, 0f00000000;
	selp.f32 	%f195, %f186, %f194, %p44;
	setp.eq.f32 	%p45, %f185, 0f7F800000;
	selp.f32 	%f196, 0f7F800000, %f195, %p45;
	st.global.f32 	[%rd79], %f196;
	ret;

}


// ===== COMPILED SASS (sm_100) =====

	.target	sm_100

	.elftype	@"ET_EXEC"


//--------------------- .note.nv.tkinfo           --------------------------
	.section	.note.nv.tkinfo,"",@"SHT_NOTE"
	.sectionflags	@"SHF_NOTE_NV_TKINFO"
	.tkinfo
        /*0018*/ 	.word	0x00000002
        /*0030*/ 	.string	""
        /*0030*/ 	.string	"ptxas"
        /*0030*/ 	.string	"Cuda compilation tools, release 13.0, V13.0.88"
        /*0030*/ 	.string	"Build cuda_13.0.r13.0/compiler.36424714_0"
        /*0030*/ 	.string	"-arch sm_100 -m 64 "



//--------------------- .note.nv.cuinfo           --------------------------
	.section	.note.nv.cuinfo,"",@"SHT_NOTE"
	.sectionflags	@"SHF_NOTE_NV_CUINFO"
        /*0018*/ 	.short	0x0002
        /*001a*/ 	.short	0x0064
        /*001c*/ 	.short	0x0082
	.zero		2


//--------------------- .nv.info                  --------------------------
	.section	.nv.info,"",@"SHT_CUDA_INFO"
	.align	4


	//----- nvinfo : EIATTR_REGCOUNT
	.align		4
        /*0000*/ 	.byte	0x04, 0x2f
        /*0002*/ 	.short	(.L_30 - .L_29)
	.align		4
.L_29:
        /*0004*/ 	.word	index@(_Z18complex_tan_kernelPf)
        /*0008*/ 	.word	0x00000018


	//----- nvinfo : EIATTR_FRAME_SIZE
	.align		4
.L_30:
        /*000c*/ 	.byte	0x04, 0x11
        /*000e*/ 	.short	(.L_32 - .L_31)
	.align		4
.L_31:
        /*0010*/ 	.word	index@($__internal_12_$__cuda_sm3x_div_rn_noftz_f32_slowpath)
        /*0014*/ 	.word	0x00000000


	//----- nvinfo : EIATTR_FRAME_SIZE
	.align		4
.L_32:
        /*0018*/ 	.byte	0x04, 0x11
        /*001a*/ 	.short	(.L_34 - .L_33)
	.align		4
.L_33:
        /*001c*/ 	.word	index@($__internal_11_$__cuda_sm20_sqrt_rn_f32_slowpath)
        /*0020*/ 	.word	0x00000000


	//----- nvinfo : EIATTR_FRAME_SIZE
	.align		4
.L_34:
        /*0024*/ 	.byte	0x04, 0x11
        /*0026*/ 	.short	(.L_36 - .L_35)
	.align		4
.L_35:
        /*0028*/ 	.word	index@(_Z18complex_tan_kernelPf)
        /*002c*/ 	.word	0x00000000


	//----- nvinfo : EIATTR_REGCOUNT
	.align		4
.L_36:
        /*0030*/ 	.byte	0x04, 0x2f
        /*0032*/ 	.short	(.L_38 - .L_37)
	.align		4
.L_37:
        /*0034*/ 	.word	index@(_Z19complex_asin_kernelPf)
        /*0038*/ 	.word	0x00000019


	//----- nvinfo : EIATTR_FRAME_SIZE
	.align		4
.L_38:
        /*003c*/ 	.byte	0x04, 0x11
        /*003e*/ 	.short	(.L_40 - .L_39)
	.align		4
.L_39:
        /*0040*/ 	.word	index@($__internal_10_$__cuda_sm3x_div_rn_noftz_f32_slowpath)
        /*0044*/ 	.word	0x00000000


	//----- nvinfo : EIATTR_FRAME_SIZE
	.align		4
.L_40:
        /*0048*/ 	.byte	0x04, 0x11
        /*004a*/ 	.short	(.L_42 - .L_41)
	.align		4
.L_41:
        /*004c*/ 	.word	index@($__internal_9_$__cuda_sm20_sqrt_rn_f32_slowpath)
        /*0050*/ 	.word	0x00000000


	//----- nvinfo : EIATTR_FRAME_SIZE
	.align		4
.L_42:
        /*0054*/ 	.byte	0x04, 0x11
        /*0056*/ 	.short	(.L_44 - .L_43)
	.align		4
.L_43:
        /*0058*/ 	.word	index@(_Z19complex_asin_kernelPf)
        /*005c*/ 	.word	0x00000000


	//----- nvinfo : EIATTR_REGCOUNT
	.align		4
.L_44:
        /*0060*/ 	.byte	0x04, 0x2f
        /*0062*/ 	.short	(.L_46 - .L_45)
	.align		4
.L_45:
        /*0064*/ 	.word	index@(_Z19complex_acos_kernelPf)
        /*0068*/ 	.word	0x00000018


	//----- nvinfo : EIATTR_FRAME_SIZE
	.align		4
.L_46:
        /*006c*/ 	.byte	0x04, 0x11
        /*006e*/ 	.short	(.L_48 - .L_47)
	.align		4
.L_47:
        /*0070*/ 	.word	index@($__internal_8_$__cuda_sm3x_div_rn_noftz_f32_slowpath)
        /*0074*/ 	.word	0x00000000


	//----- nvinfo : EIATTR_FRAME_SIZE
	.align		4
.L_48:
        /*0078*/ 	.byte	0x04, 0x11
        /*007a*/ 	.short	(.L_50 - .L_49)
	.align		4
.L_49:
        /*007c*/ 	.word	index@($__internal_7_$__cuda_sm20_sqrt_rn_f32_slowpath)
        /*0080*/ 	.word	0x00000000


	//----- nvinfo : EIATTR_FRAME_SIZE
	.align		4
.L_50:
        /*0084*/ 	.byte	0x04, 0x11
        /*0086*/ 	.short	(.L_52 - .L_51)
	.align		4
.L_51:
        /*0088*/ 	.word	index@(_Z19complex_acos_kernelPf)
        /*008c*/ 	.word	0x00000000


	//----- nvinfo : EIATTR_REGCOUNT
	.align		4
.L_52:
        /*0090*/ 	.byte	0x04, 0x2f
        /*0092*/ 	.short	(.L_54 - .L_53)
	.align		4
.L_53:
        /*0094*/ 	.word	index@(_Z19complex_atan_kernelPf)
        /*0098*/ 	.word	0x00000014


	//----- nvinfo : EIATTR_FRAME_SIZE
	.align		4
.L_54:
        /*009c*/ 	.byte	0x04, 0x11
        /*009e*/ 	.short	(.L_56 - .L_55)
	.align		4
.L_55:
        /*00a0*/ 	.word	index@($__internal_6_$__cuda_sm3x_div_rn_noftz_f32_slowpath)
        /*00a4*/ 	.word	0x00000000


	//----- nvinfo : EIATTR_FRAME_SIZE
	.align		4
.L_56:
        /*00a8*/ 	.byte	0x04, 0x11
        /*00aa*/ 	.short	(.L_58 - .L_57)
	.align		4
.L_57:
        /*00ac*/ 	.word	index@($__internal_5_$__cuda_sm20_sqrt_rn_f32_slowpath)
        /*00b0*/ 	.word	0x00000000


	//----- nvinfo : EIATTR_FRAME_SIZE
	.align		4
.L_58:
        /*00b4*/ 	.byte	0x04, 0x11
        /*00b6*/ 	.short	(.L_60 - .L_59)
	.align		4
.L_59:
        /*00b8*/ 	.word	index@($__internal_4_$__cuda_sm20_rcp_rn_f32_slowpath)
        /*00bc*/ 	.word	0x00000000


	//----- nvinfo : EIATTR_FRAME_SIZE
	.align		4
.L_60:
        /*00c0*/ 	.byte	0x04, 0x11
        /*00c2*/ 	.short	(.L_62 - .L_61)
	.align		4
.L_61:
        /*00c4*/ 	.word	index@(_Z19complex_atan_kernelPf)
        /*00c8*/ 	.word	0x00000000


	//----- nvinfo : EIATTR_REGCOUNT
	.align		4
.L_62:
        /*00cc*/ 	.byte	0x04, 0x2f
        /*00ce*/ 	.short	(.L_64 - .L_63)
	.align		4
.L_63:
        /*00d0*/ 	.word	index@(_Z19complex_sinh_kernelPf)
        /*00d4*/ 	.word	0x0000001e


	//----- nvinfo : EIATTR_FRAME_SIZE
	.align		4
.L_64:
        /*00d8*/ 	.byte	0x04, 0x11
        /*00da*/ 	.short	(.L_66 - .L_65)
	.align		4
.L_65:
        /*00dc*/ 	.word	index@($__internal_3_$__cuda_sm20_sqrt_rn_f32_slowpath)
        /*00e0*/ 	.word	0x00000000


	//----- nvinfo : EIATTR_FRAME_SIZE
	.align		4
.L_66:
        /*00e4*/ 	.byte	0x04, 0x11
        /*00e6*/ 	.short	(.L_68 - .L_67)
	.align		4
.L_67:
        /*00e8*/ 	.word	index@(_Z19complex_sinh_kernelPf)
        /*00ec*/ 	.word	0x00000000


	//----- nvinfo : EIATTR_REGCOUNT
	.align		4
.L_68:
        /*00f0*/ 	.byte	0x04, 0x2f
        /*00f2*/ 	.short	(.L_70 - .L_69)
	.align		4
.L_69:
        /*00f4*/ 	.word	index@(_Z19complex_cosh_kernelPf)
        /*00f8*/ 	.word	0x0000001c


	//----- nvinfo : EIATTR_FRAME_SIZE
	.align		4
.L_70:
        /*00fc*/ 	.byte	0x04, 0x11
        /*00fe*/ 	.short	(.L_72 - .L_71)
	.align		4
.L_71:
        /*0100*/ 	.word	index@($__internal_2_$__cuda_sm20_sqrt_rn_f32_slowpath)
        /*0104*/ 	.word	0x00000000


	//----- nvinfo : EIATTR_FRAME_SIZE
	.align		4
.L_72:
        /*0108*/ 	.byte	0x04, 0x11
        /*010a*/ 	.short	(.L_74 - .L_73)
	.align		4
.L_73:
        /*010c*/ 	.word	index@(_Z19complex_cosh_kernelPf)
        /*0110*/ 	.word	0x00000000


	//----- nvinfo : EIATTR_REGCOUNT
	.align		4
.L_74:
        /*0114*/ 	.byte	0x04, 0x2f
        /*0116*/ 	.short	(.L_76 - .L_75)
	.align		4
.L_75:
        /*0118*/ 	.word	index@(_Z19complex_tanh_kernelPf)
        /*011c*/ 	.word	0x00000018


	//----- nvinfo : EIATTR_FRAME_SIZE
	.align		4
.L_76:
        /*0120*/ 	.byte	0x04, 0x11
        /*0122*/ 	.short	(.L_78 - .L_77)
	.align		4
.L_77:
        /*0124*/ 	.word	index@($__internal_1_$__cuda_sm3x_div_rn_noftz_f32_slowpath)
        /*0128*/ 	.word	0x00000000


	//----- nvinfo : EIATTR_FRAME_SIZE
	.align		4
.L_78:
        /*012c*/ 	.byte	0x04, 0x11
        /*012e*/ 	.short	(.L_80 - .L_79)
	.align		4
.L_79:
        /*0130*/ 	.word	index@($__internal_0_$__cuda_sm20_sqrt_rn_f32_slowpath)
        /*0134*/ 	.word	0x00000000


	//----- nvinfo : EIATTR_FRAME_SIZE
	.align		4
.L_80:
        /*0138*/ 	.byte	0x04, 0x11
        /*013a*/ 	.short	(.L_82 - .L_81)
	.align		4
.L_81:
        /*013c*/ 	.word	index@(_Z19complex_tanh_kernelPf)
        /*0140*/ 	.word	0x00000000


	//----- nvinfo : EIATTR_MIN_STACK_SIZE
	.align		4
.L_82:
        /*0144*/ 	.byte	0x04, 0x12
        /*0146*/ 	.short	(.L_84 - .L_83)
	.align		4
.L_83:
        /*0148*/ 	.word	index@(_Z19complex_tanh_kernelPf)
        /*014c*/ 	.word	0x00000000


	//----- nvinfo : EIATTR_MIN_STACK_SIZE
	.align		4
.L_84:
        /*0150*/ 	.byte	0x04, 0x12
        /*0152*/ 	.short	(.L_86 - .L_85)
	.align		4
.L_85:
        /*0154*/ 	.word	index@(_Z19complex_cosh_kernelPf)
        /*0158*/ 	.word	0x00000000


	//----- nvinfo : EIATTR_MIN_STACK_SIZE
	.align		4
.L_86:
        /*015c*/ 	.byte	0x04, 0x12
        /*015e*/ 	.short	(.L_88 - .L_87)
	.align		4
.L_87:
        /*0160*/ 	.word	index@(_Z19complex_sinh_kernelPf)
        /*0164*/ 	.word	0x00000000


	//----- nvinfo : EIATTR_MIN_STACK_SIZE
	.align		4
.L_88:
        /*0168*/ 	.byte	0x04, 0x12
        /*016a*/ 	.short	(.L_90 - .L_89)
	.align		4
.L_89:
        /*016c*/ 	.word	index@(_Z19complex_atan_kernelPf)
        /*0170*/ 	.word	0x00000000


	//----- nvinfo : EIATTR_MIN_STACK_SIZE
	.align		4
.L_90:
        /*0174*/ 	.byte	0x04, 0x12
        /*0176*/ 	.short	(.L_92 - .L_91)
	.align		4
.L_91:
        /*0178*/ 	.word	index@(_Z19complex_acos_kernelPf)
        /*017c*/ 	.word	0x00000000


	//----- nvinfo : EIATTR_MIN_STACK_SIZE
	.align		4
.L_92:
        /*0180*/ 	.byte	0x04, 0x12
        /*0182*/ 	.short	(.L_94 - .L_93)
	.align		4
.L_93:
        /*0184*/ 	.word	index@(_Z19complex_asin_kernelPf)
        /*0188*/ 	.word	0x00000000


	//----- nvinfo : EIATTR_MIN_STACK_SIZE
	.align		4
.L_94:
        /*018c*/ 	.byte	0x04, 0x12
        /*018e*/ 	.short	(.L_96 - .L_95)
	.align		4
.L_95:
        /*0190*/ 	.word	index@(_Z18complex_tan_kernelPf)
        /*0194*/ 	.word	0x00000000
.L_96:


//--------------------- .nv.compat                --------------------------
	.section	.nv.compat,"",@"SHT_CUDA_COMPAT_INFO"
	.align	4
        /*0000*/ 	.byte	0x02, 0x09, 0x00, 0x00, 0x02, 0x02, 0x01, 0x00, 0x02, 0x05, 0x05, 0x00, 0x03, 0x07, 0x01, 0x01
        /*0010*/ 	.byte	0x02, 0x03, 0x00, 0x00, 0x02, 0x06, 0x01, 0x00, 0x04, 0x0b, 0x08, 0x00, 0x01, 0x00, 0x00, 0x00
        /*0020*/ 	.byte	0x00, 0x00, 0x00, 0x00


//--------------------- .nv.info._Z19complex_tanh_kernelPf --------------------------
	.section	.nv.info._Z19complex_tanh_kernelPf,"",@"SHT_CUDA_INFO"
	.sectionflags	@""
	.align	4


	//----- nvinfo : EIATTR_CUDA_API_VERSION
	.align		4
        /*0000*/ 	.byte	0x04, 0x37
        /*0002*/ 	.short	(.L_98 - .L_97)
.L_97:
        /*0004*/ 	.word	0x00000082


	//----- nvinfo : EIATTR_KPARAM_INFO
	.align		4
.L_98:
        /*0008*/ 	.byte	0x04, 0x17
        /*000a*/ 	.short	(.L_100 - .L_99)
.L_99:
        /*000c*/ 	.word	0x00000000
        /*0010*/ 	.short	0x0000
        /*0012*/ 	.short	0x0000
        /*0014*/ 	.byte	0x00, 0xf5, 0x21, 0x00


	//----- nvinfo : EIATTR_SPARSE_MMA_MASK
	.align		4
.L_100:
        /*0018*/ 	.byte	0x03, 0x50
        /*001a*/ 	.short	0x0000


	//----- nvinfo : EIATTR_MAXREG_COUNT
	.align		4
        /*001c*/ 	.byte	0x03, 0x1b
        /*001e*/ 	.short	0x00ff


	//----- nvinfo : EIATTR_MERCURY_ISA_VERSION
	.align		4
        /*0020*/ 	.byte	0x03, 0x5f
        /*0022*/ 	.short	0x0101


	//----- nvinfo : EIATTR_VRC_CTA_INIT_COUNT
	.align		4
        /*0024*/ 	.byte	0x02, 0x4a
	.zero		1
	.zero		1


	//----- nvinfo : EIATTR_EXIT_INSTR_OFFSETS
	.align		4
        /*0028*/ 	.byte	0x04, 0x1c
        /*002a*/ 	.short	(.L_102 - .L_101)


	//   ....[0]....
.L_101:
        /*002c*/ 	.word	0x00002bc0


	//----- nvinfo : EIATTR_CRS_STACK_SIZE
	.align		4
.L_102:
        /*0030*/ 	.byte	0x04, 0x1e
        /*0032*/ 	.short	(.L_104 - .L_103)
.L_103:
        /*0034*/ 	.word	0x00000000


	//----- nvinfo : EIATTR_CBANK_PARAM_SIZE
	.align		4
.L_104:
        /*0038*/ 	.byte	0x03, 0x19
        /*003a*/ 	.short	0x0008


	//----- nvinfo : EIATTR_PARAM_CBANK
	.align		4
        /*003c*/ 	.byte	0x04, 0x0a
        /*003e*/ 	.short	(.L_106 - .L_105)
	.align		4
.L_105:
        /*0040*/ 	.word	index@(.nv.constant0._Z19complex_tanh_kernelPf)
        /*0044*/ 	.short	0x0380
        /*0046*/ 	.short	0x0008


	//----- nvinfo : EIATTR_SW_WAR
	.align		4
.L_106:
        /*0048*/ 	.byte	0x04, 0x36
        /*004a*/ 	.short	(.L_108 - .L_107)
.L_107:
        /*004c*/ 	.word	0x00000008
.L_108:


//--------------------- .nv.info._Z19complex_cosh_kernelPf --------------------------
	.section	.nv.info._Z19complex_cosh_kernelPf,"",@"SHT_CUDA_INFO"
	.sectionflags	@""
	.align	4


	//----- nvinfo : EIATTR_CUDA_API_VERSION
	.align		4
        /*0000*/ 	.byte	0x04, 0x37
        /*0002*/ 	.short	(.L_110 - .L_109)
.L_109:
        /*0004*/ 	.word	0x00000082


	//----- nvinfo : EIATTR_KPARAM_INFO
	.align		4
.L_110:
        /*0008*/ 	.byte	0x04, 0x17
        /*000a*/ 	.short	(.L_112 - .L_111)
.L_111:
        /*000c*/ 	.word	0x00000000
        /*0010*/ 	.short	0x0000
        /*0012*/ 	.short	0x0000
        /*0014*/ 	.byte	0x00, 0xf5, 0x21, 0x00


	//----- nvinfo : EIATTR_SPARSE_MMA_MASK
	.align		4
.L_112:
        /*0018*/ 	.byte	0x03, 0x50
        /*001a*/ 	.short	0x0000


	//----- nvinfo : EIATTR_MAXREG_COUNT
	.align		4
        /*001c*/ 	.byte	0x03, 0x1b
        /*001e*/ 	.short	0x00ff


	//----- nvinfo : EIATTR_MERCURY_ISA_VERSION
	.align		4
        /*0020*/ 	.byte	0x03, 0x5f
        /*0022*/ 	.short	0x0101


	//----- nvinfo : EIATTR_VRC_CTA_INIT_COUNT
	.align		4
        /*0024*/ 	.byte	0x02, 0x4a
	.zero		1
	.zero		1


	//----- nvinfo : EIATTR_EXIT_INSTR_OFFSETS
	.align		4
        /*0028*/ 	.byte	0x04, 0x1c
        /*002a*/ 	.short	(.L_114 - .L_113)


	//   ....[0]....
.L_113:
        /*002c*/ 	.word	0x00005430


	//----- nvinfo : EIATTR_CRS_STACK_SIZE
	.align		4
.L_114:
        /*0030*/ 	.byte	0x04, 0x1e
        /*0032*/ 	.short	(.L_116 - .L_115)
.L_115:
        /*0034*/ 	.word	0x00000000


	//----- nvinfo : EIATTR_CBANK_PARAM_SIZE
	.align		4
.L_116:
        /*0038*/ 	.byte	0x03, 0x19
        /*003a*/ 	.short	0x0008


	//----- nvinfo : EIATTR_PARAM_CBANK
	.align		4
        /*003c*/ 	.byte	0x04, 0x0a
        /*003e*/ 	.short	(.L_118 - .L_117)
	.align		4
.L_117:
        /*0040*/ 	.word	index@(.nv.constant0._Z19complex_cosh_kernelPf)
        /*0044*/ 	.short	0x0380
        /*0046*/ 	.short	0x0008


	//----- nvinfo : EIATTR_SW_WAR
	.align		4
.L_118:
        /*0048*/ 	.byte	0x04, 0x36
        /*004a*/ 	.short	(.L_120 - .L_119)
.L_119:
        /*004c*/ 	.word	0x00000008
.L_120:


//--------------------- .nv.info._Z19complex_sinh_kernelPf --------------------------
	.section	.nv.info._Z19complex_sinh_kernelPf,"",@"SHT_CUDA_INFO"
	.sectionflags	@""
	.align	4


	//----- nvinfo : EIATTR_CUDA_API_VERSION
	.align		4
        /*0000*/ 	.byte	0x04, 0x37
        /*0002*/ 	.short	(.L_122 - .L_121)
.L_121:
        /*0004*/ 	.word	0x00000082


	//----- nvinfo : EIATTR_KPARAM_INFO
	.align		4
.L_122:
        /*0008*/ 	.byte	0x04, 0x17
        /*000a*/ 	.short	(.L_124 - .L_123)
.L_123:
        /*000c*/ 	.word	0x00000000
        /*0010*/ 	.short	0x0000
        /*0012*/ 	.short	0x0000
        /*0014*/ 	.byte	0x00, 0xf5, 0x21, 0x00


	//----- nvinfo : EIATTR_SPARSE_MMA_MASK
	.align		4
.L_124:
        /*0018*/ 	.byte	0x03, 0x50
        /*001a*/ 	.short	0x0000


	//----- nvinfo : EIATTR_MAXREG_COUNT
	.align		4
        /*001c*/ 	.byte	0x03, 0x1b
        /*001e*/ 	.short	0x00ff


	//----- nvinfo : EIATTR_MERCURY_ISA_VERSION
	.align		4
        /*0020*/ 	.byte	0x03, 0x5f
        /*0022*/ 	.short	0x0101


	//----- nvinfo : EIATTR_VRC_CTA_INIT_COUNT
	.align		4
        /*0024*/ 	.byte	0x02, 0x4a
	.zero		1
	.zero		1


	//----- nvinfo : EIATTR_EXIT_INSTR_OFFSETS
	.align		4
        /*0028*/ 	.byte	0x04, 0x1c
        /*002a*/ 	.short	(.L_126 - .L_125)


	//   ....[0]....
.L_125:
        /*002c*/ 	.word	0x00005450


	//----- nvinfo : EIATTR_CRS_STACK_SIZE
	.align		4
.L_126:
        /*0030*/ 	.byte	0x04, 0x1e
        /*0032*/ 	.short	(.L_128 - .L_127)
.L_127:
        /*0034*/ 	.word	0x00000000


	//----- nvinfo : EIATTR_CBANK_PARAM_SIZE
	.align		4
.L_128:
        /*0038*/ 	.byte	0x03, 0x19
        /*003a*/ 	.short	0x0008


	//----- nvinfo : EIATTR_PARAM_CBANK
	.align		4
        /*003c*/ 	.byte	0x04, 0x0a
        /*003e*/ 	.short	(.L_130 - .L_129)
	.align		4
.L_129:
        /*0040*/ 	.word	index@(.nv.constant0._Z19complex_sinh_kernelPf)
        /*0044*/ 	.short	0x0380
        /*0046*/ 	.short	0x0008


	//----- nvinfo : EIATTR_SW_WAR
	.align		4
.L_130:
        /*0048*/ 	.byte	0x04, 0x36
        /*004a*/ 	.short	(.L_132 - .L_131)
.L_131:
        /*004c*/ 	.word	0x00000008
.L_132:


//--------------------- .nv.info._Z19complex_atan_kernelPf --------------------------
	.section	.nv.info._Z19complex_atan_kernelPf,"",@"SHT_CUDA_INFO"
	.sectionflags	@""
	.align	4


	//----- nvinfo : EIATTR_CUDA_API_VERSION
	.align		4
        /*0000*/ 	.byte	0x04, 0x37
        /*0002*/ 	.short	(.L_134 - .L_133)
.L_133:
        /*0004*/ 	.word	0x00000082


	//----- nvinfo : EIATTR_KPARAM_INFO
	.align		4
.L_134:
        /*0008*/ 	.byte	0x04, 0x17
        /*000a*/ 	.short	(.L_136 - .L_135)
.L_135:
        /*000c*/ 	.word	0x00000000
        /*0010*/ 	.short	0x0000
        /*0012*/ 	.short	0x0000
        /*0014*/ 	.byte	0x00, 0xf5, 0x21, 0x00


	//----- nvinfo : EIATTR_SPARSE_MMA_MASK
	.align		4
.L_136:
        /*0018*/ 	.byte	0x03, 0x50
        /*001a*/ 	.short	0x0000


	//----- nvinfo : EIATTR_MAXREG_COUNT
	.align		4
        /*001c*/ 	.byte	0x03, 0x1b
        /*001e*/ 	.short	0x00ff


	//----- nvinfo : EIATTR_MERCURY_ISA_VERSION
	.align		4
        /*0020*/ 	.byte	0x03, 0x5f
        /*0022*/ 	.short	0x0101


	//----- nvinfo : EIATTR_VRC_CTA_INIT_COUNT
	.align		4
        /*0024*/ 	.byte	0x02, 0x4a
	.zero		1
	.zero		1


	//----- nvinfo : EIATTR_EXIT_INSTR_OFFSETS
	.align		4
        /*0028*/ 	.byte	0x04, 0x1c
        /*002a*/ 	.short	(.L_138 - .L_137)


	//   ....[0]....
.L_137:
        /*002c*/ 	.word	0x00001b20


	//----- nvinfo : EIATTR_CRS_STACK_SIZE
	.align		4
.L_138:
        /*0030*/ 	.byte	0x04, 0x1e
        /*0032*/ 	.short	(.L_140 - .L_139)
.L_139:
        /*0034*/ 	.word	0x00000000


	//----- nvinfo : EIATTR_CBANK_PARAM_SIZE
	.align		4
.L_140:
        /*0038*/ 	.byte	0x03, 0x19
        /*003a*/ 	.short	0x0008


	//----- nvinfo : EIATTR_PARAM_CBANK
	.align		4
        /*003c*/ 	.byte	0x04, 0x0a
        /*003e*/ 	.short	(.L_142 - .L_141)
	.align		4
.L_141:
        /*0040*/ 	.word	index@(.nv.constant0._Z19complex_atan_kernelPf)
        /*0044*/ 	.short	0x0380
        /*0046*/ 	.short	0x0008


	//----- nvinfo : EIATTR_SW_WAR
	.align		4
.L_142:
        /*0048*/ 	.byte	0x04, 0x36
        /*004a*/ 	.short	(.L_144 - .L_143)
.L_143:
        /*004c*/ 	.word	0x00000008
.L_144:


//--------------------- .nv.info._Z19complex_acos_kernelPf --------------------------
	.section	.nv.info._Z19complex_acos_kernelPf,"",@"SHT_CUDA_INFO"
	.sectionflags	@""
	.align	4


	//----- nvinfo : EIATTR_CUDA_API_VERSION
	.align		4
        /*0000*/ 	.byte	0x04, 0x37
        /*0002*/ 	.short	(.L_146 - .L_145)
.L_145:
        /*0004*/ 	.word	0x00000082


	//----- nvinfo : EIATTR_KPARAM_INFO
	.align		4
.L_146:
        /*0008*/ 	.byte	0x04, 0x17
        /*000a*/ 	.short	(.L_148 - .L_147)
.L_147:
        /*000c*/ 	.word	0x00000000
        /*0010*/ 	.short	0x0000
        /*0012*/ 	.short	0x0000
        /*0014*/ 	.byte	0x00, 0xf5, 0x21, 0x00


	//----- nvinfo : EIATTR_SPARSE_MMA_MASK
	.align		4
.L_148:
        /*0018*/ 	.byte	0x03, 0x50
        /*001a*/ 	.short	0x0000


	//----- nvinfo : EIATTR_MAXREG_COUNT
	.align		4
        /*001c*/ 	.byte	0x03, 0x1b
        /*001e*/ 	.short	0x00ff


	//----- nvinfo : EIATTR_MERCURY_ISA_VERSION
	.align		4
        /*0020*/ 	.byte	0x03, 0x5f
        /*0022*/ 	.short	0x0101


	//----- nvinfo : EIATTR_VRC_CTA_INIT_COUNT
	.align		4
        /*0024*/ 	.byte	0x02, 0x4a
	.zero		1
	.zero		1


	//----- nvinfo : EIATTR_EXIT_INSTR_OFFSETS
	.align		4
        /*0028*/ 	.byte	0x04, 0x1c
        /*002a*/ 	.short	(.L_150 - .L_149)


	//   ....[0]....
.L_149:
        /*002c*/ 	.word	0x00003bb0


	//----- nvinfo : EIATTR_CRS_STACK_SIZE
	.align		4
.L_150:
        /*0030*/ 	.byte	0x04, 0x1e
        /*0032*/ 	.short	(.L_152 - .L_151)
.L_151:
        /*0034*/ 	.word	0x00000000


	//----- nvinfo : EIATTR_CBANK_PARAM_SIZE
	.align		4
.L_152:
        /*0038*/ 	.byte	0x03, 0x19
        /*003a*/ 	.short	0x0008


	//----- nvinfo : EIATTR_PARAM_CBANK
	.align		4
        /*003c*/ 	.byte	0x04, 0x0a
        /*003e*/ 	.short	(.L_154 - .L_153)
	.align		4
.L_153:
        /*0040*/ 	.word	index@(.nv.constant0._Z19complex_acos_kernelPf)
        /*0044*/ 	.short	0x0380
        /*0046*/ 	.short	0x0008


	//----- nvinfo : EIATTR_SW_WAR
	.align		4
.L_154:
        /*0048*/ 	.byte	0x04, 0x36
        /*004a*/ 	.short	(.L_156 - .L_155)
.L_155:
        /*004c*/ 	.word	0x00000008
.L_156:


//--------------------- .nv.info._Z19complex_asin_kernelPf --------------------------
	.section	.nv.info._Z19complex_asin_kernelPf,"",@"SHT_CUDA_INFO"
	.sectionflags	@""
	.align	4


	//----- nvinfo : EIATTR_CUDA_API_VERSION
	.align		4
        /*0000*/ 	.byte	0x04, 0x37
        /*0002*/ 	.short	(.L_158 - .L_157)
.L_157:
        /*0004*/ 	.word	0x00000082


	//----- nvinfo : EIATTR_KPARAM_INFO
	.align		4
.L_158:
        /*0008*/ 	.byte	0x04, 0x17
        /*000a*/ 	.short	(.L_160 - .L_159)
.L_159:
        /*000c*/ 	.word	0x00000000
        /*0010*/ 	.short	0x0000
        /*0012*/ 	.short	0x0000
        /*0014*/ 	.byte	0x00, 0xf5, 0x21, 0x00


	//----- nvinfo : EIATTR_SPARSE_MMA_MASK
	.align		4
.L_160:
        /*0018*/ 	.byte	0x03, 0x50
        /*001a*/ 	.short	0x0000


	//----- nvinfo : EIATTR_MAXREG_COUNT
	.align		4
        /*001c*/ 	.byte	0x03, 0x1b
        /*001e*/ 	.short	0x00ff


	//----- nvinfo : EIATTR_MERCURY_ISA_VERSION
	.align		4
        /*0020*/ 	.byte	0x03, 0x5f
        /*0022*/ 	.short	0x0101


	//----- nvinfo : EIATTR_VRC_CTA_INIT_COUNT
	.align		4
        /*0024*/ 	.byte	0x02, 0x4a
	.zero		1
	.zero		1


	//----- nvinfo : EIATTR_EXIT_INSTR_OFFSETS
	.align		4
        /*0028*/ 	.byte	0x04, 0x1c
        /*002a*/ 	.short	(.L_162 - .L_161)


	//   ....[0]....
.L_161:
        /*002c*/ 	.word	0x00004670


	//----- nvinfo : EIATTR_CRS_STACK_SIZE
	.align		4
.L_162:
        /*0030*/ 	.byte	0x04, 0x1e
        /*0032*/ 	.short	(.L_164 - .L_163)
.L_163:
        /*0034*/ 	.word	0x00000000


	//----- nvinfo : EIATTR_CBANK_PARAM_SIZE
	.align		4
.L_164:
        /*0038*/ 	.byte	0x03, 0x19
        /*003a*/ 	.short	0x0008


	//----- nvinfo : EIATTR_PARAM_CBANK
	.align		4
        /*003c*/ 	.byte	0x04, 0x0a
        /*003e*/ 	.short	(.L_166 - .L_165)
	.align		4
.L_165:
        /*0040*/ 	.word	index@(.nv.constant0._Z19complex_asin_kernelPf)
        /*0044*/ 	.short	0x0380
        /*0046*/ 	.short	0x0008


	//----- nvinfo : EIATTR_SW_WAR
	.align		4
.L_166:
        /*0048*/ 	.byte	0x04, 0x36
        /*004a*/ 	.short	(.L_168 - .L_167)
.L_167:
        /*004c*/ 	.word	0x00000008
.L_168:


//--------------------- .nv.info._Z18complex_tan_kernelPf --------------------------
	.section	.nv.info._Z18complex_tan_kernelPf,"",@"SHT_CUDA_INFO"
	.sectionflags	@""
	.align	4


	//----- nvinfo : EIATTR_CUDA_API_VERSION
	.align		4
        /*0000*/ 	.byte	0x04, 0x37
        /*0002*/ 	.short	(.L_170 - .L_169)
.L_169:
        /*0004*/ 	.word	0x00000082


	//----- nvinfo : EIATTR_KPARAM_INFO
	.align		4
.L_170:
        /*0008*/ 	.byte	0x04, 0x17
        /*000a*/ 	.short	(.L_172 - .L_171)
.L_171:
        /*000c*/ 	.word	0x00000000
        /*0010*/ 	.short	0x0000
        /*0012*/ 	.short	0x0000
        /*0014*/ 	.byte	0x00, 0xf5, 0x21, 0x00


	//----- nvinfo : EIATTR_SPARSE_MMA_MASK
	.align		4
.L_172:
        /*0018*/ 	.byte	0x03, 0x50
        /*001a*/ 	.short	0x0000


	//----- nvinfo : EIATTR_MAXREG_COUNT
	.align		4
        /*001c*/ 	.byte	0x03, 0x1b
        /*001e*/ 	.short	0x00ff


	//----- nvinfo : EIATTR_MERCURY_ISA_VERSION
	.align		4
        /*0020*/ 	.byte	0x03, 0x5f
        /*0022*/ 	.short	0x0101


	//----- nvinfo : EIATTR_VRC_CTA_INIT_COUNT
	.align		4
        /*0024*/ 	.byte	0x02, 0x4a
	.zero		1
	.zero		1


	//----- nvinfo : EIATTR_EXIT_INSTR_OFFSETS
	.align		4
        /*0028*/ 	.byte	0x04, 0x1c
        /*002a*/ 	.short	(.L_174 - .L_173)


	//   ....[0]....
.L_173:
        /*002c*/ 	.word	0x00002bc0


	//----- nvinfo : EIATTR_CRS_STACK_SIZE
	.align		4
.L_174:
        /*0030*/ 	.byte	0x04, 0x1e
        /*0032*/ 	.short	(.L_176 - .L_175)
.L_175:
        /*0034*/ 	.word	0x00000000


	//----- nvinfo : EIATTR_CBANK_PARAM_SIZE
	.align		4
.L_176:
        /*0038*/ 	.byte	0x03, 0x19
        /*003a*/ 	.short	0x0008


	//----- nvinfo : EIATTR_PARAM_CBANK
	.align		4
        /*003c*/ 	.byte	0x04, 0x0a
        /*003e*/ 	.short	(.L_178 - .L_177)
	.align		4
.L_177:
        /*0040*/ 	.word	index@(.nv.constant0._Z18complex_tan_kernelPf)
        /*0044*/ 	.short	0x0380
        /*0046*/ 	.short	0x0008


	//----- nvinfo : EIATTR_SW_WAR
	.align		4
.L_178:
        /*0048*/ 	.byte	0x04, 0x36
        /*004a*/ 	.short	(.L_180 - .L_179)
.L_179:
        /*004c*/ 	.word	0x00000008
.L_180:


//--------------------- .nv.callgraph             --------------------------
	.section	.nv.callgraph,"",@"SHT_CUDA_CALLGRAPH"
	.align	4
	.sectionentsize	8
	.align		4
        /*0000*/ 	.word	0x00000000
	.align		4
        /*0004*/ 	.word	0xffffffff
	.align		4
        /*0008*/ 	.word	0x00000000
	.align		4
        /*000c*/ 	.word	0xfffffffe
	.align		4
        /*0010*/ 	.word	0x00000000
	.align		4
        /*0014*/ 	.word	0xfffffffd
	.align		4
        /*0018*/ 	.word	0x00000000
	.align		4
        /*001c*/ 	.word	0xfffffffc


//--------------------- .nv.constant4             --------------------------
	.section	.nv.constant4,"a",@progbits
	.align	8
	.align		8
.nv.constant4:
        /*0000*/ 	.dword	_ZN34_INTERNAL_0a58d406_4_k_cu_4c7d043d4cuda3std3__45__cpo5beginE
	.align		8
        /*0008*/ 	.dword	_ZN34_INTERNAL_0a58d406_4_k_cu_4c7d043d4cuda3std3__45__cpo3endE
	.align		8
        /*0010*/ 	.dword	_ZN34_INTERNAL_0a58d406_4_k_cu_4c7d043d4cuda3std3__45__cpo6cbeginE
	.align		8
        /*0018*/ 	.dword	_ZN34_INTERNAL_0a58d406_4_k_cu_4c7d043d4cuda3std3__45__cpo4cendE
	.align		8
        /*0020*/ 	.dword	_ZN34_INTERNAL_0a58d406_4_k_cu_4c7d043d4cuda3std3__45__cpo6rbeginE
	.align		8
        /*0028*/ 	.dword	_ZN34_INTERNAL_0a58d406_4_k_cu_4c7d043d4cuda3std3__45__cpo4rendE
	.align		8
        /*0030*/ 	.dword	_ZN34_INTERNAL_0a58d406_4_k_cu_4c7d043d4cuda3std3__45__cpo7crbeginE
	.align		8
        /*0038*/ 	.dword	_ZN34_INTERNAL_0a58d406_4_k_cu_4c7d043d4cuda3std3__45__cpo5crendE
	.align		8
        /*0040*/ 	.dword	_ZN34_INTERNAL_0a58d406_4_k_cu_4c7d043d4cuda3std3__436_GLOBAL__N__0a58d406_4_k_cu_4c7d043d6ignoreE
	.align		8
        /*0048*/ 	.dword	_ZN34_INTERNAL_0a58d406_4_k_cu_4c7d043d4cuda3std3__419piecewise_constructE
	.align		8
        /*0050*/ 	.dword	_ZN34_INTERNAL_0a58d406_4_k_cu_4c7d043d4cuda3std3__48in_placeE
	.align		8
        /*0058*/ 	.dword	_ZN34_INTERNAL_0a58d406_4_k_cu_4c7d043d4cuda3std3__420unreachable_sentinelE
	.align		8
        /*0060*/ 	.dword	_ZN34_INTERNAL_0a58d406_4_k_cu_4c7d043d4cuda3std6ranges3__45__cpo4swapE
	.align		8
        /*0068*/ 	.dword	_ZN34_INTERNAL_0a58d406_4_k_cu_4c7d043d4cuda3std6ranges3__45__cpo9iter_moveE
	.align		8
        /*0070*/ 	.dword	_ZN34_INTERNAL_0a58d406_4_k_cu_4c7d043d4cuda3std6ranges3__45__cpo5beginE
	.align		8
        /*0078*/ 	.dword	_ZN34_INTERNAL_0a58d406_4_k_cu_4c7d043d4cuda3std6ranges3__45__cpo3endE
	.align		8
        /*0080*/ 	.dword	_ZN34_INTERNAL_0a58d406_4_k_cu_4c7d043d4cuda3std6ranges3__45__cpo6cbeginE
	.align		8
        /*0088*/ 	.dword	_ZN34_INTERNAL_0a58d406_4_k_cu_4c7d043d4cuda3std6ranges3__45__cpo4cendE
	.align		8
        /*0090*/ 	.dword	_ZN34_INTERNAL_0a58d406_4_k_cu_4c7d043d4cuda3std6ranges3__45__cpo7advanceE
	.align		8
        /*0098*/ 	.dword	_ZN34_INTERNAL_0a58d406_4_k_cu_4c7d043d4cuda3std6ranges3__45__cpo9iter_swapE
	.align		8
        /*00a0*/ 	.dword	_ZN34_INTERNAL_0a58d406_4_k_cu_4c7d043d4cuda3std6ranges3__45__cpo4nextE
	.align		8
        /*00a8*/ 	.dword	_ZN34_INTERNAL_0a58d406_4_k_cu_4c7d043d4cuda3std6ranges3__45__cpo4prevE
	.align		8
        /*00b0*/ 	.dword	_ZN34_INTERNAL_0a58d406_4_k_cu_4c7d043d4cuda3std6ranges3__45__cpo4dataE
	.align		8
        /*00b8*/ 	.dword	_ZN34_INTERNAL_0a58d406_4_k_cu_4c7d043d4cuda3std6ranges3__45__cpo5cdataE
	.align		8
        /*00c0*/ 	.dword	_ZN34_INTERNAL_0a58d406_4_k_cu_4c7d043d4cuda3std6ranges3__45__cpo4sizeE
	.align		8
        /*00c8*/ 	.dword	_ZN34_INTERNAL_0a58d406_4_k_cu_4c7d043d4cuda3std6ranges3__45__cpo5ssizeE
	.align		8
        /*00d0*/ 	.dword	_ZN34_INTERNAL_0a58d406_4_k_cu_4c7d043d4cuda3std6ranges3__45__cpo8distanceE
	.align		8
        /*00d8*/ 	.dword	_ZN34_INTERNAL_0a58d406_4_k_cu_4c7d043d6thrust24THRUST_300001_SM_1000_NS6system6detail10sequential3seqE
	.align		8
        /*00e0*/ 	.dword	__cudart_i2opi_f


//--------------------- .text._Z19complex_tanh_kernelPf --------------------------
	.section	.text._Z19complex_tanh_kernelPf,"ax",@progbits
	.align	128
        .global         _Z19complex_tanh_kernelPf
        .type           _Z19complex_tanh_kernelPf,@function
        .size           _Z19complex_tanh_kernelPf,(.L_x_344 - _Z19complex_tanh_kernelPf)
        .other          _Z19complex_tanh_kernelPf,@"STO_CUDA_ENTRY STV_DEFAULT"
_Z19complex_tanh_kernelPf:
.text._Z19complex_tanh_kernelPf:
[----:B------:R-:W-:Y:S01]  /*0000*/  LDC R1, c[0x0][0x37c] ;  /* 0x0000df00ff017b82 */ /* 0x000fe20000000800 */
[----:B------:R-:W-:Y:S01]  /*0010*/  IMAD.MOV.U32 R6, RZ, RZ, 0x3d5fedbc ;  /* 0x3d5fedbcff067424 */ /* 0x000fe200078e00ff */
[----:B------:R-:W0:Y:S01]  /*0020*/  LDCU.64 UR6, c[0x0][0x358] ;  /* 0x00006b00ff0677ac */ /* 0x000e220008000a00 */
[----:B------:R-:W-:Y:S02]  /*0030*/  IMAD.MOV.U32 R3, RZ, RZ, 0x394d4153 ;  /* 0x394d4153ff037424 */ /* 0x000fe400078e00ff */
[C---:B------:R-:W-:Y:S02]  /*0040*/  FFMA R0, R6.reuse, -0.23381634056568145752, RZ ;  /* 0xbe6f6d8d06007823 */ /* 0x040fe400000000ff */
[----:B------:R-:W-:-:S04]  /*0050*/  FFMA R2, R6, -R3, 0.0083327032625675201416 ;  /* 0x3c0885e406027423 */ /* 0x000fc80000000803 */
[----:B------:R-:W-:Y:S01]  /*0060*/  FFMA R3, R2, R6, -0.16666662693023681641 ;  /* 0xbe2aaaa802037423 */ /* 0x000fe20000000006 */
[----:B------:R-:W-:-:S03]  /*0070*/  IMAD.MOV.U32 R2, RZ, RZ, 0x37cbac00 ;  /* 0x37cbac00ff027424 */ /* 0x000fc600078e00ff */
[----:B------:R-:W-:Y:S01]  /*0080*/  FFMA R0, R0, R3, -0.23381634056568145752 ;  /* 0xbe6f6d8d00007423 */ /* 0x000fe20000000003 */
[----:B------:R-:W-:-:S03]  /*0090*/  FFMA R3, R6, R2, -0.0013887860113754868507 ;  /* 0xbab607ed06037423 */ /* 0x000fc60000000002 */
[----:B------:R-:W-:Y:S01]  /*00a0*/  FADD R0, RZ, -R0 ;  /* 0x80000000ff007221 */ /* 0x000fe20000000000 */
[----:B------:R-:W-:-:S03]  /*00b0*/  FFMA R3, R3, R6, 0.041666727513074874878 ;  /* 0x3d2aaabb03037423 */ /* 0x000fc60000000006 */
[----:B------:R-:W-:Y:S01]  /*00c0*/  FMUL R4, R0, 11.485690116882324219 ;  /* 0x4137c56300047820 */ /* 0x000fe20000400000 */
[----:B------:R-:W-:-:S04]  /*00d0*/  FFMA R3, R3, R6, -0.4999999701976776123 ;  /* 0xbeffffff03037423 */ /* 0x000fc80000000006 */
[----:B------:R-:W-:Y:S01]  /*00e0*/  LOP3.LUT R5, R4, 0x7fffffff, RZ, 0xc0, !PT ;  /* 0x7fffffff04057812 */ /* 0x000fe200078ec0ff */
[----:B------:R-:W-:-:S03]  /*00f0*/  FFMA R3, R3, R6, 1 ;  /* 0x3f80000003037423 */ /* 0x000fc60000000006 */
[----:B------:R-:W-:Y:S01]  /*0100*/  ISETP.GE.U32.AND P0, PT, R5, 0x7f800000, PT ;  /* 0x7f8000000500780c */ /* 0x000fe20003f06070 */
[----:B------:R-:W-:-:S12]  /*0110*/  FMUL R3, R3, 11.485690116882324219 ;  /* 0x4137c56303037820 */ /* 0x000fd80000400000 */
[----:B0-----:R-:W-:Y:S05]  /*0120*/  @!P0 BRA `(.L_x_0) ;  /* 0x0000000c00a08947 */ /* 0x001fea0003800000 */
[----:B------:R-:W-:-:S13]  /*0130*/  LOP3.LUT P0, RZ, R4, 0x7fffff, RZ, 0xc0, !PT ;  /* 0x007fffff04ff7812 */ /* 0x000fda000780c0ff */
[----:B------:R-:W-:Y:S01]  /*0140*/  @P0 FMUL R0, R4, R3 ;  /* 0x0000000304000220 */ /* 0x000fe20000400000 */
[----:B------:R-:W-:-:S04]  /*0150*/  @P0 FSETP.NEU.AND P1, PT, R3, RZ, PT ;  /* 0x000000ff0300020b */ /* 0x000fc80003f2d000 */
[----:B------:R-:W-:Y:S01]  /*0160*/  @P0 FSEL R0, R3, R0, !P1 ;  /* 0x0000000003000208 */ /* 0x000fe20004800000 */
[----:B------:R-:W-:Y:S08]  /*0170*/  @P0 BRA `(.L_x_1) ;  /* 0x00000028001c0947 */ /* 0x000ff00003800000 */
[----:B------:R-:W-:Y:S01]  /*0180*/  FSETP.NEU.AND P0, PT, |R3|, +INF , PT ;  /* 0x7f8000000300780b */ /* 0x000fe20003f0d200 */
[----:B------:R-:W-:-:S12]  /*0190*/  VIADD R4, R4, 0xc0000000 ;  /* 0xc000000004047836 */ /* 0x000fd80000000000 */
[----:B------:R-:W-:Y:S05]  /*01a0*/  @!P0 BRA `(.L_x_2) ;  /* 0x0000000c00788947 */ /* 0x000fea0003800000 */
[C---:B------:R-:W-:Y:S01]  /*01b0*/  FMUL R0, R3.reuse, 0.63661974668502807617 ;  /* 0x3f22f98303007820 */ /* 0x040fe20000400000 */
[----:B------:R-:W-:-:S05]  /*01c0*/  FSETP.GE.AND P0, PT, |R3|, 105615, PT ;  /* 0x47ce47800300780b */ /* 0x000fca0003f06200 */
[----:B------:R-:W0:Y:S02]  /*01d0*/  F2I.NTZ R0, R0 ;  /* 0x0000000000007305 */ /* 0x000e240000203100 */
[-C--:B0-----:R-:W-:Y:S02]  /*01e0*/  I2FP.F32.S32 R6, R0.reuse ;  /* 0x0000000000067245 */ /* 0x081fe40000201400 */
[----:B------:R-:W-:-:S03]  /*01f0*/  MOV R7, R0 ;  /* 0x0000000000077202 */ /* 0x000fc60000000f00 */
[----:B------:R-:W-:-:S04]  /*0200*/  FFMA R5, R6, -1.5707962512969970703, R3 ;  /* 0xbfc90fda06057823 */ /* 0x000fc80000000003 */
[----:B------:R-:W-:-:S04]  /*0210*/  FFMA R5, R6, -7.5497894158615963534e-08, R5 ;  /* 0xb3a2216806057823 */ /* 0x000fc80000000005 */
[----:B------:R-:W-:-:S04]  /*0220*/  FFMA R6, R6, -5.3903029534742383927e-15, R5 ;  /* 0xa7c234c506067823 */ /* 0x000fc80000000005 */
[----:B------:R-:W-:Y:S01]  /*0230*/  IMAD.MOV.U32 R8, RZ, RZ, R6 ;  /* 0x000000ffff087224 */ /* 0x000fe200078e0006 */
[----:B------:R-:W-:Y:S06]  /*0240*/  @!P0 BRA `(.L_x_3) ;  /* 0x0000000400648947 */ /* 0x000fec0003800000 */
[----:B------:R-:W-:Y:S01]  /*0250*/  IMAD.SHL.U32 R0, R3, 0x100, RZ ;  /* 0x0000010003007824 */ /* 0x000fe200078e00ff */
[----:B------:R-:W-:Y:S01]  /*0260*/  CS2R R10, SRZ ;  /* 0x00000000000a7805 */ /* 0x000fe2000001ff00 */
[----:B------:R-:W-:Y:S01]  /*0270*/  IMAD.MOV.U32 R19, RZ, RZ, RZ ;  /* 0x000000ffff137224 */ /* 0x000fe200078e00ff */
[----:B------:R-:W0:Y:S02]  /*0280*/  LDCU.64 UR8, c[0x4][0xe0] ;  /* 0x01001c00ff0877ac */ /* 0x000e240008000a00 */
[----:B------:R-:W-:Y:S01]  /*0290*/  LOP3.LUT R21, R0, 0x80000000, RZ, 0xfc, !PT ;  /* 0x8000000000157812 */ /* 0x000fe200078efcff */
[----:B------:R-:W-:-:S06]  /*02a0*/  UMOV UR4, URZ ;  /* 0x000000ff00047c82 */ /* 0x000fcc0008000000 */
.L_x_4:
[----:B0-----:R-:W-:Y:S01]  /*02b0*/  IMAD.U32 R12, RZ, RZ, UR8 ;  /* 0x00000008ff0c7e24 */ /* 0x001fe2000f8e00ff */
[----:B------:R-:W-:-:S05]  /*02c0*/  MOV R13, UR9 ;  /* 0x00000009000d7c02 */ /* 0x000fca0008000f00 */
[----:B------:R-:W2:Y:S01]  /*02d0*/  LDG.E.CONSTANT R8, desc[UR6][R12.64] ;  /* 0x000000060c087981 */ /* 0x000ea2000c1e9900 */
[----:B------:R-:W-:Y:S01]  /*02e0*/  UIADD3 UR4, UPT, UPT, UR4, 0x1, URZ ;  /* 0x0000000104047890 */ /* 0x000fe2000fffe0ff */
[C---:B------:R-:W-:Y:S01]  /*02f0*/  ISETP.EQ.AND P0, PT, R10.reuse, RZ, PT ;  /* 0x000000ff0a00720c */ /* 0x040fe20003f02270 */
[----:B------:R-:W-:Y:S01]  /*0300*/  UIADD3 UR8, UP1, UPT, UR8, 0x4, URZ ;  /* 0x0000000408087890 */ /* 0x000fe2000ff3e0ff */
[C---:B------:R-:W-:Y:S01]  /*0310*/  ISETP.EQ.AND P1, PT, R10.reuse, 0x4, PT ;  /* 0x000000040a00780c */ /* 0x040fe20003f22270 */
[----:B------:R-:W-:Y:S01]  /*0320*/  UISETP.NE.AND UP0, UPT, UR4, 0x6, UPT ;  /* 0x000000060400788c */ /* 0x000fe2000bf05270 */
[C---:B------:R-:W-:Y:S01]  /*0330*/  ISETP.EQ.AND P2, PT, R10.reuse, 0x8, PT ;  /* 0x000000080a00780c */ /* 0x040fe20003f42270 */
[----:B------:R-:W-:Y:S01]  /*0340*/  UIADD3.X UR9, UPT, UPT, URZ, UR9, URZ, UP1, !UPT ;  /* 0x00000009ff097290 */ /* 0x000fe20008ffe4ff */
[C---:B------:R-:W-:Y:S02]  /*0350*/  ISETP.EQ.AND P3, PT, R10.reuse, 0xc, PT ;  /* 0x0000000c0a00780c */ /* 0x040fe40003f62270 */
[----:B------:R-:W-:-:S02]  /*0360*/  ISETP.EQ.AND P4, PT, R10, 0x10, PT ;  /* 0x000000100a00780c */ /* 0x000fc40003f82270 */
[C---:B------:R-:W-:Y:S01]  /*0370*/  ISETP.EQ.AND P5, PT, R10.reuse, 0x14, PT ;  /* 0x000000140a00780c */ /* 0x040fe20003fa2270 */
[----:B------:R-:W-:Y:S02]  /*0380*/  VIADD R10, R10, 0x4 ;  /* 0x000000040a0a7836 */ /* 0x000fe40000000000 */
[----:B--2---:R-:W-:-:S03]  /*0390*/  IMAD.WIDE.U32 R8, R8, R21, RZ ;  /* 0x0000001508087225 */ /* 0x004fc600078e00ff */
[----:B------:R-:W-:-:S04]  /*03a0*/  IADD3 R0, P6, PT, R8, R11, RZ ;  /* 0x0000000b08007210 */ /* 0x000fc80007fde0ff */
[----:B------:R-:W-:Y:S01]  /*03b0*/  @P3 MOV R16, R0 ;  /* 0x0000000000103202 */ /* 0x000fe20000000f00 */
[----:B------:R-:W-:Y:S02]  /*03c0*/  IMAD.X R11, R9, 0x1, R19, P6 ;  /* 0x00000001090b7824 */ /* 0x000fe400030e0613 */
[--C-:B------:R-:W-:Y:S02]  /*03d0*/  @P0 IMAD.MOV.U32 R5, RZ, RZ, R0.reuse ;  /* 0x000000ffff050224 */ /* 0x100fe400078e0000 */
[--C-:B------:R-:W-:Y:S02]  /*03e0*/  @P1 IMAD.MOV.U32 R14, RZ, RZ, R0.reuse ;  /* 0x000000ffff0e1224 */ /* 0x100fe400078e0000 */
[--C-:B------:R-:W-:Y:S02]  /*03f0*/  @P2 IMAD.MOV.U32 R15, RZ, RZ, R0.reuse ;  /* 0x000000ffff0f2224 */ /* 0x100fe400078e0000 */
[--C-:B------:R-:W-:Y:S02]  /*0400*/  @P4 IMAD.MOV.U32 R17, RZ, RZ, R0.reuse ;  /* 0x000000ffff114224 */ /* 0x100fe400078e0000 */
[----:B------:R-:W-:Y:S01]  /*0410*/  @P5 IMAD.MOV.U32 R18, RZ, RZ, R0 ;  /* 0x000000ffff125224 */ /* 0x000fe200078e0000 */
[----:B------:R-:W-:Y:S06]  /*0420*/  BRA.U UP0, `(.L_x_4) ;  /* 0xfffffffd00a07547 */ /* 0x000fec000b83ffff */
[----:B------:R-:W-:-:S04]  /*0430*/  SHF.R.U32.HI R0, RZ, 0x17, R3 ;  /* 0x00000017ff007819 */ /* 0x000fc80000011603 */
[C---:B------:R-:W-:Y:S02]  /*0440*/  LOP3.LUT R8, R0.reuse, 0xe0, RZ, 0xc0, !PT ;  /* 0x000000e000087812 */ /* 0x040fe400078ec0ff */
[----:B------:R-:W-:-:S03]  /*0450*/  LOP3.LUT P6, RZ, R0, 0x1f, RZ, 0xc0, !PT ;  /* 0x0000001f00ff7812 */ /* 0x000fc600078cc0ff */
[----:B------:R-:W-:-:S05]  /*0460*/  VIADD R8, R8, 0xffffff80 ;  /* 0xffffff8008087836 */ /* 0x000fca0000000000 */
[----:B------:R-:W-:-:S04]  /*0470*/  SHF.R.U32.HI R8, RZ, 0x5, R8 ;  /* 0x00000005ff087819 */ /* 0x000fc80000011608 */
[----:B------:R-:W-:-:S04]  /*0480*/  LEA R10, -R8, RZ, 0x2 ;  /* 0x000000ff080a7211 */ /* 0x000fc800078e11ff */
[C---:B------:R-:W-:Y:S02]  /*0490*/  ISETP.EQ.AND P3, PT, R10.reuse, -0x18, PT ;  /* 0xffffffe80a00780c */ /* 0x040fe40003f62270 */
[C---:B------:R-:W-:Y:S02]  /*04a0*/  ISETP.EQ.AND P4, PT, R10.reuse, -0x14, PT ;  /* 0xffffffec0a00780c */ /* 0x040fe40003f82270 */
[C---:B------:R-:W-:Y:S02]  /*04b0*/  ISETP.EQ.AND P2, PT, R10.reuse, -0x10, PT ;  /* 0xfffffff00a00780c */ /* 0x040fe40003f42270 */
[C---:B------:R-:W-:Y:S02]  /*04c0*/  ISETP.EQ.AND P1, PT, R10.reuse, -0xc, PT ;  /* 0xfffffff40a00780c */ /* 0x040fe40003f22270 */
[C---:B------:R-:W-:Y:S02]  /*04d0*/  ISETP.EQ.AND P0, PT, R10.reuse, -0x8, PT ;  /* 0xfffffff80a00780c */ /* 0x040fe40003f02270 */
[----:B------:R-:W-:-:S03]  /*04e0*/  ISETP.EQ.AND P5, PT, R10, RZ, PT ;  /* 0x000000ff0a00720c */ /* 0x000fc60003fa2270 */
[--C-:B------:R-:W-:Y:S01]  /*04f0*/  @P3 IMAD.MOV.U32 R8, RZ, RZ, R5.reuse ;  /* 0x000000ffff083224 */ /* 0x100fe200078e0005 */
[C---:B------:R-:W-:Y:S01]  /*0500*/  ISETP.EQ.AND P3, PT, R10.reuse, -0x4, PT ;  /* 0xfffffffc0a00780c */ /* 0x040fe20003f62270 */
[----:B------:R-:W-:Y:S02]  /*0510*/  @P4 IMAD.MOV.U32 R9, RZ, RZ, R5 ;  /* 0x000000ffff094224 */ /* 0x000fe400078e0005 */
[--C-:B------:R-:W-:Y:S01]  /*0520*/  @P4 IMAD.MOV.U32 R8, RZ, RZ, R14.reuse ;  /* 0x000000ffff084224 */ /* 0x100fe200078e000e */
[----:B------:R-:W-:Y:S01]  /*0530*/  ISETP.EQ.AND P4, PT, R10, 0x4, PT ;  /* 0x000000040a00780c */ /* 0x000fe20003f82270 */
[----:B------:R-:W-:Y:S01]  /*0540*/  @P2 IMAD.MOV.U32 R9, RZ, RZ, R14 ;  /* 0x000000ffff092224 */ /* 0x000fe200078e000e */
[----:B------:R-:W-:Y:S01]  /*0550*/  @P2 MOV R8, R15 ;  /* 0x0000000f00082202 */ /* 0x000fe20000000f00 */
[----:B------:R-:W-:Y:S02]  /*0560*/  @P1 IMAD.MOV.U32 R8, RZ, RZ, R16 ;  /* 0x000000ffff081224 */ /* 0x000fe400078e0010 */
[----:B------:R-:W-:-:S02]  /*0570*/  @P0 IMAD.MOV.U32 R8, RZ, RZ, R17 ;  /* 0x000000ffff080224 */ /* 0x000fc400078e0011 */
[----:B------:R-:W-:Y:S02]  /*0580*/  @P1 IMAD.MOV.U32 R9, RZ, RZ, R15 ;  /* 0x000000ffff091224 */ /* 0x000fe400078e000f */
[----:B------:R-:W-:Y:S02]  /*0590*/  @P3 IMAD.MOV.U32 R8, RZ, RZ, R18 ;  /* 0x000000ffff083224 */ /* 0x000fe400078e0012 */
[--C-:B------:R-:W-:Y:S02]  /*05a0*/  @P5 IMAD.MOV.U32 R8, RZ, RZ, R11.reuse ;  /* 0x000000ffff085224 */ /* 0x100fe400078e000b */
[----:B------:R-:W-:Y:S01]  /*05b0*/  @P0 IMAD.MOV.U32 R9, RZ, RZ, R16 ;  /* 0x000000ffff090224 */ /* 0x000fe200078e0010 */
[----:B------:R-:W-:Y:S01]  /*05c0*/  @P3 MOV R9, R17 ;  /* 0x0000001100093202 */ /* 0x000fe20000000f00 */
[----:B------:R-:W-:Y:S01]  /*05d0*/  @P5 IMAD.MOV.U32 R9, RZ, RZ, R18 ;  /* 0x000000ffff095224 */ /* 0x000fe200078e0012 */
[----:B------:R-:W-:Y:S01]  /*05e0*/  MOV R12, R8 ;  /* 0x00000008000c7202 */ /* 0x000fe20000000f00 */
[----:B------:R-:W-:Y:S01]  /*05f0*/  @P4 IMAD.MOV.U32 R9, RZ, RZ, R11 ;  /* 0x000000ffff094224 */ /* 0x000fe200078e000b */
[----:B------:R-:W-:Y:S06]  /*0600*/  @!P6 BRA `(.L_x_5) ;  /* 0x00000000002ce947 */ /* 0x000fec0003800000 */
[----:B------:R-:W-:Y:S01]  /*0610*/  @P2 IMAD.MOV.U32 R8, RZ, RZ, R5 ;  /* 0x000000ffff082224 */ /* 0x000fe200078e0005 */
[----:B------:R-:W-:Y:S01]  /*0620*/  LOP3.LUT R0, R0, 0x1f, RZ, 0xc0, !PT ;  /* 0x0000001f00007812 */ /* 0x000fe200078ec0ff */
[----:B------:R-:W-:Y:S02]  /*0630*/  @P1 IMAD.MOV.U32 R8, RZ, RZ, R14 ;  /* 0x000000ffff081224 */ /* 0x000fe400078e000e */
[----:B------:R-:W-:Y:S01]  /*0640*/  @P0 IMAD.MOV.U32 R8, RZ, RZ, R15 ;  /* 0x000000ffff080224 */ /* 0x000fe200078e000f */
[----:B------:R-:W-:Y:S01]  /*0650*/  ISETP.EQ.AND P0, PT, R10, 0x8, PT ;  /* 0x000000080a00780c */ /* 0x000fe20003f02270 */
[----:B------:R-:W-:Y:S01]  /*0660*/  @P3 IMAD.MOV.U32 R8, RZ, RZ, R16 ;  /* 0x000000ffff083224 */ /* 0x000fe200078e0010 */
[----:B------:R-:W-:Y:S01]  /*0670*/  @P5 MOV R8, R17 ;  /* 0x0000001100085202 */ /* 0x000fe20000000f00 */
[----:B------:R-:W-:Y:S01]  /*0680*/  @P4 IMAD.MOV.U32 R8, RZ, RZ, R18 ;  /* 0x000000ffff084224 */ /* 0x000fe200078e0012 */
[----:B------:R-:W-:-:S09]  /*0690*/  SHF.L.W.U32.HI R12, R9, R0, R12 ;  /* 0x00000000090c7219 */ /* 0x000fd20000010e0c */
[----:B------:R-:W-:-:S05]  /*06a0*/  @P0 IMAD.MOV.U32 R8, RZ, RZ, R11 ;  /* 0x000000ffff080224 */ /* 0x000fca00078e000b */
[----:B------:R-:W-:-:S07]  /*06b0*/  SHF.L.W.U32.HI R9, R8, R0, R9 ;  /* 0x0000000008097219 */ /* 0x000fce0000010e09 */
.L_x_5:
[C---:B------:R-:W-:Y:S01]  /*06c0*/  SHF.L.W.U32.HI R13, R9.reuse, 0x2, R12 ;  /* 0x00000002090d7819 */ /* 0x040fe20000010e0c */
[----:B------:R-:W-:Y:S01]  /*06d0*/  IMAD.SHL.U32 R9, R9, 0x4, RZ ;  /* 0x0000000409097824 */ /* 0x000fe200078e00ff */
[----:B------:R-:W-:Y:S01]  /*06e0*/  UMOV UR4, 0x54442d19 ;  /* 0x54442d1900047882 */ /* 0x000fe20000000000 */
[----:B------:R-:W-:Y:S01]  /*06f0*/  UMOV UR5, 0x3bf921fb ;  /* 0x3bf921fb00057882 */ /* 0x000fe20000000000 */
[----:B------:R-:W-:Y:S02]  /*0700*/  SHF.R.S32.HI R0, RZ, 0x1f, R13 ;  /* 0x0000001fff007819 */ /* 0x000fe4000001140d */
[----:B------:R-:W-:Y:S02]  /*0710*/  ISETP.GE.AND P0, PT, R3, RZ, PT ;  /* 0x000000ff0300720c */ /* 0x000fe40003f06270 */
[C---:B------:R-:W-:Y:S02]  /*0720*/  LOP3.LUT R8, R0.reuse, R9, RZ, 0x3c, !PT ;  /* 0x0000000900087212 */ /* 0x040fe400078e3cff */
[----:B------:R-:W-:-:S02]  /*0730*/  LOP3.LUT R9, R0, R13, RZ, 0x3c, !PT ;  /* 0x0000000d00097212 */ /* 0x000fc400078e3cff */
[----:B------:R-:W-:Y:S02]  /*0740*/  SHF.R.U32.HI R0, RZ, 0x1e, R12 ;  /* 0x0000001eff007819 */ /* 0x000fe4000001160c */
[C---:B------:R-:W-:Y:S02]  /*0750*/  LOP3.LUT R12, R13.reuse, R3, RZ, 0x3c, !PT ;  /* 0x000000030d0c7212 */ /* 0x040fe400078e3cff */
[----:B------:R-:W0:Y:S01]  /*0760*/  I2F.F64.S64 R8, R8 ;  /* 0x0000000800087312 */ /* 0x000e220000301c00 */
[----:B------:R-:W-:Y:S02]  /*0770*/  LEA.HI R0, R13, R0, RZ, 0x1 ;  /* 0x000000000d007211 */ /* 0x000fe400078f08ff */
[----:B------:R-:W-:-:S03]  /*0780*/  ISETP.GE.AND P1, PT, R12, RZ, PT ;  /* 0x000000ff0c00720c */ /* 0x000fc60003f26270 */
[----:B------:R-:W-:-:S05]  /*0790*/  IMAD.MOV R12, RZ, RZ, -R0 ;  /* 0x000000ffff0c7224 */ /* 0x000fca00078e0a00 */
[----:B------:R-:W-:Y:S01]  /*07a0*/  @!P0 MOV R0, R12 ;  /* 0x0000000c00008202 */ /* 0x000fe20000000f00 */
[----:B0-----:R-:W-:-:S10]  /*07b0*/  DMUL R10, R8, UR4 ;  /* 0x00000004080a7c28 */ /* 0x001fd40008000000 */
[----:B------:R-:W0:Y:S02]  /*07c0*/  F2F.F32.F64 R10, R10 ;  /* 0x0000000a000a7310 */ /* 0x000e240000301000 */
[----:B0-----:R-:W-:-:S07]  /*07d0*/  FSEL R8, -R10, R10, !P1 ;  /* 0x0000000a0a087208 */ /* 0x001fce0004800100 */
.L_x_3:
[----:B------:R-:W-:Y:S01]  /*07e0*/  FMUL R9, R8, R8 ;  /* 0x0000000808097220 */ /* 0x000fe20000400000 */
[C---:B------:R-:W-:Y:S01]  /*07f0*/  LOP3.LUT R11, R0.reuse, 0x1, RZ, 0xc0, !PT ;  /* 0x00000001000b7812 */ /* 0x040fe200078ec0ff */
[----:B------:R-:W-:Y:S01]  /*0800*/  IMAD.MOV.U32 R12, RZ, RZ, 0x3d2aaabb ;  /* 0x3d2aaabbff0c7424 */ /* 0x000fe200078e00ff */
[----:B------:R-:W-:Y:S01]  /*0810*/  LOP3.LUT P1, RZ, R0, 0x2, RZ, 0xc0, !PT ;  /* 0x0000000200ff7812 */ /* 0x000fe2000782c0ff */
[----:B------:R-:W-:Y:S01]  /*0820*/  FFMA R10, R9, R2, -0.0013887860113754868507 ;  /* 0xbab607ed090a7423 */ /* 0x000fe20000000002 */
[----:B------:R-:W-:Y:S01]  /*0830*/  ISETP.NE.U32.AND P0, PT, R11, 0x1, PT ;  /* 0x000000010b00780c */ /* 0x000fe20003f05070 */
[----:B------:R-:W-:-:S03]  /*0840*/  IMAD.MOV.U32 R13, RZ, RZ, 0x3effffff ;  /* 0x3effffffff0d7424 */ /* 0x000fc600078e00ff */
[----:B------:R-:W-:Y:S02]  /*0850*/  FSEL R10, R10, -0.00019574658654164522886, !P0 ;  /* 0xb94d41530a0a7808 */ /* 0x000fe40004000000 */
[----:B------:R-:W-:Y:S02]  /*0860*/  FSEL R12, R12, 0.0083327032625675201416, !P0 ;  /* 0x3c0885e40c0c7808 */ /* 0x000fe40004000000 */
[----:B------:R-:W-:Y:S02]  /*0870*/  FSEL R0, R8, 1, P0 ;  /* 0x3f80000008007808 */ /* 0x000fe40000000000 */
[----:B------:R-:W-:Y:S01]  /*0880*/  FSEL R13, -R13, -0.16666662693023681641, !P0 ;  /* 0xbe2aaaa80d0d7808 */ /* 0x000fe20004000100 */
[----:B------:R-:W-:Y:S01]  /*0890*/  FFMA R10, R9, R10, R12 ;  /* 0x0000000a090a7223 */ /* 0x000fe2000000000c */
[----:B------:R-:W-:Y:S01]  /*08a0*/  FSETP.GE.AND P0, PT, |R3|, 105615, PT ;  /* 0x47ce47800300780b */ /* 0x000fe20003f06200 */
[C---:B------:R-:W-:Y:S02]  /*08b0*/  FFMA R11, R9.reuse, R0, RZ ;  /* 0x00000000090b7223 */ /* 0x040fe400000000ff */
[----:B------:R-:W-:-:S04]  /*08c0*/  FFMA R10, R9, R10, R13 ;  /* 0x0000000a090a7223 */ /* 0x000fc8000000000d */
[----:B------:R-:W-:-:S04]  /*08d0*/  FFMA R8, R11, R10, R0 ;  /* 0x0000000a0b087223 */ /* 0x000fc80000000000 */
[----:B------:R-:W-:Y:S02]  /*08e0*/  @P1 FADD R8, RZ, -R8 ;  /* 0x80000008ff081221 */ /* 0x000fe40000000000 */
[----:B------:R-:W-:Y:S05]  /*08f0*/  @!P0 BRA `(.L_x_6) ;  /* 0x00000004005c8947 */ /* 0x000fea0003800000 */
[----:B------:R-:W-:Y:S01]  /*0900*/  IMAD.SHL.U32 R0, R3, 0x100, RZ ;  /* 0x0000010003007824 */ /* 0x000fe200078e00ff */
[----:B------:R-:W-:Y:S01]  /*0910*/  CS2R R12, SRZ ;  /* 0x00000000000c7805 */ /* 0x000fe2000001ff00 */
[----:B------:R-:W-:Y:S01]  /*0920*/  IMAD.MOV.U32 R9, RZ, RZ, RZ ;  /* 0x000000ffff097224 */ /* 0x000fe200078e00ff */
[----:B------:R-:W0:Y:S02]  /*0930*/  LDCU.64 UR8, c[0x4][0xe0] ;  /* 0x01001c00ff0877ac */ /* 0x000e240008000a00 */
[----:B------:R-:W-:Y:S01]  /*0940*/  LOP3.LUT R19, R0, 0x80000000, RZ, 0xfc, !PT ;  /* 0x8000000000137812 */ /* 0x000fe200078efcff */
[----:B------:R-:W-:-:S06]  /*0950*/  UMOV UR4, URZ ;  /* 0x000000ff00047c82 */ /* 0x000fcc0008000000 */
.L_x_7:
[----:B0-----:R-:W-:Y:S01]  /*0960*/  MOV R10, UR8 ;  /* 0x00000008000a7c02 */ /* 0x001fe20008000f00 */
[----:B------:R-:W-:-:S05]  /*0970*/  IMAD.U32 R11, RZ, RZ, UR9 ;  /* 0x00000009ff0b7e24 */ /* 0x000fca000f8e00ff */
        /* <DEDUP_REMOVED lines=24> */
[----:B------:R-:W-:Y:S02]  /*0b00*/  LOP3.LUT P6, RZ, R7, 0x1f, RZ, 0xc0, !PT ;  /* 0x0000001f07ff7812 */ /* 0x000fe400078cc0ff */
[----:B------:R-:W-:-:S04]  /*0b10*/  IADD3 R0, PT, PT, R0, -0x80, RZ ;  /* 0xffffff8000007810 */ /* 0x000fc80007ffe0ff */
[----:B------:R-:W-:-:S05]  /*0b20*/  SHF.R.U32.HI R0, RZ, 0x5, R0 ;  /* 0x00000005ff007819 */ /* 0x000fca0000011600 */
[----:B------:R-:W-:-:S05]  /*0b30*/  IMAD.U32 R10, R0, -0x4, RZ ;  /* 0xfffffffc000a7824 */ /* 0x000fca00078e00ff */
[C---:B------:R-:W-:Y:S02]  /*0b40*/  ISETP.EQ.AND P3, PT, R10.reuse, -0x18, PT ;  /* 0xffffffe80a00780c */ /* 0x040fe40003f62270 */
[C---:B------:R-:W-:Y:S02]  /*0b50*/  ISETP.EQ.AND P4, PT, R10.reuse, -0x14, PT ;  /* 0xffffffec0a00780c */ /* 0x040fe40003f82270 */
[C---:B------:R-:W-:Y:S02]  /*0b60*/  ISETP.EQ.AND P2, PT, R10.reuse, -0x10, PT ;  /* 0xfffffff00a00780c */ /* 0x040fe40003f42270 */
[C---:B------:R-:W-:Y:S02]  /*0b70*/  ISETP.EQ.AND P1, PT, R10.reuse, -0xc, PT ;  /* 0xfffffff40a00780c */ /* 0x040fe40003f22270 */
[C---:B------:R-:W-:Y:S02]  /*0b80*/  ISETP.EQ.AND P0, PT, R10.reuse, -0x8, PT ;  /* 0xfffffff80a00780c */ /* 0x040fe40003f02270 */
[----:B------:R-:W-:-:S03]  /*0b90*/  ISETP.EQ.AND P5, PT, R10, 0x4, PT ;  /* 0x000000040a00780c */ /* 0x000fc60003fa2270 */
[--C-:B------:R-:W-:Y:S01]  /*0ba0*/  @P3 IMAD.MOV.U32 R0, RZ, RZ, R5.reuse ;  /* 0x000000ffff003224 */ /* 0x100fe200078e0005 */
[C---:B------:R-:W-:Y:S01]  /*0bb0*/  ISETP.EQ.AND P3, PT, R10.reuse, -0x4, PT ;  /* 0xfffffffc0a00780c */ /* 0x040fe20003f62270 */
[----:B------:R-:W-:Y:S02]  /*0bc0*/  @P4 IMAD.MOV.U32 R6, RZ, RZ, R5 ;  /* 0x000000ffff064224 */ /* 0x000fe400078e0005 */
[----:B------:R-:W-:Y:S01]  /*0bd0*/  @P4 IMAD.MOV.U32 R0, RZ, RZ, R14 ;  /* 0x000000ffff004224 */ /* 0x000fe200078e000e */
[----:B------:R-:W-:Y:S01]  /*0be0*/  ISETP.EQ.AND P4, PT, R10, RZ, PT ;  /* 0x000000ff0a00720c */ /* 0x000fe20003f82270 */
[--C-:B------:R-:W-:Y:S01]  /*0bf0*/  @P2 IMAD.MOV.U32 R0, RZ, RZ, R15.reuse ;  /* 0x000000ffff002224 */ /* 0x100fe200078e000f */
[----:B------:R-:W-:Y:S01]  /*0c00*/  @P2 MOV R6, R14 ;  /* 0x0000000e00062202 */ /* 0x000fe20000000f00 */
[----:B------:R-:W-:Y:S02]  /*0c10*/  @P1 IMAD.MOV.U32 R6, RZ, RZ, R15 ;  /* 0x000000ffff061224 */ /* 0x000fe400078e000f */
[--C-:B------:R-:W-:Y:S01]  /*0c20*/  @P1 IMAD.MOV.U32 R0, RZ, RZ, R16.reuse ;  /* 0x000000ffff001224 */ /* 0x100fe200078e0010 */
[----:B------:R-:W-:Y:S01]  /*0c30*/  @P0 MOV R0, R17 ;  /* 0x0000001100000202 */ /* 0x000fe20000000f00 */
[----:B------:R-:W-:-:S02]  /*0c40*/  @P0 IMAD.MOV.U32 R6, RZ, RZ, R16 ;  /* 0x000000ffff060224 */ /* 0x000fc400078e0010 */
[----:B------:R-:W-:Y:S02]  /*0c50*/  @P3 IMAD.MOV.U32 R6, RZ, RZ, R17 ;  /* 0x000000ffff063224 */ /* 0x000fe400078e0011 */
[--C-:B------:R-:W-:Y:S02]  /*0c60*/  @P3 IMAD.MOV.U32 R0, RZ, RZ, R18.reuse ;  /* 0x000000ffff003224 */ /* 0x100fe400078e0012 */
[----:B------:R-:W-:Y:S01]  /*0c70*/  @P4 IMAD.MOV.U32 R6, RZ, RZ, R18 ;  /* 0x000000ffff064224 */ /* 0x000fe200078e0012 */
[----:B------:R-:W-:Y:S01]  /*0c80*/  @P5 MOV R6, R9 ;  /* 0x0000000900065202 */ /* 0x000fe20000000f00 */
[----:B------:R-:W-:Y:S01]  /*0c90*/  @P4 IMAD.MOV.U32 R0, RZ, RZ, R9 ;  /* 0x000000ffff004224 */ /* 0x000fe200078e0009 */
[----:B------:R-:W-:Y:S06]  /*0ca0*/  @!P6 BRA `(.L_x_8) ;  /* 0x000000000028e947 */ /* 0x000fec0003800000 */
[----:B------:R-:W-:Y:S01]  /*0cb0*/  @P1 IMAD.MOV.U32 R5, RZ, RZ, R14 ;  /* 0x000000ffff051224 */ /* 0x000fe200078e000e */
[----:B------:R-:W-:Y:S01]  /*0cc0*/  LOP3.LUT R7, R7, 0x1f, RZ, 0xc0, !PT ;  /* 0x0000001f07077812 */ /* 0x000fe200078ec0ff */
[----:B------:R-:W-:Y:S01]  /*0cd0*/  @P0 IMAD.MOV.U32 R5, RZ, RZ, R15 ;  /* 0x000000ffff050224 */ /* 0x000fe200078e000f */
[----:B------:R-:W-:Y:S01]  /*0ce0*/  ISETP.EQ.AND P0, PT, R10, 0x8, PT ;  /* 0x000000080a00780c */ /* 0x000fe20003f02270 */
[----:B------:R-:W-:Y:S01]  /*0cf0*/  @P3 IMAD.MOV.U32 R5, RZ, RZ, R16 ;  /* 0x000000ffff053224 */ /* 0x000fe200078e0010 */
[----:B------:R-:W-:Y:S01]  /*0d00*/  SHF.L.W.U32.HI R0, R6, R7, R0 ;  /* 0x0000000706007219 */ /* 0x000fe20000010e00 */
[----:B------:R-:W-:Y:S01]  /*0d10*/  @P4 IMAD.MOV.U32 R5, RZ, RZ, R17 ;  /* 0x000000ffff054224 */ /* 0x000fe200078e0011 */
[----:B------:R-:W-:-:S09]  /*0d20*/  @P5 MOV R5, R18 ;  /* 0x0000001200055202 */ /* 0x000fd20000000f00 */
[----:B------:R-:W-:-:S05]  /*0d30*/  @P0 IMAD.MOV.U32 R5, RZ, RZ, R9 ;  /* 0x000000ffff050224 */ /* 0x000fca00078e0009 */
[----:B------:R-:W-:-:S07]  /*0d40*/  SHF.L.W.U32.HI R6, R5, R7, R6 ;  /* 0x0000000705067219 */ /* 0x000fce0000010e06 */
.L_x_8:
        /* <DEDUP_REMOVED lines=9> */
[----:B------:R-:W0:Y:S01]  /*0de0*/  I2F.F64.S64 R6, R12 ;  /* 0x0000000c00067312 */ /* 0x000e220000301c00 */
[----:B------:R-:W-:-:S04]  /*0df0*/  LOP3.LUT R3, R5, R3, RZ, 0x3c, !PT ;  /* 0x0000000305037212 */ /* 0x000fc800078e3cff */
[----:B------:R-:W-:Y:S01]  /*0e00*/  ISETP.GE.AND P0, PT, R3, RZ, PT ;  /* 0x000000ff0300720c */ /* 0x000fe20003f06270 */
[----:B0-----:R-:W-:Y:S01]  /*0e10*/  DMUL R10, R6, UR4 ;  /* 0x00000004060a7c28 */ /* 0x001fe20008000000 */
[----:B------:R-:W-:-:S05]  /*0e20*/  LEA.HI R7, R5, R0, RZ, 0x1 ;  /* 0x0000000005077211 */ /* 0x000fca00078f08ff */
[----:B------:R-:W-:-:S04]  /*0e30*/  IMAD.MOV R0, RZ, RZ, -R7 ;  /* 0x000000ffff007224 */ /* 0x000fc800078e0a07 */
[----:B------:R-:W0:Y:S01]  /*0e40*/  F2F.F32.F64 R10, R10 ;  /* 0x0000000a000a7310 */ /* 0x000e220000301000 */
[----:B------:R-:W-:Y:S01]  /*0e50*/  @!P1 IMAD.MOV.U32 R7, RZ, RZ, R0 ;  /* 0x000000ffff079224 */ /* 0x000fe200078e0000 */
[----:B0-----:R-:W-:-:S07]  /*0e60*/  FSEL R6, -R10, R10, !P0 ;  /* 0x0000000a0a067208 */ /* 0x001fce0004000100 */
.L_x_6:
[----:B------:R-:W-:Y:S01]  /*0e70*/  FMUL R3, R6, R6 ;  /* 0x0000000606037220 */ /* 0x000fe20000400000 */
[C---:B------:R-:W-:Y:S01]  /*0e80*/  LOP3.LUT R0, R7.reuse, 0x1, RZ, 0xc0, !PT ;  /* 0x0000000107007812 */ /* 0x040fe200078ec0ff */
[----:B------:R-:W-:Y:S01]  /*0e90*/  VIADD R7, R7, 0x1 ;  /* 0x0000000107077836 */ /* 0x000fe20000000000 */
[----:B------:R-:W-:Y:S01]  /*0ea0*/  MOV R10, 0x3c0885e4 ;  /* 0x3c0885e4000a7802 */ /* 0x000fe20000000f00 */
[----:B------:R-:W-:Y:S01]  /*0eb0*/  FFMA R2, R3, R2, -0.0013887860113754868507 ;  /* 0xbab607ed03027423 */ /* 0x000fe20000000002 */
[----:B------:R-:W-:Y:S01]  /*0ec0*/  ISETP.NE.U32.AND P0, PT, R0, 0x1, PT ;  /* 0x000000010000780c */ /* 0x000fe20003f05070 */
[----:B------:R-:W-:Y:S01]  /*0ed0*/  IMAD.MOV.U32 R5, RZ, RZ, 0x3e2aaaa8 ;  /* 0x3e2aaaa8ff057424 */ /* 0x000fe200078e00ff */
[----:B------:R-:W-:Y:S02]  /*0ee0*/  LOP3.LUT P1, RZ, R7, 0x2, RZ, 0xc0, !PT ;  /* 0x0000000207ff7812 */ /* 0x000fe4000782c0ff */
[----:B------:R-:W-:Y:S02]  /*0ef0*/  FSEL R2, R2, -0.00019574658654164522886, P0 ;  /* 0xb94d415302027808 */ /* 0x000fe40000000000 */
[----:B------:R-:W-:-:S02]  /*0f00*/  FSEL R10, R10, 0.041666727513074874878, !P0 ;  /* 0x3d2aaabb0a0a7808 */ /* 0x000fc40004000000 */
[----:B------:R-:W-:Y:S02]  /*0f10*/  FSEL R0, R6, 1, !P0 ;  /* 0x3f80000006007808 */ /* 0x000fe40004000000 */
[----:B------:R-:W-:Y:S01]  /*0f20*/  FSEL R7, -R5, -0.4999999701976776123, !P0 ;  /* 0xbeffffff05077808 */ /* 0x000fe20004000100 */
[C---:B------:R-:W-:Y:S02]  /*0f30*/  FFMA R2, R3.reuse, R2, R10 ;  /* 0x0000000203027223 */ /* 0x040fe4000000000a */
[C---:B------:R-:W-:Y:S02]  /*0f40*/  FFMA R5, R3.reuse, R0, RZ ;  /* 0x0000000003057223 */ /* 0x040fe400000000ff */
[----:B------:R-:W-:-:S04]  /*0f50*/  FFMA R2, R3, R2, R7 ;  /* 0x0000000203027223 */ /* 0x000fc80000000007 */
[----:B------:R-:W-:-:S04]  /*0f60*/  FFMA R3, R5, R2, R0 ;  /* 0x0000000205037223 */ /* 0x000fc80000000000 */
[----:B------:R-:W-:-:S04]  /*0f70*/  @P1 FADD R3, RZ, -R3 ;  /* 0x80000003ff031221 */ /* 0x000fc80000000000 */
[----:B------:R-:W-:-:S07]  /*0f80*/  FMUL R3, R8, R3 ;  /* 0x0000000308037220 */ /* 0x000fce0000400000 */
.L_x_2:
[----:B------:R-:W-:Y:S01]  /*0f90*/  LOP3.LUT R0, RZ, 0x80000000, R3, 0xb8, !PT ;  /* 0x80000000ff007812 */ /* 0x000fe200078eb803 */
[----:B------:R-:W-:Y:S06]  /*0fa0*/  BRA `(.L_x_1) ;  /* 0x0000001800907947 */ /* 0x000fec0003800000 */
.L_x_0:
[----:B------:R-:W-:-:S13]  /*0fb0*/  FSETP.NE.AND P0, PT, |R3|, +INF , PT ;  /* 0x7f8000000300780b */ /* 0x000fda0003f05200 */
[----:B------:R-:W-:-:S04]  /*0fc0*/  @!P0 FADD R4, R3, -R3 ;  /* 0x8000000303048221 */ /* 0x000fc80000000000 */
[----:B------:R-:W-:Y:S01]  /*0fd0*/  @!P0 IMAD.MOV.U32 R0, RZ, RZ, R4 ;  /* 0x000000ffff008224 */ /* 0x000fe200078e0004 */
[----:B------:R-:W-:Y:S06]  /*0fe0*/  @!P0 BRA `(.L_x_1) ;  /* 0x0000001800808947 */ /* 0x000fec0003800000 */
[----:B------:R-:W-:-:S13]  /*0ff0*/  ISETP.GE.U32.AND P0, PT, R5, 0x41300000, PT ;  /* 0x413000000500780c */ /* 0x000fda0003f06070 */
[----:B------:R-:W-:Y:S05]  /*1000*/  @!P0 BRA `(.L_x_9) ;  /* 0x0000000c00b88947 */ /* 0x000fea0003800000 */
[C---:B------:R-:W-:Y:S01]  /*1010*/  FMUL R0, R3.reuse, 0.63661974668502807617 ;  /* 0x3f22f98303007820 */ /* 0x040fe20000400000 */
[----:B------:R-:W-:-:S05]  /*1020*/  FSETP.GE.AND P0, PT, |R3|, 105615, PT ;  /* 0x47ce47800300780b */ /* 0x000fca0003f06200 */
[----:B------:R-:W0:Y:S02]  /*1030*/  F2I.NTZ R0, R0 ;  /* 0x0000000000007305 */ /* 0x000e240000203100 */
[----:B0-----:R-:W-:-:S05]  /*1040*/  I2FP.F32.S32 R6, R0 ;  /* 0x0000000000067245 */ /* 0x001fca0000201400 */
[----:B------:R-:W-:-:S04]  /*1050*/  FFMA R5, R6, -1.5707962512969970703, R3 ;  /* 0xbfc90fda06057823 */ /* 0x000fc80000000003 */
[----:B------:R-:W-:-:S04]  /*1060*/  FFMA R5, R6, -7.5497894158615963534e-08, R5 ;  /* 0xb3a2216806057823 */ /* 0x000fc80000000005 */
[----:B------:R-:W-:Y:S01]  /*1070*/  FFMA R7, R6, -5.3903029534742383927e-15, R5 ;  /* 0xa7c234c506077823 */ /* 0x000fe20000000005 */
[----:B------:R-:W-:-:S04]  /*1080*/  IMAD.MOV.U32 R6, RZ, RZ, R0 ;  /* 0x000000ffff067224 */ /* 0x000fc800078e0000 */
[----:B------:R-:W-:Y:S01]  /*1090*/  MOV R8, R7 ;  /* 0x0000000700087202 */ /* 0x000fe20000000f00 */
[----:B------:R-:W-:Y:S06]  /*10a0*/  @!P0 BRA `(.L_x_10) ;  /* 0x0000000400608947 */ /* 0x000fec0003800000 */
[----:B------:R-:W-:Y:S01]  /*10b0*/  IMAD.SHL.U32 R0, R3, 0x100, RZ ;  /* 0x0000010003007824 */ /* 0x000fe200078e00ff */
[----:B------:R-:W-:Y:S01]  /*10c0*/  CS2R R18, SRZ ;  /* 0x0000000000127805 */ /* 0x000fe2000001ff00 */
[----:B------:R-:W-:Y:S01]  /*10d0*/  IMAD.MOV.U32 R13, RZ, RZ, RZ ;  /* 0x000000ffff0d7224 */ /* 0x000fe200078e00ff */
[----:B------:R-:W0:Y:S02]  /*10e0*/  LDCU.64 UR8, c[0x4][0xe0] ;  /* 0x01001c00ff0877ac */ /* 0x000e240008000a00 */
[----:B------:R-:W-:Y:S01]  /*10f0*/  LOP3.LUT R21, R0, 0x80000000, RZ, 0xfc, !PT ;  /* 0x8000000000157812 */ /* 0x000fe200078efcff */
[----:B------:R-:W-:-:S06]  /*1100*/  UMOV UR4, URZ ;  /* 0x000000ff00047c82 */ /* 0x000fcc0008000000 */
.L_x_11:
[----:B0-----:R-:W-:Y:S02]  /*1110*/  IMAD.U32 R10, RZ, RZ, UR8 ;  /* 0x00000008ff0a7e24 */ /* 0x001fe4000f8e00ff */
        /* <DEDUP_REMOVED lines=15> */
[----:B------:R-:W-:Y:S01]  /*1210*/  IADD3.X R13, PT, PT, R9, R19, RZ, P6, !PT ;  /* 0x00000013090d7210 */ /* 0x000fe200037fe4ff */
[--C-:B------:R-:W-:Y:S01]  /*1220*/  @P0 IMAD.MOV.U32 R5, RZ, RZ, R0.reuse ;  /* 0x000000ffff050224 */ /* 0x100fe200078e0000 */
[----:B------:R-:W-:Y:S01]  /*1230*/  @P4 MOV R16, R0 ;  /* 0x0000000000104202 */ /* 0x000fe20000000f00 */
        /* <DEDUP_REMOVED lines=17> */
[----:B------:R-:W-:Y:S02]  /*1350*/  @P3 MOV R0, R5 ;  /* 0x0000000500003202 */ /* 0x000fe40000000f00 */
[----:B------:R-:W-:Y:S01]  /*1360*/  @P4 IMAD.MOV.U32 R8, RZ, RZ, R5 ;  /* 0x000000ffff084224 */ /* 0x000fe200078e0005 */
[C---:B------:R-:W-:Y:S01]  /*1370*/  ISETP.EQ.AND P3, PT, R11.reuse, -0x4, PT ;  /* 0xfffffffc0b00780c */ /* 0x040fe20003f62270 */
[--C-:B------:R-:W-:Y:S01]  /*1380*/  @P4 IMAD.MOV.U32 R0, RZ, RZ, R12.reuse ;  /* 0x000000ffff004224 */ /* 0x100fe200078e000c */
[----:B------:R-:W-:Y:S01]  /*1390*/  ISETP.EQ.AND P4, PT, R11, RZ, PT ;  /* 0x000000ff0b00720c */ /* 0x000fe20003f82270 */
[----:B------:R-:W-:Y:S01]  /*13a0*/  @P2 IMAD.MOV.U32 R8, RZ, RZ, R12 ;  /* 0x000000ffff082224 */ /* 0x000fe200078e000c */
[----:B------:R-:W-:Y:S01]  /*13b0*/  @P1 MOV R8, R14 ;  /* 0x0000000e00081202 */ /* 0x000fe20000000f00 */
[----:B------:R-:W-:Y:S02]  /*13c0*/  @P2 IMAD.MOV.U32 R0, RZ, RZ, R14 ;  /* 0x000000ffff002224 */ /* 0x000fe400078e000e */
[----:B------:R-:W-:-:S02]  /*13d0*/  @P1 IMAD.MOV.U32 R0, RZ, RZ, R15 ;  /* 0x000000ffff001224 */ /* 0x000fc400078e000f */
[----:B------:R-:W-:Y:S02]  /*13e0*/  @P0 IMAD.MOV.U32 R8, RZ, RZ, R15 ;  /* 0x000000ffff080224 */ /* 0x000fe400078e000f */
[--C-:B------:R-:W-:Y:S02]  /*13f0*/  @P0 IMAD.MOV.U32 R0, RZ, RZ, R16.reuse ;  /* 0x000000ffff000224 */ /* 0x100fe400078e0010 */
[----:B------:R-:W-:Y:S01]  /*1400*/  @P3 IMAD.MOV.U32 R8, RZ, RZ, R16 ;  /* 0x000000ffff083224 */ /* 0x000fe200078e0010 */
[----:B------:R-:W-:Y:S01]  /*1410*/  @P3 MOV R0, R17 ;  /* 0x0000001100003202 */ /* 0x000fe20000000f00 */
[----:B------:R-:W-:Y:S02]  /*1420*/  @P4 IMAD.MOV.U32 R8, RZ, RZ, R17 ;  /* 0x000000ffff084224 */ /* 0x000fe400078e0011 */
[--C-:B------:R-:W-:Y:S02]  /*1430*/  @P4 IMAD.MOV.U32 R0, RZ, RZ, R13.reuse ;  /* 0x000000ffff004224 */ /* 0x100fe400078e000d */
[----:B------:R-:W-:Y:S01]  /*1440*/  @P5 IMAD.MOV.U32 R8, RZ, RZ, R13 ;  /* 0x000000ffff085224 */ /* 0x000fe200078e000d */
[----:B------:R-:W-:Y:S06]  /*1450*/  @!P6 BRA `(.L_x_12) ;  /* 0x00000000002ce947 */ /* 0x000fec0003800000 */
[----:B------:R-:W-:Y:S01]  /*1460*/  @P2 IMAD.MOV.U32 R9, RZ, RZ, R5 ;  /* 0x000000ffff092224 */ /* 0x000fe200078e0005 */
[----:B------:R-:W-:Y:S01]  /*1470*/  @P1 MOV R9, R12 ;  /* 0x0000000c00091202 */ /* 0x000fe20000000f00 */
[----:B------:R-:W-:Y:S01]  /*1480*/  @P0 IMAD.MOV.U32 R9, RZ, RZ, R14 ;  /* 0x000000ffff090224 */ /* 0x000fe200078e000e */
[----:B------:R-:W-:Y:S01]  /*1490*/  ISETP.EQ.AND P0, PT, R11, 0x8, PT ;  /* 0x000000080b00780c */ /* 0x000fe20003f02270 */
[----:B------:R-:W-:Y:S01]  /*14a0*/  @P3 IMAD.MOV.U32 R9, RZ, RZ, R15 ;  /* 0x000000ffff093224 */ /* 0x000fe200078e000f */
[----:B------:R-:W-:Y:S01]  /*14b0*/  LOP3.LUT R11, R10, 0x1f, RZ, 0xc0, !PT ;  /* 0x0000001f0a0b7812 */ /* 0x000fe200078ec0ff */
[----:B------:R-:W-:Y:S02]  /*14c0*/  @P4 IMAD.MOV.U32 R9, RZ, RZ, R16 ;  /* 0x000000ffff094224 */ /* 0x000fe400078e0010 */
[----:B------:R-:W-:Y:S01]  /*14d0*/  @P5 IMAD.MOV.U32 R9, RZ, RZ, R17 ;  /* 0x000000ffff095224 */ /* 0x000fe200078e0011 */
[----:B------:R-:W-:-:S07]  /*14e0*/  SHF.L.W.U32.HI R0, R8, R11, R0 ;  /* 0x0000000b08007219 */ /* 0x000fce0000010e00 */
[----:B------:R-:W-:-:S04]  /*14f0*/  @P0 MOV R9, R13 ;  /* 0x0000000d00090202 */ /* 0x000fc80000000f00 */
[----:B------:R-:W-:-:S07]  /*1500*/  SHF.L.W.U32.HI R8, R9, R11, R8 ;  /* 0x0000000b09087219 */ /* 0x000fce0000010e08 */
.L_x_12:
        /* <DEDUP_REMOVED lines=13> */
[----:B------:R-:W-:-:S04]  /*15e0*/  IMAD.MOV R13, RZ, RZ, -R0 ;  /* 0x000000ffff0d7224 */ /* 0x000fc800078e0a00 */
[----:B------:R-:W-:Y:S01]  /*15f0*/  @!P1 IMAD.MOV.U32 R0, RZ, RZ, R13 ;  /* 0x000000ffff009224 */ /* 0x000fe200078e000d */
[----:B0-----:R-:W-:-:S10]  /*1600*/  DMUL R10, R8, UR4 ;  /* 0x00000004080a7c28 */ /* 0x001fd40008000000 */
[----:B------:R-:W0:Y:S02]  /*1610*/  F2F.F32.F64 R10, R10 ;  /* 0x0000000a000a7310 */ /* 0x000e240000301000 */
[----:B0-----:R-:W-:-:S07]  /*1620*/  FSEL R8, -R10, R10, !P0 ;  /* 0x0000000a0a087208 */ /* 0x001fce0004000100 */
.L_x_10:
[----:B------:R-:W-:Y:S01]  /*1630*/  FMUL R9, R8, R8 ;  /* 0x0000000808097220 */ /* 0x000fe20000400000 */
[C---:B------:R-:W-:Y:S01]  /*1640*/  LOP3.LUT R11, R0.reuse, 0x1, RZ, 0xc0, !PT ;  /* 0x00000001000b7812 */ /* 0x040fe200078ec0ff */
[----:B------:R-:W-:Y:S01]  /*1650*/  IMAD.MOV.U32 R18, RZ, RZ, 0x3d2aaabb ;  /* 0x3d2aaabbff127424 */ /* 0x000fe200078e00ff */
[----:B------:R-:W-:Y:S01]  /*1660*/  MOV R13, 0x3effffff ;  /* 0x3effffff000d7802 */ /* 0x000fe20000000f00 */
[----:B------:R-:W-:Y:S01]  /*1670*/  FFMA R10, R9, R2, -0.0013887860113754868507 ;  /* 0xbab607ed090a7423 */ /* 0x000fe20000000002 */
[----:B------:R-:W-:Y:S02]  /*1680*/  ISETP.NE.U32.AND P0, PT, R11, 0x1, PT ;  /* 0x000000010b00780c */ /* 0x000fe40003f05070 */
[----:B------:R-:W-:Y:S02]  /*1690*/  LOP3.LUT P1, RZ, R0, 0x2, RZ, 0xc0, !PT ;  /* 0x0000000200ff7812 */ /* 0x000fe4000782c0ff */
[----:B------:R-:W-:Y:S02]  /*16a0*/  FSEL R10, R10, -0.00019574658654164522886, !P0 ;  /* 0xb94d41530a0a7808 */ /* 0x000fe40004000000 */
[----:B------:R-:W-:-:S02]  /*16b0*/  FSEL R18, R18, 0.0083327032625675201416, !P0 ;  /* 0x3c0885e412127808 */ /* 0x000fc40004000000 */
        /* <DEDUP_REMOVED lines=10> */
[----:B------:R-:W0:Y:S01]  /*1760*/  LDCU.64 UR8, c[0x4][0xe0] ;  /* 0x01001c00ff0877ac */ /* 0x000e220008000a00 */
[----:B------:R-:W-:Y:S02]  /*1770*/  IMAD.MOV.U32 R9, RZ, RZ, RZ ;  /* 0x000000ffff097224 */ /* 0x000fe400078e00ff */
[----:B------:R-:W-:Y:S01]  /*1780*/  IMAD.MOV.U32 R13, RZ, RZ, RZ ;  /* 0x000000ffff0d7224 */ /* 0x000fe200078e00ff */
[----:B------:R-:W-:Y:S01]  /*1790*/  LOP3.LUT R19, R0, 0x80000000, RZ, 0xfc, !PT ;  /* 0x8000000000137812 */ /* 0x000fe200078efcff */
[----:B------:R-:W-:Y:S01]  /*17a0*/  IMAD.MOV.U32 R18, RZ, RZ, RZ ;  /* 0x000000ffff127224 */ /* 0x000fe200078e00ff */
[----:B------:R-:W-:-:S06]  /*17b0*/  UMOV UR4, URZ ;  /* 0x000000ff00047c82 */ /* 0x000fcc0008000000 */
.L_x_14:
        /* <DEDUP_REMOVED lines=63> */
.L_x_15:
        /* <DEDUP_REMOVED lines=18> */
.L_x_13:
[----:B------:R-:W-:Y:S01]  /*1cd0*/  MOV R3, 0x3bbb989d ;  /* 0x3bbb989d00037802 */ /* 0x000fe20000000f00 */
[----:B------:R-:W-:Y:S02]  /*1ce0*/  IMAD.MOV.U32 R5, RZ, RZ, 0x437c0000 ;  /* 0x437c0000ff057424 */ /* 0x000fe400078e00ff */
[----:B------:R-:W-:Y:S01]  /*1cf0*/  FMUL R9, R7, R7 ;  /* 0x0000000707097220 */ /* 0x000fe20000400000 */
[C---:B------:R-:W-:Y:S01]  /*1d00*/  LOP3.LUT R10, R6.reuse, 0x1, RZ, 0xc0, !PT ;  /* 0x00000001060a7812 */ /* 0x040fe200078ec0ff */
[----:B------:R-:W-:Y:S02]  /*1d10*/  VIADD R6, R6, 0x1 ;  /* 0x0000000106067836 */ /* 0x000fe40000000000 */
[----:B------:R-:W-:Y:S01]  /*1d20*/  FFMA.SAT R0, -|R4|, R3, 0.5 ;  /* 0x3f00000004007423 */ /* 0x000fe20000002303 */
[----:B------:R-:W-:Y:S01]  /*1d30*/  FFMA R2, R9, R2, -0.0013887860113754868507 ;  /* 0xbab607ed09027423 */ /* 0x000fe20000000002 */
[----:B------:R-:W-:Y:S01]  /*1d40*/  ISETP.NE.U32.AND P0, PT, R10, 0x1, PT ;  /* 0x000000010a00780c */ /* 0x000fe20003f05070 */
[----:B------:R-:W-:-:S02]  /*1d50*/  IMAD.MOV.U32 R10, RZ, RZ, 0x3e2aaaa8 ;  /* 0x3e2aaaa8ff0a7424 */ /* 0x000fc400078e00ff */
[----:B------:R-:W-:Y:S01]  /*1d60*/  FFMA.RM R3, R0, R5, 12582913 ;  /* 0x4b40000100037423 */ /* 0x000fe20000004005 */
[----:B------:R-:W-:Y:S01]  /*1d70*/  IMAD.MOV.U32 R0, RZ, RZ, 0x3c0885e4 ;  /* 0x3c0885e4ff007424 */ /* 0x000fe200078e00ff */
[----:B------:R-:W-:Y:S02]  /*1d80*/  FSEL R2, R2, -0.00019574658654164522886, P0 ;  /* 0xb94d415302027808 */ /* 0x000fe40000000000 */
[----:B------:R-:W-:Y:S01]  /*1d90*/  FADD R5, R3, -12583039 ;  /* 0xcb40007f03057421 */ /* 0x000fe20000000000 */
[----:B------:R-:W-:Y:S02]  /*1da0*/  LOP3.LUT P1, RZ, R6, 0x2, RZ, 0xc0, !PT ;  /* 0x0000000206ff7812 */ /* 0x000fe4000782c0ff */
[----:B------:R-:W-:Y:S01]  /*1db0*/  FSEL R0, R0, 0.041666727513074874878, !P0 ;  /* 0x3d2aaabb00007808 */ /* 0x000fe20004000000 */
[----:B------:R-:W-:Y:S01]  /*1dc0*/  FFMA R5, -|R4|, 1.4426950216293334961, -R5 ;  /* 0x3fb8aa3b04057823 */ /* 0x000fe20000000b05 */
[----:B------:R-:W-:-:S03]  /*1dd0*/  FSEL R6, -R10, -0.4999999701976776123, !P0 ;  /* 0xbeffffff0a067808 */ /* 0x000fc60004000100 */
[----:B------:R-:W-:Y:S01]  /*1de0*/  FFMA R5, -|R4|, 1.925963033500011079e-08, R5 ;  /* 0x32a5706004057823 */ /* 0x000fe20000000305 */
[----:B------:R-:W-:Y:S01]  /*1df0*/  FFMA R2, R9, R2, R0 ;  /* 0x0000000209027223 */ /* 0x000fe20000000000 */
[----:B------:R-:W-:Y:S01]  /*1e00*/  FSEL R0, R7, 1, !P0 ;  /* 0x3f80000007007808 */ /* 0x000fe20004000000 */
[----:B------:R-:W-:Y:S02]  /*1e10*/  FMUL R7, R8, 4 ;  /* 0x4080000008077820 */ /* 0x000fe40000400000 */
[C---:B------:R-:W-:Y:S01]  /*1e20*/  FFMA R2, R9.reuse, R2, R6 ;  /* 0x0000000209027223 */ /* 0x040fe20000000006 */
[----:B------:R-:W0:Y:S01]  /*1e30*/  MUFU.EX2 R5, R5 ;  /* 0x0000000500057308 */ /* 0x000e220000000800 */
[----:B------:R-:W-:-:S04]  /*1e40*/  FFMA R9, R9, R0, RZ ;  /* 0x0000000009097223 */ /* 0x000fc800000000ff */
[----:B------:R-:W-:Y:S01]  /*1e50*/  FFMA R2, R9, R2, R0 ;  /* 0x0000000209027223 */ /* 0x000fe20000000000 */
[----:B------:R-:W-:Y:S01]  /*1e60*/  SHF.L.U32 R0, R3, 0x17, RZ ;  /* 0x0000001703007819 */ /* 0x000fe200000006ff */
[----:B------:R-:W-:Y:S02]  /*1e70*/  IMAD.MOV.U32 R3, RZ, RZ, 0x3f800000 ;  /* 0x3f800000ff037424 */ /* 0x000fe400078e00ff */
[----:B------:R-:W-:-:S03]  /*1e80*/  @P1 FADD R2, RZ, -R2 ;  /* 0x80000002ff021221 */ /* 0x000fc60000000000 */
[----:B------:R-:W-:Y:S01]  /*1e90*/  LOP3.LUT R4, R3, 0x80000000, R4, 0xb8, !PT ;  /* 0x8000000003047812 */ /* 0x000fe200078eb804 */
[----:B------:R-:W-:Y:S01]  /*1ea0*/  FMUL R7, R2, R7 ;  /* 0x0000000702077220 */ /* 0x000fe20000400000 */
[----:B0-----:R-:W-:-:S04]  /*1eb0*/  FMUL R0, R5, R0 ;  /* 0x0000000005007220 */ /* 0x001fc80000400000 */
[----:B------:R-:W-:-:S04]  /*1ec0*/  FMUL R7, R0, R7 ;  /* 0x0000000700077220 */ /* 0x000fc80000400000 */
[----:B------:R-:W-:Y:S01]  /*1ed0*/  FMUL R0, R0, R7 ;  /* 0x0000000700007220 */ /* 0x000fe20000400000 */
[----:B------:R-:W-:Y:S06]  /*1ee0*/  BRA `(.L_x_1) ;  /* 0x0000000800c07947 */ /* 0x000fec0003800000 */
.L_x_9:
[C---:B------:R-:W-:Y:S01]  /*1ef0*/  FMUL R2, R3.reuse, 0.63661974668502807617 ;  /* 0x3f22f98303027820 */ /* 0x040fe20000400000 */
[----:B------:R-:W-:-:S05]  /*1f00*/  FSETP.GE.AND P0, PT, |R3|, 105615, PT ;  /* 0x47ce47800300780b */ /* 0x000fca0003f06200 */
[----:B------:R-:W0:Y:S02]  /*1f10*/  F2I.NTZ R2, R2 ;  /* 0x0000000200027305 */ /* 0x000e240000203100 */
[----:B0-----:R-:W-:-:S05]  /*1f20*/  I2FP.F32.S32 R0, R2 ;  /* 0x0000000200007245 */ /* 0x001fca0000201400 */
[----:B------:R-:W-:-:S04]  /*1f30*/  FFMA R5, R0, -1.5707962512969970703, R3 ;  /* 0xbfc90fda00057823 */ /* 0x000fc80000000003 */
[----:B------:R-:W-:-:S04]  /*1f40*/  FFMA R5, R0, -7.5497894158615963534e-08, R5 ;  /* 0xb3a2216800057823 */ /* 0x000fc80000000005 */
[----:B------:R-:W-:Y:S01]  /*1f50*/  FFMA R0, R0, -5.3903029534742383927e-15, R5 ;  /* 0xa7c234c500007823 */ /* 0x000fe20000000005 */
[----:B------:R-:W-:Y:S06]  /*1f60*/  @!P0 BRA `(.L_x_16) ;  /* 0x0000000400648947 */ /* 0x000fec0003800000 */
[----:B------:R-:W-:Y:S01]  /*1f70*/  IMAD.SHL.U32 R2, R3, 0x100, RZ ;  /* 0x0000010003027824 */ /* 0x000fe200078e00ff */
[----:B------:R-:W-:Y:S01]  /*1f80*/  MOV R12, RZ ;  /* 0x000000ff000c7202 */ /* 0x000fe20000000f00 */
[----:B------:R-:W-:Y:S01]  /*1f90*/  IMAD.MOV.U32 R0, RZ, RZ, RZ ;  /* 0x000000ffff007224 */ /* 0x000fe200078e00ff */
[----:B------:R-:W0:Y:S01]  /*1fa0*/  LDCU.64 UR8, c[0x4][0xe0] ;  /* 0x01001c00ff0877ac */ /* 0x000e220008000a00 */
[----:B------:R-:W-:Y:S01]  /*1fb0*/  IMAD.MOV.U32 R5, RZ, RZ, RZ ;  /* 0x000000ffff057224 */ /* 0x000fe200078e00ff */
[----:B------:R-:W-:Y:S01]  /*1fc0*/  LOP3.LUT R11, R2, 0x80000000, RZ, 0xfc, !PT ;  /* 0x80000000020b7812 */ /* 0x000fe200078efcff */
[----:B------:R-:W-:-:S06]  /*1fd0*/  UMOV UR4, URZ ;  /* 0x000000ff00047c82 */ /* 0x000fcc0008000000 */
.L_x_17:
        /* <DEDUP_REMOVED lines=12> */
[C---:B------:R-:W-:Y:S02]  /*20a0*/  ISETP.EQ.AND P5, PT, R12.reuse, 0x14, PT ;  /* 0x000000140c00780c */ /* 0x040fe40003fa2270 */
[----:B------:R-:W-:Y:S01]  /*20b0*/  IADD3 R12, PT, PT, R12, 0x4, RZ ;  /* 0x000000040c0c7810 */ /* 0x000fe20007ffe0ff */
        /* <DEDUP_REMOVED lines=24> */
[----:B------:R-:W-:Y:S01]  /*2240*/  @P4 IMAD.MOV.U32 R5, RZ, RZ, R10 ;  /* 0x000000ffff054224 */ /* 0x000fe200078e000a */
[----:B------:R-:W-:Y:S01]  /*2250*/  @P4 MOV R2, R13 ;  /* 0x0000000d00024202 */ /* 0x000fe20000000f00 */
[----:B------:R-:W-:Y:S01]  /*2260*/  @P2 IMAD.MOV.U32 R5, RZ, RZ, R13 ;  /* 0x000000ffff052224 */ /* 0x000fe200078e000d */
[----:B------:R-:W-:Y:S01]  /*2270*/  ISETP.EQ.AND P4, PT, R8, RZ, PT ;  /* 0x000000ff0800720c */ /* 0x000fe20003f82270 */
[--C-:B------:R-:W-:Y:S02]  /*2280*/  @P2 IMAD.MOV.U32 R2, RZ, RZ, R14.reuse ;  /* 0x000000ffff022224 */ /* 0x100fe400078e000e */
[----:B------:R-:W-:Y:S01]  /*2290*/  @P1 IMAD.MOV.U32 R5, RZ, RZ, R14 ;  /* 0x000000ffff051224 */ /* 0x000fe200078e000e */
[----:B------:R-:W-:Y:S01]  /*22a0*/  @P0 MOV R5, R15 ;  /* 0x0000000f00050202 */ /* 0x000fe20000000f00 */
[----:B------:R-:W-:-:S02]  /*22b0*/  @P1 IMAD.MOV.U32 R2, RZ, RZ, R15 ;  /* 0x000000ffff021224 */ /* 0x000fc400078e000f */
[--C-:B------:R-:W-:Y:S02]  /*22c0*/  @P0 IMAD.MOV.U32 R2, RZ, RZ, R16.reuse ;  /* 0x000000ffff020224 */ /* 0x100fe400078e0010 */
[----:B------:R-:W-:Y:S02]  /*22d0*/  @P3 IMAD.MOV.U32 R5, RZ, RZ, R16 ;  /* 0x000000ffff053224 */ /* 0x000fe400078e0010 */
[----:B------:R-:W-:Y:S02]  /*22e0*/  @P3 IMAD.MOV.U32 R2, RZ, RZ, R17 ;  /* 0x000000ffff023224 */ /* 0x000fe400078e0011 */
[----:B------:R-:W-:Y:S01]  /*22f0*/  @P4 MOV R5, R17 ;  /* 0x0000001100054202 */ /* 0x000fe20000000f00 */
        /* <DEDUP_REMOVED lines=9> */
[----:B------:R-:W-:Y:S01]  /*2390*/  @P4 IMAD.MOV.U32 R6, RZ, RZ, R16 ;  /* 0x000000ffff064224 */ /* 0x000fe200078e0010 */
[----:B------:R-:W-:Y:S02]  /*23a0*/  @P5 MOV R6, R17 ;  /* 0x0000001100065202 */ /* 0x000fe40000000f00 */
[----:B------:R-:W-:-:S07]  /*23b0*/  SHF.L.W.U32.HI R2, R5, R7, R2 ;  /* 0x0000000705027219 */ /* 0x000fce0000010e02 */
[----:B------:R-:W-:-:S05]  /*23c0*/  @P0 IMAD.MOV.U32 R6, RZ, RZ, R0 ;  /* 0x000000ffff060224 */ /* 0x000fca00078e0000 */
[----:B------:R-:W-:-:S07]  /*23d0*/  SHF.L.W.U32.HI R5, R6, R7, R5 ;  /* 0x0000000706057219 */ /* 0x000fce0000010e05 */
.L_x_18:
[C---:B------:R-:W-:Y:S01]  /*23e0*/  SHF.L.W.U32.HI R0, R5.reuse, 0x2, R2 ;  /* 0x0000000205007819 */ /* 0x040fe20000010e02 */
[----:B------:R-:W-:Y:S01]  /*23f0*/  IMAD.SHL.U32 R5, R5, 0x4, RZ ;  /* 0x0000000405057824 */ /* 0x000fe200078e00ff */
[----:B------:R-:W-:Y:S01]  /*2400*/  UMOV UR4, 0x54442d19 ;  /* 0x54442d1900047882 */ /* 0x000fe20000000000 */
[----:B------:R-:W-:Y:S01]  /*2410*/  UMOV UR5, 0x3bf921fb ;  /* 0x3bf921fb00057882 */ /* 0x000fe20000000000 */
[----:B------:R-:W-:Y:S02]  /*2420*/  SHF.R.S32.HI R6, RZ, 0x1f, R0 ;  /* 0x0000001fff067819 */ /* 0x000fe40000011400 */
[----:B------:R-:W-:Y:S02]  /*2430*/  SHF.R.U32.HI R2, RZ, 0x1e, R2 ;  /* 0x0000001eff027819 */ /* 0x000fe40000011602 */
[C---:B------:R-:W-:Y:S02]  /*2440*/  LOP3.LUT R8, R6.reuse, R5, RZ, 0x3c, !PT ;  /* 0x0000000506087212 */ /* 0x040fe400078e3cff */
[----:B------:R-:W-:-:S02]  /*2450*/  LOP3.LUT R9, R6, R0, RZ, 0x3c, !PT ;  /* 0x0000000006097212 */ /* 0x000fc400078e3cff */
[----:B------:R-:W-:Y:S02]  /*2460*/  ISETP.GE.AND P1, PT, R3, RZ, PT ;  /* 0x000000ff0300720c */ /* 0x000fe40003f26270 */
[----:B------:R-:W0:Y:S01]  /*2470*/  I2F.F64.S64 R6, R8 ;  /* 0x0000000800067312 */ /* 0x000e220000301c00 */
[C---:B------:R-:W-:Y:S02]  /*2480*/  LEA.HI R2, R0.reuse, R2, RZ, 0x1 ;  /* 0x0000000200027211 */ /* 0x040fe400078f08ff */
[----:B------:R-:W-:-:S03]  /*2490*/  LOP3.LUT R3, R0, R3, RZ, 0x3c, !PT ;  /* 0x0000000300037212 */ /* 0x000fc600078e3cff */
[----:B------:R-:W-:Y:S01]  /*24a0*/  IMAD.MOV R0, RZ, RZ, -R2 ;  /* 0x000000ffff007224 */ /* 0x000fe200078e0a02 */
[----:B------:R-:W-:-:S04]  /*24b0*/  ISETP.GE.AND P0, PT, R3, RZ, PT ;  /* 0x000000ff0300720c */ /* 0x000fc80003f06270 */
[----:B------:R-:W-:Y:S01]  /*24c0*/  @!P1 MOV R2, R0 ;  /* 0x0000000000029202 */ /* 0x000fe20000000f00 */
[----:B0-----:R-:W-:-:S10]  /*24d0*/  DMUL R6, R6, UR4 ;  /* 0x0000000406067c28 */ /* 0x001fd40008000000 */
[----:B------:R-:W0:Y:S02]  /*24e0*/  F2F.F32.F64 R6, R6 ;  /* 0x0000000600067310 */ /* 0x000e240000301000 */
[----:B0-----:R-:W-:-:S07]  /*24f0*/  FSEL R0, -R6, R6, !P0 ;  /* 0x0000000606007208 */ /* 0x001fce0004000100 */
.L_x_16:
[C---:B------:R-:W-:Y:S01]  /*2500*/  FMUL R3, |R4|.reuse, 1.4426950216293334961 ;  /* 0x3fb8aa3b04037820 */ /* 0x040fe20000400200 */
[----:B------:R-:W-:Y:S01]  /*2510*/  IMAD.MOV.U32 R6, RZ, RZ, 0x42fc0000 ;  /* 0x42fc0000ff067424 */ /* 0x000fe200078e00ff */
[----:B------:R-:W-:Y:S01]  /*2520*/  MOV R11, 0x363d0ada ;  /* 0x363d0ada000b7802 */ /* 0x000fe20000000f00 */
[----:B------:R-:W-:Y:S01]  /*2530*/  FMUL R8, R4, R4 ;  /* 0x0000000404087220 */ /* 0x000fe20000400000 */
[----:B------:R-:W-:Y:S02]  /*2540*/  LOP3.LUT R2, R2, 0x1, RZ, 0xc0, !PT ;  /* 0x0000000102027812 */ /* 0x000fe400078ec0ff */
[----:B------:R-:W0:Y:S01]  /*2550*/  FRND.TRUNC R3, R3 ;  /* 0x0000000300037307 */ /* 0x000e22000020d000 */
[----:B------:R-:W-:Y:S02]  /*2560*/  FSETP.NEU.AND P1, PT, |R0|, 0.00049096695147454738617, PT ;  /* 0x3a00b43c0000780b */ /* 0x000fe40003f2d200 */
[----:B------:R-:W-:Y:S02]  /*2570*/  ISETP.NE.U32.AND P2, PT, R2, 0x1, PT ;  /* 0x000000010200780c */ /* 0x000fe40003f45070 */
[----:B0-----:R-:W-:-:S02]  /*2580*/  FSETP.GT.AND P0, PT, |R3|, 126, PT ;  /* 0x42fc00000300780b */ /* 0x001fc40003f04200 */
[----:B------:R-:W-:-:S04]  /*2590*/  LOP3.LUT R6, R6, 0x80000000, R3, 0xb8, !PT ;  /* 0x8000000006067812 */ /* 0x000fc800078eb803 */
[----:B------:R-:W-:Y:S01]  /*25a0*/  FSEL R5, R6, R3, P0 ;  /* 0x0000000306057208 */ /* 0x000fe20000000000 */
[----:B------:R-:W-:Y:S01]  /*25b0*/  FMUL R3, R0, R0 ;  /* 0x0000000000037220 */ /* 0x000fe20000400000 */
[----:B------:R-:W-:-:S03]  /*25c0*/  FSETP.GE.AND P0, PT, |R4|, 1, PT ;  /* 0x3f8000000400780b */ /* 0x000fc60003f06200 */
[----:B------:R-:W-:-:S04]  /*25d0*/  FFMA R6, R5, -0.69314718246459960938, |R4| ;  /* 0xbf31721805067823 */ /* 0x000fc80000000404 */
[C---:B------:R-:W-:Y:S01]  /*25e0*/  FFMA R6, R5.reuse, 1.9046542121259335545e-09, R6 ;  /* 0x3102e30805067823 */ /* 0x040fe20000000006 */
[----:B------:R-:W-:-:S03]  /*25f0*/  FADD R5, R5, 12583037 ;  /* 0x4b40007d05057421 */ /* 0x000fc60000000000 */
[----:B------:R-:W-:Y:S01]  /*2600*/  FMUL R7, R6, 1.4426950216293334961 ;  /* 0x3fb8aa3b06077820 */ /* 0x000fe20000400000 */
[----:B------:R-:W-:-:S03]  /*2610*/  IMAD.SHL.U32 R5, R5, 0x800000, RZ ;  /* 0x0080000005057824 */ /* 0x000fc600078e00ff */
[----:B------:R0:W1:Y:S02]  /*2620*/  MUFU.EX2 R6, R7 ;  /* 0x0000000700067308 */ /* 0x0000640000000800 */
[----:B0-----:R-:W-:-:S04]  /*2630*/  FFMA R7, R8, R11, 0.00019836159481201320887 ;  /* 0x394fff4908077423 */ /* 0x001fc8000000000b */
[----:B------:R-:W-:Y:S01]  /*2640*/  FFMA R7, R8, R7, 0.0083333496004343032837 ;  /* 0x3c08889a08077423 */ /* 0x000fe20000000007 */
[----:B-1----:R-:W-:Y:S01]  /*2650*/  FMUL R5, R5, R6 ;  /* 0x0000000605057220 */ /* 0x002fe20000400000 */
[----:B------:R-:W-:-:S03]  /*2660*/  IMAD.MOV.U32 R6, RZ, RZ, 0x3c190000 ;  /* 0x3c190000ff067424 */ /* 0x000fc600078e00ff */
[----:B------:R-:W0:Y:S01]  /*2670*/  MUFU.RCP R9, R5 ;  /* 0x0000000500097308 */ /* 0x000e220000001000 */
[----:B------:R-:W-:-:S04]  /*2680*/  FFMA R6, R3, R6, 0.003265380859375 ;  /* 0x3b56000003067423 */ /* 0x000fc80000000006 */
[----:B------:R-:W-:-:S04]  /*2690*/  FFMA R6, R3, R6, 0.0242919921875 ;  /* 0x3cc7000003067423 */ /* 0x000fc80000000006 */
[----:B------:R-:W-:-:S04]  /*26a0*/  FFMA R6, R3, R6, 0.053466796875 ;  /* 0x3d5b000003067423 */ /* 0x000fc80000000006 */
[----:B------:R-:W-:Y:S01]  /*26b0*/  FFMA R6, R3, R6, 0.13337790966033935547 ;  /* 0x3e08943803067423 */ /* 0x000fe20000000006 */
[----:B0-----:R-:W-:Y:S01]  /*26c0*/  FMUL.FTZ R2, R9, -0.125 ;  /* 0xbe00000009027820 */ /* 0x001fe20000410000 */
[C---:B------:R-:W-:Y:S02]  /*26d0*/  FFMA R9, R8.reuse, R7, 0.16666667163372039795 ;  /* 0x3e2aaaab08097423 */ /* 0x040fe40000000007 */
[C---:B------:R-:W-:Y:S01]  /*26e0*/  FFMA R7, R3.reuse, R6, 0.33333230018615722656 ;  /* 0x3eaaaa8803077423 */ /* 0x040fe20000000006 */
[----:B------:R-:W-:Y:S01]  /*26f0*/  FMUL R3, R3, R0 ;  /* 0x0000000003037220 */ /* 0x000fe20000400000 */
[----:B------:R-:W-:Y:S01]  /*2700*/  FFMA R5, R5, 2, R2 ;  /* 0x4000000005057823 */ /* 0x000fe20000000002 */
[----:B------:R-:W-:Y:S02]  /*2710*/  FMUL R9, R8, R9 ;  /* 0x0000000908097220 */ /* 0x000fe40000400000 */
[----:B------:R-:W-:Y:S02]  /*2720*/  @P1 FFMA R0, R7, R3, R0 ;  /* 0x0000000307001223 */ /* 0x000fe40000000000 */
[--C-:B------:R-:W-:Y:S01]  /*2730*/  LOP3.LUT R5, R5, 0x80000000, R4.reuse, 0xb8, !PT ;  /* 0x8000000005057812 */ /* 0x100fe200078eb804 */
[----:B------:R-:W-:-:S03]  /*2740*/  @!P0 FFMA R5, R4, R9, R4 ;  /* 0x0000000904058223 */ /* 0x000fc60000000004 */
[----:B------:R-:W0:Y:S01]  /*2750*/  @!P2 MUFU.RCP R0, -R0 ;  /* 0x800000000000a308 */ /* 0x000e220000001000 */
[----:B------:R-:W-:-:S04]  /*2760*/  FFMA R3, R5, R5, 1 ;  /* 0x3f80000005037423 */ /* 0x000fc80000000005 */
[----:B------:R-:W-:-:S03]  /*2770*/  VIADD R2, R3, 0xf3000000 ;  /* 0xf300000003027836 */ /* 0x000fc60000000000 */
[----:B------:R1:W2:Y:S02]  /*2780*/  MUFU.RSQ R4, R3 ;  /* 0x0000000300047308 */ /* 0x0002a40000001400 */
[----:B------:R-:W-:Y:S01]  /*2790*/  ISETP.GT.U32.AND P0, PT, R2, 0x727fffff, PT ;  /* 0x727fffff0200780c */ /* 0x000fe20003f04070 */
[----:B0-----:R-:W-:-:S12]  /*27a0*/  FFMA R10, R0, R0, 1 ;  /* 0x3f800000000a7423 */ /* 0x001fd80000000000 */
[----:B-1----:R-:W-:Y:S05]  /*27b0*/  @!P0 BRA `(.L_x_19) ;  /* 0x0000000000108947 */ /* 0x002fea0003800000 */
[----:B------:R-:W-:Y:S01]  /*27c0*/  IMAD.MOV.U32 R2, RZ, RZ, R3 ;  /* 0x000000ffff027224 */ /* 0x000fe200078e0003 */
[----:B------:R-:W-:-:S07]  /*27d0*/  MOV R8, 0x27f0 ;  /* 0x000027f000087802 */ /* 0x000fce0000000f00 */
[----:B--2---:R-:W-:Y:S05]  /*27e0*/  CALL.REL.NOINC `($__internal_0_$__cuda_sm20_sqrt_rn_f32_slowpath) ;  /* 0x0000000000f87944 */ /* 0x004fea0003c00000 */
[----:B------:R-:W-:Y:S05]  /*27f0*/  BRA `(.L_x_20) ;  /* 0x0000000000107947 */ /* 0x000fea0003800000 */
.L_x_19:
[----:B--2---:R-:W-:Y:S01]  /*2800*/  FMUL.FTZ R2, R3, R4 ;  /* 0x0000000403027220 */ /* 0x004fe20000410000 */
[----:B------:R-:W-:-:S03]  /*2810*/  FMUL.FTZ R4, R4, 0.5 ;  /* 0x3f00000004047820 */ /* 0x000fc60000410000 */
[----:B------:R-:W-:-:S04]  /*2820*/  FFMA R3, -R2, R2, R3 ;  /* 0x0000000202037223 */ /* 0x000fc80000000103 */
[----:B------:R-:W-:-:S07]  /*2830*/  FFMA R2, R3, R4, R2 ;  /* 0x0000000403027223 */ /* 0x000fce0000000002 */
.L_x_20:
[C---:B------:R-:W-:Y:S01]  /*2840*/  FMUL R4, R10.reuse, R5 ;  /* 0x000000050a047220 */ /* 0x040fe20000400000 */
[----:B------:R-:W-:-:S03]  /*2850*/  FMUL R2, R10, R2 ;  /* 0x000000020a027220 */ /* 0x000fc60000400000 */
[C---:B------:R-:W-:Y:S01]  /*2860*/  FFMA R3, R5.reuse, R4, 1 ;  /* 0x3f80000005037423 */ /* 0x040fe20000000004 */
[----:B------:R-:W-:-:S03]  /*2870*/  FMUL R2, R5, R2 ;  /* 0x0000000205027220 */ /* 0x000fc60000400000 */
[----:B------:R-:W0:Y:S08]  /*2880*/  MUFU.RCP R4, R3 ;  /* 0x0000000300047308 */ /* 0x000e300000001000 */
[----:B------:R-:W1:Y:S01]  /*2890*/  FCHK P0, R2, R3 ;  /* 0x0000000302007302 */ /* 0x000e620000000000 */
[----:B0-----:R-:W-:-:S04]  /*28a0*/  FFMA R7, -R3, R4, 1 ;  /* 0x3f80000003077423 */ /* 0x001fc80000000104 */
[----:B------:R-:W-:-:S04]  /*28b0*/  FFMA R7, R4, R7, R4 ;  /* 0x0000000704077223 */ /* 0x000fc80000000004 */
[----:B------:R-:W-:-:S04]  /*28c0*/  FFMA R4, R2, R7, RZ ;  /* 0x0000000702047223 */ /* 0x000fc800000000ff */
[----:B------:R-:W-:-:S04]  /*28d0*/  FFMA R5, -R3, R4, R2 ;  /* 0x0000000403057223 */ /* 0x000fc80000000102 */
[----:B------:R-:W-:Y:S01]  /*28e0*/  FFMA R4, R7, R5, R4 ;  /* 0x0000000507047223 */ /* 0x000fe20000000004 */
[----:B-1----:R-:W-:Y:S06]  /*28f0*/  @!P0 BRA `(.L_x_21) ;  /* 0x00000000000c8947 */ /* 0x002fec0003800000 */
[----:B------:R-:W-:-:S07]  /*2900*/  MOV R6, 0x2920 ;  /* 0x0000292000067802 */ /* 0x000fce0000000f00 */
[----:B------:R-:W-:Y:S05]  /*2910*/  CALL.REL.NOINC `($__internal_1_$__cuda_sm3x_div_rn_noftz_f32_slowpath) ;  /* 0x00000004000c7944 */ /* 0x000fea0003c00000 */
[----:B------:R-:W-:-:S07]  /*2920*/  IMAD.MOV.U32 R4, RZ, RZ, R2 ;  /* 0x000000ffff047224 */ /* 0x000fce00078e0002 */
.L_x_21:
        /* <DEDUP_REMOVED lines=8> */
[----:B------:R-:W-:Y:S02]  /*29b0*/  MOV R2, R0 ;  /* 0x0000000000027202 */ /* 0x000fe40000000f00 */
[----:B------:R-:W-:-:S07]  /*29c0*/  MOV R6, 0x29e0 ;  /* 0x000029e000067802 */ /* 0x000fce0000000f00 */
[----:B------:R-:W-:Y:S05]  /*29d0*/  CALL.REL.NOINC `($__internal_1_$__cuda_sm3x_div_rn_noftz_f32_slowpath) ;  /* 0x0000000000dc7944 */ /* 0x000fea0003c00000 */
.L_x_22:
[----:B------:R-:W-:-:S07]  /*29e0*/  IMAD.MOV.U32 R0, RZ, RZ, R2 ;  /* 0x000000ffff007224 */ /* 0x000fce00078e0002 */
.L_x_1:
[----:B------:R-:W-:Y:S01]  /*29f0*/  FADD R4, |R4|, -RZ ;  /* 0x800000ff04047221 */ /* 0x000fe20000000200 */
[----:B------:R-:W-:-:S05]  /*2a00*/  FADD R5, |R0|, -RZ ;  /* 0x800000ff00057221 */ /* 0x000fca0000000200 */
[CC--:B------:R-:W-:Y:S02]  /*2a10*/  VIMNMX R0, PT, PT, R4.reuse, R5.reuse, !PT ;  /* 0x0000000504007248 */ /* 0x0c0fe40007fe0100 */
[----:B------:R-:W-:Y:S02]  /*2a20*/  VIMNMX R4, PT, PT, R4, R5, PT ;  /* 0x0000000504047248 */ /* 0x000fe40003fe0100 */
[----:B------:R-:W-:-:S04]  /*2a30*/  LOP3.LUT R3, R0, 0xfe000000, RZ, 0xc0, !PT ;  /* 0xfe00000000037812 */ /* 0x000fc800078ec0ff */
[----:B------:R-:W-:-:S05]  /*2a40*/  LOP3.LUT R5, R3, 0x7e800000, RZ, 0x3c, !PT ;  /* 0x7e80000003057812 */ /* 0x000fca00078e3cff */
[-C--:B------:R-:W-:Y:S01]  /*2a50*/  FMUL R2, R4, R5.reuse ;  /* 0x0000000504027220 */ /* 0x080fe20000400000 */
[----:B------:R-:W-:-:S03]  /*2a60*/  FMUL R5, R0, R5 ;  /* 0x0000000500057220 */ /* 0x000fc60000400000 */
[----:B------:R-:W-:-:S04]  /*2a70*/  FMUL R2, R2, R2 ;  /* 0x0000000202027220 */ /* 0x000fc80000400000 */
[----:B------:R-:W-:-:S04]  /*2a80*/  FFMA R5, R5, R5, R2 ;  /* 0x0000000505057223 */ /* 0x000fc80000000002 */
[----:B------:R-:W-:Y:S01]  /*2a90*/  VIADD R2, R5, 0xf3000000 ;  /* 0xf300000005027836 */ /* 0x000fe20000000000 */
[----:B------:R0:W1:Y:S04]  /*2aa0*/  MUFU.RSQ R6, R5 ;  /* 0x0000000500067308 */ /* 0x0000680000001400 */
[----:B------:R-:W-:-:S13]  /*2ab0*/  ISETP.GT.U32.AND P0, PT, R2, 0x727fffff, PT ;  /* 0x727fffff0200780c */ /* 0x000fda0003f04070 */
[----:B01----:R-:W-:Y:S05]  /*2ac0*/  @!P0 BRA `(.L_x_23) ;  /* 0x0000000000108947 */ /* 0x003fea0003800000 */
[----:B------:R-:W-:Y:S01]  /*2ad0*/  IMAD.MOV.U32 R2, RZ, RZ, R5 ;  /* 0x000000ffff027224 */ /* 0x000fe200078e0005 */
[----:B------:R-:W-:-:S07]  /*2ae0*/  MOV R8, 0x2b00 ;  /* 0x00002b0000087802 */ /* 0x000fce0000000f00 */
[----:B------:R-:W-:Y:S05]  /*2af0*/  CALL.REL.NOINC `($__internal_0_$__cuda_sm20_sqrt_rn_f32_slowpath) ;  /* 0x0000000000347944 */ /* 0x000fea0003c00000 */
[----:B------:R-:W-:Y:S05]  /*2b00*/  BRA `(.L_x_24) ;  /* 0x0000000000107947 */ /* 0x000fea0003800000 */
.L_x_23:
[----:B------:R-:W-:Y:S01]  /*2b10*/  FMUL.FTZ R2, R5, R6 ;  /* 0x0000000605027220 */ /* 0x000fe20000410000 */
[----:B------:R-:W-:-:S03]  /*2b20*/  FMUL.FTZ R6, R6, 0.5 ;  /* 0x3f00000006067820 */ /* 0x000fc60000410000 */
[----:B------:R-:W-:-:S04]  /*2b30*/  FFMA R5, -R2, R2, R5 ;  /* 0x0000000202057223 */ /* 0x000fc80000000105 */
[----:B------:R-:W-:-:S07]  /*2b40*/  FFMA R2, R5, R6, R2 ;  /* 0x0000000605027223 */ /* 0x000fce0000000002 */
.L_x_24:
[----:B------:R-:W0:Y:S01]  /*2b50*/  LDC.64 R6, c[0x0][0x380] ;  /* 0x0000e000ff067b82 */ /* 0x000e220000000a00 */
[----:B------:R-:W-:Y:S02]  /*2b60*/  FSETP.NEU.AND P0, PT, R4, RZ, PT ;  /* 0x000000ff0400720b */ /* 0x000fe40003f0d000 */
[----:B------:R-:W-:-:S11]  /*2b70*/  LOP3.LUT R3, R3, 0x800000, RZ, 0xfc, !PT ;  /* 0x0080000003037812 */ /* 0x000fd600078efcff */
[----:B------:R-:W-:Y:S01]  /*2b80*/  @P0 FMUL R0, R3, R2 ;  /* 0x0000000203000220 */ /* 0x000fe20000400000 */
[----:B------:R-:W-:-:S04]  /*2b90*/  FSETP.NEU.AND P0, PT, R4, +INF , PT ;  /* 0x7f8000000400780b */ /* 0x000fc80003f0d000 */
[----:B------:R-:W-:-:S05]  /*2ba0*/  FSEL R3, R0, +INF , P0 ;  /* 0x7f80000000037808 */ /* 0x000fca0000000000 */
[----:B0-----:R-:W-:Y:S01]  /*2bb0*/  STG.E desc[UR6][R6.64], R3 ;  /* 0x0000000306007986 */ /* 0x001fe2000c101906 */
[----:B------:R-:W-:Y:S05]  /*2bc0*/  EXIT ;  /* 0x000000000000794d */ /* 0x000fea0003800000 */
        .weak           $__internal_0_$__cuda_sm20_sqrt_rn_f32_slowpath
        .type           $__internal_0_$__cuda_sm20_sqrt_rn_f32_slowpath,@function
        .size           $__internal_0_$__cuda_sm20_sqrt_rn_f32_slowpath,($__internal_1_$__cuda_sm3x_div_rn_noftz_f32_slowpath - $__internal_0_$__cuda_sm20_sqrt_rn_f32_slowpath)
$__internal_0_$__cuda_sm20_sqrt_rn_f32_slowpath:
[----:B------:R-:W-:-:S13]  /*2bd0*/  LOP3.LUT P0, RZ, R2, 0x7fffffff, RZ, 0xc0, !PT ;  /* 0x7fffffff02ff7812 */ /* 0x000fda000780c0ff */
[----:B------:R-:W-:Y:S01]  /*2be0*/  @!P0 MOV R6, R2 ;  /* 0x0000000200068202 */ /* 0x000fe20000000f00 */
[----:B------:R-:W-:Y:S06]  /*2bf0*/  @!P0 BRA `(.L_x_25) ;  /* 0x0000000000448947 */ /* 0x000fec0003800000 */
[----:B------:R-:W-:-:S13]  /*2c00*/  FSETP.GEU.FTZ.AND P0, PT, R2, RZ, PT ;  /* 0x000000ff0200720b */ /* 0x000fda0003f1e000 */
[----:B------:R-:W-:Y:S01]  /*2c10*/  @!P0 IMAD.MOV.U32 R6, RZ, RZ, 0x7fffffff ;  /* 0x7fffffffff068424 */ /* 0x000fe200078e00ff */
[----:B------:R-:W-:Y:S06]  /*2c20*/  @!P0 BRA `(.L_x_25) ;  /* 0x0000000000388947 */ /* 0x000fec0003800000 */
[----:B------:R-:W-:-:S13]  /*2c30*/  FSETP.GTU.FTZ.AND P0, PT, |R2|, +INF , PT ;  /* 0x7f8000000200780b */ /* 0x000fda0003f1c200 */
[----:B------:R-:W-:Y:S01]  /*2c40*/  @P0 FADD.FTZ R6, R2, 1 ;  /* 0x3f80000002060421 */ /* 0x000fe20000010000 */
[----:B------:R-:W-:Y:S06]  /*2c50*/  @P0 BRA `(.L_x_25) ;  /* 0x00000000002c0947 */ /* 0x000fec0003800000 */
[----:B------:R-:W-:-:S13]  /*2c60*/  FSETP.NEU.FTZ.AND P0, PT, |R2|, +INF , PT ;  /* 0x7f8000000200780b */ /* 0x000fda0003f1d200 */
[----:B------:R-:W-:Y:S01]  /*2c70*/  @!P0 IMAD.MOV.U32 R6, RZ, RZ, R2 ;  /* 0x000000ffff068224 */ /* 0x000fe200078e0002 */
[----:B------:R-:W-:Y:S06]  /*2c80*/  @!P0 BRA `(.L_x_25) ;  /* 0x0000000000208947 */ /* 0x000fec0003800000 */
[----:B------:R-:W-:-:S04]  /*2c90*/  FFMA R2, R2, 1.84467440737095516160e+19, RZ ;  /* 0x5f80000002027823 */ /* 0x000fc800000000ff */
[----:B------:R-:W0:Y:S02]  /*2ca0*/  MUFU.RSQ R7, R2 ;  /* 0x0000000200077308 */ /* 0x000e240000001400 */
[----:B0-----:R-:W-:Y:S01]  /*2cb0*/  FMUL.FTZ R9, R2, R7 ;  /* 0x0000000702097220 */ /* 0x001fe20000410000 */
[----:B------:R-:W-:-:S03]  /*2cc0*/  FMUL.FTZ R7, R7, 0.5 ;  /* 0x3f00000007077820 */ /* 0x000fc60000410000 */
[----:B------:R-:W-:-:S04]  /*2cd0*/  FADD.FTZ R6, -R9, -RZ ;  /* 0x800000ff09067221 */ /* 0x000fc80000010100 */
[----:B------:R-:W-:-:S04]  /*2ce0*/  FFMA R6, R9, R6, R2 ;  /* 0x0000000609067223 */ /* 0x000fc80000000002 */
[----:B------:R-:W-:-:S04]  /*2cf0*/  FFMA R6, R6, R7, R9 ;  /* 0x0000000706067223 */ /* 0x000fc80000000009 */
[----:B------:R-:W-:-:S07]  /*2d00*/  FMUL.FTZ R6, R6, 2.3283064365386962891e-10 ;  /* 0x2f80000006067820 */ /* 0x000fce0000410000 */
.L_x_25:
[----:B------:R-:W-:Y:S01]  /*2d10*/  IMAD.MOV.U32 R2, RZ, RZ, R6 ;  /* 0x000000ffff027224 */ /* 0x000fe200078e0006 */
[----:B------:R-:W-:Y:S01]  /*2d20*/  MOV R6, R8 ;  /* 0x0000000800067202 */ /* 0x000fe20000000f00 */
[----:B------:R-:W-:-:S04]  /*2d30*/  IMAD.MOV.U32 R7, RZ, RZ, 0x0 ;  /* 0x00000000ff077424 */ /* 0x000fc800078e00ff */
[----:B------:R-:W-:Y:S05]  /*2d40*/  RET.REL.NODEC R6 `(_Z19complex_tanh_kernelPf) ;  /* 0xffffffd006ac7950 */ /* 0x000fea0003c3ffff */
        .weak           $__internal_1_$__cuda_sm3x_div_rn_noftz_f32_slowpath
        .type           $__internal_1_$__cuda_sm3x_div_rn_noftz_f32_slowpath,@function
        .size           $__internal_1_$__cuda_sm3x_div_rn_noftz_f32_slowpath,(.L_x_344 - $__internal_1_$__cuda_sm3x_div_rn_noftz_f32_slowpath)
$__internal_1_$__cuda_sm3x_div_rn_noftz_f32_slowpath:
[----:B------:R-:W-:Y:S02]  /*2d50*/  SHF.R.U32.HI R7, RZ, 0x17, R3 ;  /* 0x00000017ff077819 */ /* 0x000fe40000011603 */
[----:B------:R-:W-:Y:S02]  /*2d60*/  SHF.R.U32.HI R5, RZ, 0x17, R2 ;  /* 0x00000017ff057819 */ /* 0x000fe40000011602 */
[----:B------:R-:W-:Y:S02]  /*2d70*/  LOP3.LUT R12, R7, 0xff, RZ, 0xc0, !PT ;  /* 0x000000ff070c7812 */ /* 0x000fe400078ec0ff */
[----:B------:R-:W-:Y:S02]  /*2d80*/  LOP3.LUT R10, R5, 0xff, RZ, 0xc0, !PT ;  /* 0x000000ff050a7812 */ /* 0x000fe400078ec0ff */
[----:B------:R-:W-:Y:S01]  /*2d90*/  MOV R5, R3 ;  /* 0x0000000300057202 */ /* 0x000fe20000000f00 */
[----:B------:R-:W-:Y:S02]  /*2da0*/  VIADD R9, R12, 0xffffffff ;  /* 0xffffffff0c097836 */ /* 0x000fe40000000000 */
[----:B------:R-:W-:-:S03]  /*2db0*/  VIADD R8, R10, 0xffffffff ;  /* 0xffffffff0a087836 */ /* 0x000fc60000000000 */
[----:B------:R-:W-:-:S04]  /*2dc0*/  ISETP.GT.U32.AND P0, PT, R9, 0xfd, PT ;  /* 0x000000fd0900780c */ /* 0x000fc80003f04070 */
[----:B------:R-:W-:-:S13]  /*2dd0*/  ISETP.GT.U32.OR P0, PT, R8, 0xfd, P0 ;  /* 0x000000fd0800780c */ /* 0x000fda0000704470 */
[----:B------:R-:W-:Y:S01]  /*2de0*/  @!P0 IMAD.MOV.U32 R7, RZ, RZ, RZ ;  /* 0x000000ffff078224 */ /* 0x000fe200078e00ff */
[----:B------:R-:W-:Y:S06]  /*2df0*/  @!P0 BRA `(.L_x_26) ;  /* 0x00000000005c8947 */ /* 0x000fec0003800000 */
[----:B------:R-:W-:Y:S02]  /*2e00*/  FSETP.GTU.FTZ.AND P0, PT, |R2|, +INF , PT ;  /* 0x7f8000000200780b */ /* 0x000fe40003f1c200 */
[----:B------:R-:W-:-:S04]  /*2e10*/  FSETP.GTU.FTZ.AND P1, PT, |R3|, +INF , PT ;  /* 0x7f8000000300780b */ /* 0x000fc80003f3c200 */
[----:B------:R-:W-:-:S13]  /*2e20*/  PLOP3.LUT P0, PT, P0, P1, PT, 0xf8, 0x8f ;  /* 0x00000000008f781c */ /* 0x000fda0000703f70 */
[----:B------:R-:W-:Y:S05]  /*2e30*/  @P0 BRA `(.L_x_27) ;  /* 0x0000000400440947 */ /* 0x000fea0003800000 */
[----:B------:R-:W-:-:S13]  /*2e40*/  LOP3.LUT P0, RZ, R5, 0x7fffffff, R2, 0xc8, !PT ;  /* 0x7fffffff05ff7812 */ /* 0x000fda000780c802 */
[----:B------:R-:W-:Y:S05]  /*2e50*/  @!P0 BRA `(.L_x_28) ;  /* 0x0000000400348947 */ /* 0x000fea0003800000 */
[C---:B------:R-:W-:Y:S02]  /*2e60*/  FSETP.NEU.FTZ.AND P0, PT, |R2|.reuse, +INF , PT ;  /* 0x7f8000000200780b */ /* 0x040fe40003f1d200 */
[----:B------:R-:W-:Y:S02]  /*2e70*/  FSETP.NEU.FTZ.AND P2, PT, |R3|, +INF , PT ;  /* 0x7f8000000300780b */ /* 0x000fe40003f5d200 */
[----:B------:R-:W-:-:S11]  /*2e80*/  FSETP.NEU.FTZ.AND P1, PT, |R2|, +INF , PT ;  /* 0x7f8000000200780b */ /* 0x000fd60003f3d200 */
[----:B------:R-:W-:Y:S05]  /*2e90*/  @!P2 BRA !P0, `(.L_x_28) ;  /* 0x000000040024a947 */ /* 0x000fea0004000000 */
[----:B------:R-:W-:-:S04]  /*2ea0*/  LOP3.LUT P0, RZ, R2, 0x7fffffff, RZ, 0xc0, !PT ;  /* 0x7fffffff02ff7812 */ /* 0x000fc8000780c0ff */
[----:B------:R-:W-:-:S13]  /*2eb0*/  PLOP3.LUT P0, PT, P2, P0, PT, 0x2f, 0xf2 ;  /* 0x0000000000f2781c */ /* 0x000fda0001700577 */
[----:B------:R-:W-:Y:S05]  /*2ec0*/  @P0 BRA `(.L_x_29) ;  /* 0x0000000400100947 */ /* 0x000fea0003800000 */
[----:B------:R-:W-:-:S04]  /*2ed0*/  LOP3.LUT P0, RZ, R5, 0x7fffffff, RZ, 0xc0, !PT ;  /* 0x7fffffff05ff7812 */ /* 0x000fc8000780c0ff */
[----:B------:R-:W-:-:S13]  /*2ee0*/  PLOP3.LUT P0, PT, P1, P0, PT, 0x2f, 0xf2 ;  /* 0x0000000000f2781c */ /* 0x000fda0000f00577 */
[----:B------:R-:W-:Y:S05]  /*2ef0*/  @P0 BRA `(.L_x_30) ;  /* 0x0000000000f80947 */ /* 0x000fea0003800000 */
[----:B------:R-:W-:Y:S02]  /*2f00*/  ISETP.GE.AND P0, PT, R8, RZ, PT ;  /* 0x000000ff0800720c */ /* 0x000fe40003f06270 */
[----:B------:R-:W-:-:S11]  /*2f10*/  ISETP.GE.AND P1, PT, R9, RZ, PT ;  /* 0x000000ff0900720c */ /* 0x000fd60003f26270 */
[----:B------:R-:W-:Y:S02]  /*2f20*/  @P0 IMAD.MOV.U32 R7, RZ, RZ, RZ ;  /* 0x000000ffff070224 */ /* 0x000fe400078e00ff */
[----:B------:R-:W-:Y:S01]  /*2f30*/  @!P0 FFMA R2, R2, 1.84467440737095516160e+19, RZ ;  /* 0x5f80000002028823 */ /* 0x000fe200000000ff */
[----:B------:R-:W-:Y:S02]  /*2f40*/  @!P0 IMAD.MOV.U32 R7, RZ, RZ, -0x40 ;  /* 0xffffffc0ff078424 */ /* 0x000fe400078e00ff */
[----:B------:R-:W-:-:S03]  /*2f50*/  @!P1 FFMA R5, R3, 1.84467440737095516160e+19, RZ ;  /* 0x5f80000003059823 */ /* 0x000fc600000000ff */
[----:B------:R-:W-:-:S07]  /*2f60*/  @!P1 IADD3 R7, PT, PT, R7, 0x40, RZ ;  /* 0x0000004007079810 */ /* 0x000fce0007ffe0ff */
.L_x_26:
[----:B------:R-:W-:-:S05]  /*2f70*/  LEA R8, R12, 0xc0800000, 0x17 ;  /* 0xc08000000c087811 */ /* 0x000fca00078eb8ff */
[----:B------:R-:W-:Y:S02]  /*2f80*/  IMAD.IADD R8, R5, 0x1, -R8 ;  /* 0x0000000105087824 */ /* 0x000fe400078e0a08 */
[----:B------:R-:W-:Y:S02]  /*2f90*/  VIADD R5, R10, 0xffffff81 ;  /* 0xffffff810a057836 */ /* 0x000fe40000000000 */
[----:B------:R0:W1:Y:S01]  /*2fa0*/  MUFU.RCP R9, R8 ;  /* 0x0000000800097308 */ /* 0x0000620000001000 */
[----:B------:R-:W-:Y:S01]  /*2fb0*/  FADD.FTZ R11, -R8, -RZ ;  /* 0x800000ff080b7221 */ /* 0x000fe20000010100 */
[C---:B------:R-:W-:Y:S01]  /*2fc0*/  IMAD R2, R5.reuse, -0x800000, R2 ;  /* 0xff80000005027824 */ /* 0x040fe200078e0202 */
[----:B0-----:R-:W-:-:S05]  /*2fd0*/  IADD3 R8, PT, PT, R5, 0x7f, -R12 ;  /* 0x0000007f05087810 */ /* 0x001fca0007ffe80c */
[----:B------:R-:W-:Y:S02]  /*2fe0*/  IMAD.IADD R8, R8, 0x1, R7 ;  /* 0x0000000108087824 */ /* 0x000fe400078e0207 */
[----:B-1----:R-:W-:-:S04]  /*2ff0*/  FFMA R10, R9, R11, 1 ;  /* 0x3f800000090a7423 */ /* 0x002fc8000000000b */
[----:B------:R-:W-:-:S04]  /*3000*/  FFMA R14, R9, R10, R9 ;  /* 0x0000000a090e7223 */ /* 0x000fc80000000009 */
[----:B------:R-:W-:-:S04]  /*3010*/  FFMA R9, R2, R14, RZ ;  /* 0x0000000e02097223 */ /* 0x000fc800000000ff */
[----:B------:R-:W-:-:S04]  /*3020*/  FFMA R10, R11, R9, R2 ;  /* 0x000000090b0a7223 */ /* 0x000fc80000000002 */
[----:B------:R-:W-:-:S04]  /*3030*/  FFMA R9, R14, R10, R9 ;  /* 0x0000000a0e097223 */ /* 0x000fc80000000009 */
[----:B------:R-:W-:-:S04]  /*3040*/  FFMA R10, R11, R9, R2 ;  /* 0x000000090b0a7223 */ /* 0x000fc80000000002 */
[----:B------:R-:W-:-:S05]  /*3050*/  FFMA R2, R14, R10, R9 ;  /* 0x0000000a0e027223 */ /* 0x000fca0000000009 */
[----:B------:R-:W-:-:S04]  /*3060*/  SHF.R.U32.HI R5, RZ, 0x17, R2 ;  /* 0x00000017ff057819 */ /* 0x000fc80000011602 */
[----:B------:R-:W-:-:S04]  /*3070*/  LOP3.LUT R5, R5, 0xff, RZ, 0xc0, !PT ;  /* 0x000000ff05057812 */ /* 0x000fc800078ec0ff */
[----:B------:R-:W-:-:S05]  /*3080*/  IADD3 R11, PT, PT, R5, R8, RZ ;  /* 0x00000008050b7210 */ /* 0x000fca0007ffe0ff */
[----:B------:R-:W-:-:S05]  /*3090*/  VIADD R5, R11, 0xffffffff ;  /* 0xffffffff0b057836 */ /* 0x000fca0000000000 */
[----:B------:R-:W-:-:S13]  /*30a0*/  ISETP.GE.U32.AND P0, PT, R5, 0xfe, PT ;  /* 0x000000fe0500780c */ /* 0x000fda0003f06070 */
[----:B------:R-:W-:Y:S05]  /*30b0*/  @!P0 BRA `(.L_x_31) ;  /* 0x0000000000808947 */ /* 0x000fea0003800000 */
[----:B------:R-:W-:-:S13]  /*30c0*/  ISETP.GT.AND P0, PT, R11, 0xfe, PT ;  /* 0x000000fe0b00780c */ /* 0x000fda0003f04270 */
[----:B------:R-:W-:Y:S05]  /*30d0*/  @P0 BRA `(.L_x_32) ;  /* 0x00000000006c0947 */ /* 0x000fea0003800000 */
[----:B------:R-:W-:-:S13]  /*30e0*/  ISETP.GE.AND P0, PT, R11, 0x1, PT ;  /* 0x000000010b00780c */ /* 0x000fda0003f06270 */
[----:B------:R-:W-:Y:S05]  /*30f0*/  @P0 BRA `(.L_x_33) ;  /* 0x0000000000980947 */ /* 0x000fea0003800000 */
[----:B------:R-:W-:Y:S02]  /*3100*/  ISETP.GE.AND P0, PT, R11, -0x18, PT ;  /* 0xffffffe80b00780c */ /* 0x000fe40003f06270 */
[----:B------:R-:W-:-:S11]  /*3110*/  LOP3.LUT R2, R2, 0x80000000, RZ, 0xc0, !PT ;  /* 0x8000000002027812 */ /* 0x000fd600078ec0ff */
[----:B------:R-:W-:Y:S05]  /*3120*/  @!P0 BRA `(.L_x_33) ;  /* 0x00000000008c8947 */ /* 0x000fea0003800000 */
[CCC-:B------:R-:W-:Y:S01]  /*3130*/  FFMA.RZ R5, R14.reuse, R10.reuse, R9.reuse ;  /* 0x0000000a0e057223 */ /* 0x1c0fe2000000c009 */
[CCC-:B------:R-:W-:Y:S01]  /*3140*/  FFMA.RM R8, R14.reuse, R10.reuse, R9.reuse ;  /* 0x0000000a0e087223 */ /* 0x1c0fe20000004009 */
[C---:B------:R-:W-:Y:S02]  /*3150*/  ISETP.NE.AND P2, PT, R11.reuse, RZ, PT ;  /* 0x000000ff0b00720c */ /* 0x040fe40003f45270 */
[----:B------:R-:W-:Y:S02]  /*3160*/  ISETP.NE.AND P1, PT, R11, RZ, PT ;  /* 0x000000ff0b00720c */ /* 0x000fe40003f25270 */
[----:B------:R-:W-:Y:S01]  /*3170*/  LOP3.LUT R7, R5, 0x7fffff, RZ, 0xc0, !PT ;  /* 0x007fffff05077812 */ /* 0x000fe200078ec0ff */
[----:B------:R-:W-:Y:S01]  /*3180*/  FFMA.RP R5, R14, R10, R9 ;  /* 0x0000000a0e057223 */ /* 0x000fe20000008009 */
[----:B------:R-:W-:Y:S02]  /*3190*/  VIADD R10, R11, 0x20 ;  /* 0x000000200b0a7836 */ /* 0x000fe40000000000 */
[----:B------:R-:W-:Y:S01]  /*31a0*/  LOP3.LUT R7, R7, 0x800000, RZ, 0xfc, !PT ;  /* 0x0080000007077812 */ /* 0x000fe200078efcff */
[----:B------:R-:W-:Y:S01]  /*31b0*/  IMAD.MOV R9, RZ, RZ, -R11 ;  /* 0x000000ffff097224 */ /* 0x000fe200078e0a0b */
[----:B------:R-:W-:-:S02]  /*31c0*/  FSETP.NEU.FTZ.AND P0, PT, R5, R8, PT ;  /* 0x000000080500720b */ /* 0x000fc40003f1d000 */
[----:B------:R-:W-:Y:S02]  /*31d0*/  SHF.L.U32 R10, R7, R10, RZ ;  /* 0x0000000a070a7219 */ /* 0x000fe400000006ff */
[----:B------:R-:W-:Y:S02]  /*31e0*/  SEL R8, R9, RZ, P2 ;  /* 0x000000ff09087207 */ /* 0x000fe40001000000 */
[----:B------:R-:W-:Y:S02]  /*31f0*/  ISETP.NE.AND P1, PT, R10, RZ, P1 ;  /* 0x000000ff0a00720c */ /* 0x000fe40000f25270 */
[----:B------:R-:W-:Y:S02]  /*3200*/  SHF.R.U32.HI R8, RZ, R8, R7 ;  /* 0x00000008ff087219 */ /* 0x000fe40000011607 */
[----:B------:R-:W-:Y:S02]  /*3210*/  PLOP3.LUT P0, PT, P0, P1, PT, 0xf8, 0x8f ;  /* 0x00000000008f781c */ /* 0x000fe40000703f70 */
[----:B------:R-:W-:-:S02]  /*3220*/  SHF.R.U32.HI R10, RZ, 0x1, R8 ;  /* 0x00000001ff0a7819 */ /* 0x000fc40000011608 */
[----:B------:R-:W-:-:S04]  /*3230*/  SEL R5, RZ, 0x1, !P0 ;  /* 0x00000001ff057807 */ /* 0x000fc80004000000 */
[----:B------:R-:W-:-:S04]  /*3240*/  LOP3.LUT R5, R5, 0x1, R10, 0xf8, !PT ;  /* 0x0000000105057812 */ /* 0x000fc800078ef80a */
[----:B------:R-:W-:-:S04]  /*3250*/  LOP3.LUT R5, R5, R8, RZ, 0xc0, !PT ;  /* 0x0000000805057212 */ /* 0x000fc800078ec0ff */
[----:B------:R-:W-:-:S04]  /*3260*/  IADD3 R5, PT, PT, R10, R5, RZ ;  /* 0x000000050a057210 */ /* 0x000fc80007ffe0ff */
[----:B------:R-:W-:Y:S01]  /*3270*/  LOP3.LUT R2, R5, R2, RZ, 0xfc, !PT ;  /* 0x0000000205027212 */ /* 0x000fe200078efcff */
[----:B------:R-:W-:Y:S06]  /*3280*/  BRA `(.L_x_33) ;  /* 0x0000000000347947 */ /* 0x000fec0003800000 */
.L_x_32:
[----:B------:R-:W-:-:S04]  /*3290*/  LOP3.LUT R2, R2, 0x80000000, RZ, 0xc0, !PT ;  /* 0x8000000002027812 */ /* 0x000fc800078ec0ff */
[----:B------:R-:W-:Y:S01]  /*32a0*/  LOP3.LUT R2, R2, 0x7f800000, RZ, 0xfc, !PT ;  /* 0x7f80000002027812 */ /* 0x000fe200078efcff */
[----:B------:R-:W-:Y:S06]  /*32b0*/  BRA `(.L_x_33) ;  /* 0x0000000000287947 */ /* 0x000fec0003800000 */
.L_x_31:
[----:B------:R-:W-:Y:S01]  /*32c0*/  IMAD R2, R8, 0x800000, R2 ;  /* 0x0080000008027824 */ /* 0x000fe200078e0202 */
[----:B------:R-:W-:Y:S06]  /*32d0*/  BRA `(.L_x_33) ;  /* 0x0000000000207947 */ /* 0x000fec0003800000 */
.L_x_30:
[----:B------:R-:W-:-:S04]  /*32e0*/  LOP3.LUT R2, R5, 0x80000000, R2, 0x48, !PT ;  /* 0x8000000005027812 */ /* 0x000fc800078e4802 */
[----:B------:R-:W-:Y:S01]  /*32f0*/  LOP3.LUT R2, R2, 0x7f800000, RZ, 0xfc, !PT ;  /* 0x7f80000002027812 */ /* 0x000fe200078efcff */
[----:B------:R-:W-:Y:S06]  /*3300*/  BRA `(.L_x_33) ;  /* 0x0000000000147947 */ /* 0x000fec0003800000 */
.L_x_29:
[----:B------:R-:W-:Y:S01]  /*3310*/  LOP3.LUT R2, R5, 0x80000000, R2, 0x48, !PT ;  /* 0x8000000005027812 */ /* 0x000fe200078e4802 */
[----:B------:R-:W-:Y:S06]  /*3320*/  BRA `(.L_x_33) ;  /* 0x00000000000c7947 */ /* 0x000fec0003800000 */
.L_x_28:
[----:B------:R-:W0:Y:S01]  /*3330*/  MUFU.RSQ R2, -QNAN ;  /* 0xffc0000000027908 */ /* 0x000e220000001400 */
[----:B------:R-:W-:Y:S05]  /*3340*/  BRA `(.L_x_33) ;  /* 0x0000000000047947 */ /* 0x000fea0003800000 */
.L_x_27:
[----:B------:R-:W-:-:S07]  /*3350*/  FADD.FTZ R2, R2, R3 ;  /* 0x0000000302027221 */ /* 0x000fce0000010000 */
.L_x_33:
[----:B------:R-:W-:-:S04]  /*3360*/  IMAD.MOV.U32 R7, RZ, RZ, 0x0 ;  /* 0x00000000ff077424 */ /* 0x000fc800078e00ff */
[----:B0-----:R-:W-:Y:S05]  /*3370*/  RET.REL.NODEC R6 `(_Z19complex_tanh_kernelPf) ;  /* 0xffffffcc06207950 */ /* 0x001fea0003c3ffff */
.L_x_34:
[----:B------:R-:W-:-:S00]  /*3380*/  BRA `(.L_x_34) ;  /* 0xfffffffc00fc7947 */ /* 0x000fc0000383ffff */
[----:B------:R-:W-:-:S00]  /*3390*/  NOP ;  /* 0x0000000000007918 */ /* 0x000fc00000000000 */
        /* <DEDUP_REMOVED lines=14> */
.L_x_344:


//--------------------- .text._Z19complex_cosh_kernelPf --------------------------
	.section	.text._Z19complex_cosh_kernelPf,"ax",@progbits
	.align	128
        .global         _Z19complex_cosh_kernelPf
        .type           _Z19complex_cosh_kernelPf,@function
        .size           _Z19complex_cosh_kernelPf,(.L_x_345 - _Z19complex_cosh_kernelPf)
        .other          _Z19complex_cosh_kernelPf,@"STO_CUDA_ENTRY STV_DEFAULT"
_Z19complex_cosh_kernelPf:
.text._Z19complex_cosh_kernelPf:
[----:B------:R-:W-:Y:S01]  /*0000*/  LDC R1, c[0x0][0x37c] ;  /* 0x0000df00ff017b82 */ /* 0x000fe20000000800 */
[----:B------:R-:W-:Y:S01]  /*0010*/  IMAD.MOV.U32 R6, RZ, RZ, 0x3d5fedbc ;  /* 0x3d5fedbcff067424 */ /* 0x000fe200078e00ff */
[----:B------:R-:W0:Y:S01]  /*0020*/  LDCU.64 UR6, c[0x0][0x358] ;  /* 0x00006b00ff0677ac */ /* 0x000e220008000a00 */
[----:B------:R-:W-:Y:S02]  /*0030*/  IMAD.MOV.U32 R3, RZ, RZ, 0x394d4153 ;  /* 0x394d4153ff037424 */ /* 0x000fe400078e00ff */
[----:B------:R-:W-:Y:S02]  /*0040*/  IMAD.MOV.U32 R4, RZ, RZ, 0x37cbac00 ;  /* 0x37cbac00ff047424 */ /* 0x000fe400078e00ff */
[C---:B------:R-:W-:Y:S01]  /*0050*/  FFMA R0, R6.reuse, -0.23381634056568145752, RZ ;  /* 0xbe6f6d8d06007823 */ /* 0x040fe200000000ff */
[C---:B------:R-:W-:Y:S01]  /*0060*/  FFMA R2, R6.reuse, -R3, 0.0083327032625675201416 ;  /* 0x3c0885e406027423 */ /* 0x040fe20000000803 */
[----:B------:R-:W-:-:S03]  /*0070*/  FFMA R5, R6, R4, -0.0013887860113754868507 ;  /* 0xbab607ed06057423 */ /* 0x000fc60000000004 */
[-C--:B------:R-:W-:Y:S01]  /*0080*/  FFMA R3, R2, R6.reuse, -0.16666662693023681641 ;  /* 0xbe2aaaa802037423 */ /* 0x080fe20000000006 */
[----:B------:R-:W-:-:S03]  /*0090*/  FFMA R5, R5, R6, 0.041666727513074874878 ;  /* 0x3d2aaabb05057423 */ /* 0x000fc60000000006 */
[----:B------:R-:W-:Y:S01]  /*00a0*/  FFMA R0, R0, R3, -0.23381634056568145752 ;  /* 0xbe6f6d8d00007423 */ /* 0x000fe20000000003 */
[----:B------:R-:W-:-:S03]  /*00b0*/  FFMA R5, R5, R6, -0.4999999701976776123 ;  /* 0xbeffffff05057423 */ /* 0x000fc60000000006 */
[----:B------:R-:W-:Y:S01]  /*00c0*/  FADD R0, RZ, -R0 ;  /* 0x80000000ff007221 */ /* 0x000fe20000000000 */
[----:B------:R-:W-:-:S03]  /*00d0*/  FFMA R3, R5, R6, 1 ;  /* 0x3f80000005037423 */ /* 0x000fc60000000006 */
[----:B------:R-:W-:Y:S01]  /*00e0*/  FMUL R2, R0, 11.485690116882324219 ;  /* 0x4137c56300027820 */ /* 0x000fe20000400000 */
[----:B------:R-:W-:-:S04]  /*00f0*/  FMUL R3, R3, 11.485690116882324219 ;  /* 0x4137c56303037820 */ /* 0x000fc80000400000 */
[----:B------:R-:W-:Y:S02]  /*0100*/  LOP3.LUT R0, R2, 0x7fffffff, RZ, 0xc0, !PT ;  /* 0x7fffffff02007812 */ /* 0x000fe400078ec0ff */
[----:B------:R-:W-:-:S04]  /*0110*/  LOP3.LUT R5, R3, 0x7fffffff, RZ, 0xc0, !PT ;  /* 0x7fffffff03057812 */ /* 0x000fc800078ec0ff */
[----:B------:R-:W-:-:S04]  /*0120*/  VIMNMX.U32 R6, PT, PT, R0, R5, !PT ;  /* 0x0000000500067248 */ /* 0x000fc80007fe0000 */
[----:B------:R-:W-:-:S13]  /*0130*/  ISETP.GT.U32.AND P0, PT, R6, 0x7f7fffff, PT ;  /* 0x7f7fffff0600780c */ /* 0x000fda0003f04070 */
[----:B0-----:R-:W-:Y:S05]  /*0140*/  @P0 BRA `(.L_x_35) ;  /* 0x0000004000180947 */ /* 0x001fea0003800000 */
[----:B------:R-:W-:-:S13]  /*0150*/  ISETP.NE.AND P0, PT, R5, RZ, PT ;  /* 0x000000ff0500720c */ /* 0x000fda0003f05270 */
[----:B------:R-:W-:Y:S05]  /*0160*/  @P0 BRA `(.L_x_36) ;  /* 0x0000000000480947 */ /* 0x000fea0003800000 */
[C---:B------:R-:W-:Y:S01]  /*0170*/  FMUL R0, |R2|.reuse, 1.4426950216293334961 ;  /* 0x3fb8aa3b02007820 */ /* 0x040fe20000400200 */
[----:B------:R-:W-:Y:S02]  /*0180*/  IMAD.MOV.U32 R5, RZ, RZ, 0x42fc0000 ;  /* 0x42fc0000ff057424 */ /* 0x000fe400078e00ff */
[----:B------:R-:W-:-:S03]  /*0190*/  FMUL R9, R2, R3 ;  /* 0x0000000302097220 */ /* 0x000fc60000400000 */
[----:B------:R-:W0:Y:S02]  /*01a0*/  FRND.TRUNC R0, R0 ;  /* 0x0000000000007307 */ /* 0x000e24000020d000 */
[----:B0-----:R-:W-:Y:S02]  /*01b0*/  FSETP.GT.AND P0, PT, |R0|, 126, PT ;  /* 0x42fc00000000780b */ /* 0x001fe40003f04200 */
[----:B------:R-:W-:-:S04]  /*01c0*/  LOP3.LUT R5, R5, 0x80000000, R0, 0xb8, !PT ;  /* 0x8000000005057812 */ /* 0x000fc800078eb800 */
[----:B------:R-:W-:-:S05]  /*01d0*/  FSEL R5, R5, R0, P0 ;  /* 0x0000000005057208 */ /* 0x000fca0000000000 */
[----:B------:R-:W-:-:S04]  /*01e0*/  FFMA R4, R5, -0.69314718246459960938, |R2| ;  /* 0xbf31721805047823 */ /* 0x000fc80000000402 */
[C---:B------:R-:W-:Y:S01]  /*01f0*/  FFMA R4, R5.reuse, 1.9046542121259335545e-09, R4 ;  /* 0x3102e30805047823 */ /* 0x040fe20000000004 */
[----:B------:R-:W-:-:S03]  /*0200*/  FADD R5, R5, 12583037 ;  /* 0x4b40007d05057421 */ /* 0x000fc60000000000 */
[----:B------:R-:W-:Y:S01]  /*0210*/  FMUL R4, R4, 1.4426950216293334961 ;  /* 0x3fb8aa3b04047820 */ /* 0x000fe20000400000 */
[----:B------:R-:W-:-:S05]  /*0220*/  IMAD.SHL.U32 R5, R5, 0x800000, RZ ;  /* 0x0080000005057824 */ /* 0x000fca00078e00ff */
[----:B------:R-:W0:Y:S02]  /*0230*/  MUFU.EX2 R4, R4 ;  /* 0x0000000400047308 */ /* 0x000e240000000800 */
[----:B0-----:R-:W-:-:S06]  /*0240*/  FMUL R5, R5, R4 ;  /* 0x0000000405057220 */ /* 0x001fcc0000400000 */
[----:B------:R-:W0:Y:S02]  /*0250*/  MUFU.RCP R0, R5 ;  /* 0x0000000500007308 */ /* 0x000e240000001000 */
[----:B0-----:R-:W-:-:S04]  /*0260*/  FMUL.FTZ R0, R0, 0.125 ;  /* 0x3e00000000007820 */ /* 0x001fc80000410000 */
[----:B------:R-:W-:Y:S01]  /*0270*/  FFMA R7, R5, 2, R0 ;  /* 0x4000000005077823 */ /* 0x000fe20000000000 */
[----:B------:R-:W-:Y:S06]  /*0280*/  BRA `(.L_x_37) ;  /* 0x0000004c00f47947 */ /* 0x000fec0003800000 */
.L_x_36:
[----:B------:R-:W-:-:S13]  /*0290*/  ISETP.GT.U32.AND P0, PT, R0, 0x410fffff, PT ;  /* 0x410fffff0000780c */ /* 0x000fda0003f04070 */
[----:B------:R-:W-:Y:S05]  /*02a0*/  @P0 BRA `(.L_x_38) ;  /* 0x0000001000140947 */ /* 0x000fea0003800000 */
[C---:B------:R-:W-:Y:S01]  /*02b0*/  FMUL R0, R3.reuse, 0.63661974668502807617 ;  /* 0x3f22f98303007820 */ /* 0x040fe20000400000 */
[----:B------:R-:W-:-:S05]  /*02c0*/  FSETP.GE.AND P0, PT, |R3|, 105615, PT ;  /* 0x47ce47800300780b */ /* 0x000fca0003f06200 */
[----:B------:R-:W0:Y:S02]  /*02d0*/  F2I.NTZ R0, R0 ;  /* 0x0000000000007305 */ /* 0x000e240000203100 */
[-C--:B0-----:R-:W-:Y:S02]  /*02e0*/  I2FP.F32.S32 R6, R0.reuse ;  /* 0x0000000000067245 */ /* 0x081fe40000201400 */
[----:B------:R-:W-:-:S03]  /*02f0*/  MOV R8, R0 ;  /* 0x0000000000087202 */ /* 0x000fc60000000f00 */
[----:B------:R-:W-:-:S04]  /*0300*/  FFMA R5, R6, -1.5707962512969970703, R3 ;  /* 0xbfc90fda06057823 */ /* 0x000fc80000000003 */
[----:B------:R-:W-:-:S04]  /*0310*/  FFMA R5, R6, -7.5497894158615963534e-08, R5 ;  /* 0xb3a2216806057823 */ /* 0x000fc80000000005 */
[----:B------:R-:W-:Y:S01]  /*0320*/  FFMA R6, R6, -5.3903029534742383927e-15, R5 ;  /* 0xa7c234c506067823 */ /* 0x000fe20000000005 */
[----:B------:R-:W-:-:S03]  /*0330*/  P2R R5, PR, RZ, 0x1 ;  /* 0x00000001ff057803 */ /* 0x000fc60000000000 */
[----:B------:R-:W-:Y:S01]  /*0340*/  IMAD.MOV.U32 R10, RZ, RZ, R6 ;  /* 0x000000ffff0a7224 */ /* 0x000fe200078e0006 */
[----:B------:R-:W-:Y:S06]  /*0350*/  @!P0 BRA `(.L_x_39) ;  /* 0x0000000400748947 */ /* 0x000fec0003800000 */
[----:B------:R-:W-:-:S13]  /*0360*/  FSETP.NEU.AND P0, PT, |R3|, +INF , PT ;  /* 0x7f8000000300780b */ /* 0x000fda0003f0d200 */
[----:B------:R-:W-:Y:S01]  /*0370*/  @!P0 FMUL R10, RZ, R3 ;  /* 0x00000003ff0a8220 */ /* 0x000fe20000400000 */
[----:B------:R-:W-:Y:S01]  /*0380*/  @!P0 IMAD.MOV.U32 R0, RZ, RZ, RZ ;  /* 0x000000ffff008224 */ /* 0x000fe200078e00ff */
[----:B------:R-:W-:Y:S06]  /*0390*/  @!P0 BRA `(.L_x_39) ;  /* 0x0000000400648947 */ /* 0x000fec0003800000 */
[----:B------:R-:W-:Y:S02]  /*03a0*/  IMAD.SHL.U32 R5, R3, 0x100, RZ ;  /* 0x0000010003057824 */ /* 0x000fe400078e00ff */
[----:B------:R-:W-:Y:S02]  /*03b0*/  HFMA2 R20, -RZ, RZ, 0, 0 ;  /* 0x00000000ff147431 */ /* 0x000fe400000001ff */
[----:B------:R-:W-:Y:S01]  /*03c0*/  IMAD.MOV.U32 R0, RZ, RZ, RZ ;  /* 0x000000ffff007224 */ /* 0x000fe200078e00ff */
[----:B------:R-:W0:Y:S01]  /*03d0*/  LDCU.64 UR8, c[0x4][0xe0] ;  /* 0x01001c00ff0877ac */ /* 0x000e220008000a00 */
[----:B------:R-:W-:Y:S01]  /*03e0*/  IMAD.MOV.U32 R19, RZ, RZ, RZ ;  /* 0x000000ffff137224 */ /* 0x000fe200078e00ff */
[----:B------:R-:W-:Y:S01]  /*03f0*/  LOP3.LUT R7, R5, 0x80000000, RZ, 0xfc, !PT ;  /* 0x8000000005077812 */ /* 0x000fe200078efcff */
[----:B------:R-:W-:-:S06]  /*0400*/  UMOV UR4, URZ ;  /* 0x000000ff00047c82 */ /* 0x000fcc0008000000 */
.L_x_40:
        /* <DEDUP_REMOVED lines=11> */
[----:B------:R-:W-:Y:S01]  /*04c0*/  ISETP.EQ.AND P5, PT, R20, 0x14, PT ;  /* 0x000000141400780c */ /* 0x000fe20003fa2270 */
[----:B--2---:R-:W-:-:S03]  /*04d0*/  IMAD.WIDE.U32 R10, R10, R7, RZ ;  /* 0x000000070a0a7225 */ /* 0x004fc600078e00ff */
[----:B------:R-:W-:-:S05]  /*04e0*/  IADD3 R9, P2, PT, R10, R0, RZ ;  /* 0x000000000a097210 */ /* 0x000fca0007f5e0ff */
[----:B------:R-:W-:Y:S01]  /*04f0*/  IMAD.X R0, R11, 0x1, R19, P2 ;  /* 0x000000010b007824 */ /* 0x000fe200010e0613 */
[----:B------:R-:W-:Y:S01]  /*0500*/  ISETP.EQ.AND P2, PT, R20, 0x8, PT ;  /* 0x000000081400780c */ /* 0x000fe20003f42270 */
[--C-:B------:R-:W-:Y:S02]  /*0510*/  @P0 IMAD.MOV.U32 R5, RZ, RZ, R9.reuse ;  /* 0x000000ffff050224 */ /* 0x100fe400078e0009 */
[--C-:B------:R-:W-:Y:S02]  /*0520*/  @P1 IMAD.MOV.U32 R14, RZ, RZ, R9.reuse ;  /* 0x000000ffff0e1224 */ /* 0x100fe400078e0009 */
[--C-:B------:R-:W-:Y:S02]  /*0530*/  @P3 IMAD.MOV.U32 R16, RZ, RZ, R9.reuse ;  /* 0x000000ffff103224 */ /* 0x100fe400078e0009 */
[--C-:B------:R-:W-:Y:S02]  /*0540*/  @P4 IMAD.MOV.U32 R17, RZ, RZ, R9.reuse ;  /* 0x000000ffff114224 */ /* 0x100fe400078e0009 */
[----:B------:R-:W-:-:S02]  /*0550*/  @P5 IMAD.MOV.U32 R18, RZ, RZ, R9 ;  /* 0x000000ffff125224 */ /* 0x000fc400078e0009 */
[----:B------:R-:W-:Y:S02]  /*0560*/  VIADD R20, R20, 0x4 ;  /* 0x0000000414147836 */ /* 0x000fe40000000000 */
[----:B------:R-:W-:Y:S01]  /*0570*/  @P2 MOV R15, R9 ;  /* 0x00000009000f2202 */ /* 0x000fe20000000f00 */
        /* <DEDUP_REMOVED lines=24> */
[----:B------:R-:W-:Y:S02]  /*0700*/  @P3 IMAD.MOV.U32 R10, RZ, RZ, R17 ;  /* 0x000000ffff0a3224 */ /* 0x000fe400078e0011 */
[----:B------:R-:W-:Y:S01]  /*0710*/  @P3 IMAD.MOV.U32 R9, RZ, RZ, R18 ;  /* 0x000000ffff093224 */ /* 0x000fe200078e0012 */
[----:B------:R-:W-:Y:S01]  /*0720*/  @P4 MOV R10, R18 ;  /* 0x00000012000a4202 */ /* 0x000fe20000000f00 */
[--C-:B------:R-:W-:Y:S02]  /*0730*/  @P4 IMAD.MOV.U32 R9, RZ, RZ, R0.reuse ;  /* 0x000000ffff094224 */ /* 0x100fe400078e0000 */
[----:B------:R-:W-:Y:S01]  /*0740*/  @P5 IMAD.MOV.U32 R10, RZ, RZ, R0 ;  /* 0x000000ffff0a5224 */ /* 0x000fe200078e0000 */
[----:B------:R-:W-:Y:S06]  /*0750*/  @!P6 BRA `(.L_x_41) ;  /* 0x00000000002ce947 */ /* 0x000fec0003800000 */
[----:B------:R-:W-:Y:S01]  /*0760*/  @P0 IMAD.MOV.U32 R11, RZ, RZ, R5 ;  /* 0x000000ffff0b0224 */ /* 0x000fe200078e0005 */
[----:B------:R-:W-:Y:S01]  /*0770*/  ISETP.EQ.AND P0, PT, R12, 0x8, PT ;  /* 0x000000080c00780c */ /* 0x000fe20003f02270 */
[----:B------:R-:W-:Y:S01]  /*0780*/  @P1 IMAD.MOV.U32 R11, RZ, RZ, R14 ;  /* 0x000000ffff0b1224 */ /* 0x000fe200078e000e */
[----:B------:R-:W-:Y:S01]  /*0790*/  LOP3.LUT R7, R7, 0x1f, RZ, 0xc0, !PT ;  /* 0x0000001f07077812 */ /* 0x000fe200078ec0ff */
[----:B------:R-:W-:Y:S01]  /*07a0*/  @P2 IMAD.MOV.U32 R11, RZ, RZ, R15 ;  /* 0x000000ffff0b2224 */ /* 0x000fe200078e000f */
[----:B------:R-:W-:Y:S01]  /*07b0*/  @P3 MOV R11, R16 ;  /* 0x00000010000b3202 */ /* 0x000fe20000000f00 */
[----:B------:R-:W-:Y:S01]  /*07c0*/  @P4 IMAD.MOV.U32 R11, RZ, RZ, R17 ;  /* 0x000000ffff0b4224 */ /* 0x000fe200078e0011 */
[----:B------:R-:W-:Y:S01]  /*07d0*/  SHF.L.W.U32.HI R9, R10, R7, R9 ;  /* 0x000000070a097219 */ /* 0x000fe20000010e09 */
[----:B------:R-:W-:-:S06]  /*07e0*/  @P5 IMAD.MOV.U32 R11, RZ, RZ, R18 ;  /* 0x000000ffff0b5224 */ /* 0x000fcc00078e0012 */
[----:B------:R-:W-:-:S05]  /*07f0*/  @P0 IMAD.MOV.U32 R11, RZ, RZ, R0 ;  /* 0x000000ffff0b0224 */ /* 0x000fca00078e0000 */
[----:B------:R-:W-:-:S07]  /*0800*/  SHF.L.W.U32.HI R10, R11, R7, R10 ;  /* 0x000000070b0a7219 */ /* 0x000fce0000010e0a */
.L_x_41:
        /* <DEDUP_REMOVED lines=18> */
.L_x_39:
[----:B------:R-:W-:Y:S01]  /*0930*/  FMUL R7, |R2|, 1.4426950216293334961 ;  /* 0x3fb8aa3b02077820 */ /* 0x000fe20000400200 */
[----:B------:R-:W-:Y:S02]  /*0940*/  IMAD.MOV.U32 R12, RZ, RZ, 0x42fc0000 ;  /* 0x42fc0000ff0c7424 */ /* 0x000fe400078e00ff */
[----:B------:R-:W-:Y:S01]  /*0950*/  FMUL R11, R10, R10 ;  /* 0x0000000a0a0b7220 */ /* 0x000fe20000400000 */
[----:B------:R-:W-:Y:S01]  /*0960*/  IMAD.MOV.U32 R22, RZ, RZ, 0x3c0885e4 ;  /* 0x3c0885e4ff167424 */ /* 0x000fe200078e00ff */
[----:B------:R-:W-:Y:S01]  /*0970*/  MOV R19, 0x363d0ada ;  /* 0x363d0ada00137802 */ /* 0x000fe20000000f00 */
[----:B------:R-:W0:Y:S01]  /*0980*/  FRND.TRUNC R7, R7 ;  /* 0x0000000700077307 */ /* 0x000e22000020d000 */
[----:B------:R-:W-:Y:S02]  /*0990*/  FSETP.GE.AND P2, PT, |R3|, 105615, PT ;  /* 0x47ce47800300780b */ /* 0x000fe40003f46200 */
[----:B0-----:R-:W-:Y:S02]  /*09a0*/  FSETP.GT.AND P0, PT, |R7|, 126, PT ;  /* 0x42fc00000700780b */ /* 0x001fe40003f04200 */
[----:B------:R-:W-:-:S04]  /*09b0*/  LOP3.LUT R12, R12, 0x80000000, R7, 0xb8, !PT ;  /* 0x800000000c0c7812 */ /* 0x000fc800078eb807 */
[----:B------:R-:W-:Y:S02]  /*09c0*/  FSEL R9, R12, R7, P0 ;  /* 0x000000070c097208 */ /* 0x000fe40000000000 */
[----:B------:R-:W-:-:S03]  /*09d0*/  LOP3.LUT R7, R0, 0x1, RZ, 0xc0, !PT ;  /* 0x0000000100077812 */ /* 0x000fc600078ec0ff */
[----:B------:R-:W-:Y:S01]  /*09e0*/  FFMA R12, R9, -0.69314718246459960938, |R2| ;  /* 0xbf317218090c7823 */ /* 0x000fe20000000402 */
[----:B------:R-:W-:-:S03]  /*09f0*/  ISETP.NE.U32.AND P0, PT, R7, 0x1, PT ;  /* 0x000000010700780c */ /* 0x000fc60003f05070 */
[C---:B------:R-:W-:Y:S01]  /*0a00*/  FFMA R12, R9.reuse, 1.9046542121259335545e-09, R12 ;  /* 0x3102e308090c7823 */ /* 0x040fe2000000000c */
[----:B------:R-:W-:Y:S01]  /*0a10*/  FADD R9, R9, 12583037 ;  /* 0x4b40007d09097421 */ /* 0x000fe20000000000 */
[----:B------:R-:W-:Y:S02]  /*0a20*/  FSEL R22, R22, 0.041666727513074874878, !P0 ;  /* 0x3d2aaabb16167808 */ /* 0x000fe40004000000 */
[----:B------:R-:W-:Y:S01]  /*0a30*/  FMUL R12, R12, 1.4426950216293334961 ;  /* 0x3fb8aa3b0c0c7820 */ /* 0x000fe20000400000 */
[----:B------:R-:W-:Y:S02]  /*0a40*/  IMAD.SHL.U32 R13, R9, 0x800000, RZ ;  /* 0x00800000090d7824 */ /* 0x000fe400078e00ff */
[----:B------:R-:W-:-:S03]  /*0a50*/  FFMA R9, R11, R4, -0.0013887860113754868507 ;  /* 0xbab607ed0b097423 */ /* 0x000fc60000000004 */
[----:B------:R-:W0:Y:S02]  /*0a60*/  MUFU.EX2 R12, R12 ;  /* 0x0000000c000c7308 */ /* 0x000e240000000800 */
[----:B------:R-:W-:-:S05]  /*0a70*/  FSEL R20, R9, -0.00019574658654164522886, P0 ;  /* 0xb94d415309147808 */ /* 0x000fca0000000000 */
[----:B------:R-:W-:Y:S01]  /*0a80*/  FFMA R20, R11, R20, R22 ;  /* 0x000000140b147223 */ /* 0x000fe20000000016 */
[----:B0-----:R-:W-:Y:S01]  /*0a90*/  FMUL R7, R13, R12 ;  /* 0x0000000c0d077220 */ /* 0x001fe20000400000 */
[----:B------:R-:W-:Y:S01]  /*0aa0*/  VIADD R12, R0, 0x1 ;  /* 0x00000001000c7836 */ /* 0x000fe20000000000 */
[----:B------:R-:W-:Y:S01]  /*0ab0*/  FSEL R0, R10, 1, !P0 ;  /* 0x3f8000000a007808 */ /* 0x000fe20004000000 */
[----:B------:R-:W-:Y:S01]  /*0ac0*/  IMAD.MOV.U32 R13, RZ, RZ, 0x3e2aaaa8 ;  /* 0x3e2aaaa8ff0d7424 */ /* 0x000fe200078e00ff */
[----:B------:R-:W0:Y:S02]  /*0ad0*/  MUFU.RCP R9, R7 ;  /* 0x0000000700097308 */ /* 0x000e240000001000 */
[----:B------:R-:W-:Y:S01]  /*0ae0*/  LOP3.LUT P1, RZ, R12, 0x2, RZ, 0xc0, !PT ;  /* 0x000000020cff7812 */ /* 0x000fe2000782c0ff */
[C---:B------:R-:W-:Y:S01]  /*0af0*/  FMUL R12, R2.reuse, R2 ;  /* 0x00000002020c7220 */ /* 0x040fe20000400000 */
[----:B------:R-:W-:Y:S02]  /*0b00*/  FSEL R13, -R13, -0.4999999701976776123, !P0 ;  /* 0xbeffffff0d0d7808 */ /* 0x000fe40004000100 */
[----:B------:R-:W-:Y:S01]  /*0b10*/  FSETP.GE.AND P0, PT, |R2|, 1, PT ;  /* 0x3f8000000200780b */ /* 0x000fe20003f06200 */
[----:B------:R-:W-:-:S02]  /*0b20*/  FFMA R19, R12, R19, 0.00019836159481201320887 ;  /* 0x394fff490c137423 */ /* 0x000fc40000000013 */
[C---:B------:R-:W-:Y:S01]  /*0b30*/  FFMA R13, R11.reuse, R20, R13 ;  /* 0x000000140b0d7223 */ /* 0x040fe2000000000d */
[----:B------:R-:W-:Y:S01]  /*0b40*/  FFMA R11, R11, R0, RZ ;  /* 0x000000000b0b7223 */ /* 0x000fe200000000ff */
[----:B------:R-:W-:-:S03]  /*0b50*/  FFMA R19, R12, R19, 0.0083333496004343032837 ;  /* 0x3c08889a0c137423 */ /* 0x000fc60000000013 */
[----:B------:R-:W-:Y:S01]  /*0b60*/  FFMA R0, R11, R13, R0 ;  /* 0x0000000d0b007223 */ /* 0x000fe20000000000 */
[C---:B------:R-:W-:Y:S01]  /*0b70*/  FFMA R19, R12.reuse, R19, 0.16666667163372039795 ;  /* 0x3e2aaaab0c137423 */ /* 0x040fe20000000013 */
[C---:B0-----:R-:W-:Y:S01]  /*0b80*/  FMUL.FTZ R10, R9.reuse, -0.125 ;  /* 0xbe000000090a7820 */ /* 0x041fe20000410000 */
[----:B------:R-:W-:Y:S01]  /*0b90*/  FMUL.FTZ R20, R9, 0.125 ;  /* 0x3e00000009147820 */ /* 0x000fe20000410000 */
[----:B------:R-:W-:Y:S01]  /*0ba0*/  @P1 FADD R0, RZ, -R0 ;  /* 0x80000000ff001221 */ /* 0x000fe20000000000 */
[----:B------:R-:W-:Y:S01]  /*0bb0*/  FMUL R19, R12, R19 ;  /* 0x000000130c137220 */ /* 0x000fe20000400000 */
[C---:B------:R-:W-:Y:S01]  /*0bc0*/  FFMA R9, R7.reuse, 2, R10 ;  /* 0x4000000007097823 */ /* 0x040fe2000000000a */
[----:B------:R-:W-:-:S04]  /*0bd0*/  FFMA R7, R7, 2, R20 ;  /* 0x4000000007077823 */ /* 0x000fc80000000014 */
[--C-:B------:R-:W-:Y:S01]  /*0be0*/  LOP3.LUT R9, R9, 0x80000000, R2.reuse, 0xb8, !PT ;  /* 0x8000000009097812 */ /* 0x100fe200078eb802 */
[----:B------:R-:W-:Y:S01]  /*0bf0*/  FMUL R7, R7, R0 ;  /* 0x0000000007077220 */ /* 0x000fe20000400000 */
[----:B------:R-:W-:Y:S01]  /*0c00*/  @!P0 FFMA R9, R2, R19, R2 ;  /* 0x0000001302098223 */ /* 0x000fe20000000002 */
[----:B------:R-:W-:Y:S06]  /*0c10*/  @!P2 BRA `(.L_x_42) ;  /* 0x000000040070a947 */ /* 0x000fec0003800000 */
[----:B------:R-:W-:-:S13]  /*0c20*/  FSETP.NEU.AND P0, PT, |R3|, +INF , PT ;  /* 0x7f8000000300780b */ /* 0x000fda0003f0d200 */
[----:B------:R-:W-:Y:S01]  /*0c30*/  @!P0 FMUL R6, RZ, R3 ;  /* 0x00000003ff068220 */ /* 0x000fe20000400000 */
[----:B------:R-:W-:Y:S01]  /*0c40*/  @!P0 IMAD.MOV.U32 R8, RZ, RZ, RZ ;  /* 0x000000ffff088224 */ /* 0x000fe200078e00ff */
[----:B------:R-:W-:Y:S06]  /*0c50*/  @!P0 BRA `(.L_x_42) ;  /* 0x0000000400608947 */ /* 0x000fec0003800000 */
[----:B------:R-:W-:Y:S01]  /*0c60*/  IMAD.SHL.U32 R0, R3, 0x100, RZ ;  /* 0x0000010003007824 */ /* 0x000fe200078e00ff */
[----:B------:R-:W0:Y:S01]  /*0c70*/  LDCU.64 UR8, c[0x4][0xe0] ;  /* 0x01001c00ff0877ac */ /* 0x000e220008000a00 */
[----:B------:R-:W-:Y:S02]  /*0c80*/  IMAD.MOV.U32 R13, RZ, RZ, RZ ;  /* 0x000000ffff0d7224 */ /* 0x000fe400078e00ff */
[----:B------:R-:W-:Y:S01]  /*0c90*/  IMAD.MOV.U32 R19, RZ, RZ, RZ ;  /* 0x000000ffff137224 */ /* 0x000fe200078e00ff */
[----:B------:R-:W-:Y:S01]  /*0ca0*/  LOP3.LUT R23, R0, 0x80000000, RZ, 0xfc, !PT ;  /* 0x8000000000177812 */ /* 0x000fe200078efcff */
[----:B------:R-:W-:Y:S01]  /*0cb0*/  IMAD.MOV.U32 R2, RZ, RZ, RZ ;  /* 0x000000ffff027224 */ /* 0x000fe200078e00ff */
[----:B------:R-:W-:-:S06]  /*0cc0*/  UMOV UR4, URZ ;  /* 0x000000ff00047c82 */ /* 0x000fcc0008000000 */
.L_x_43:
        /* <DEDUP_REMOVED lines=35> */
[----:B------:R-:W-:-:S03]  /*0f00*/  ISETP.EQ.AND P5, PT, R8, RZ, PT ;  /* 0x000000ff0800720c */ /* 0x000fc60003fa2270 */
[----:B------:R-:W-:Y:S02]  /*0f10*/  @P3 MOV R0, R5 ;  /* 0x0000000500003202 */ /* 0x000fe40000000f00 */
[C---:B------:R-:W-:Y:S01]  /*0f20*/  ISETP.EQ.AND P3, PT, R8.reuse, -0x4, PT ;  /* 0xfffffffc0800780c */ /* 0x040fe20003f62270 */
[----:B------:R-:W-:Y:S02]  /*0f30*/  @P4 IMAD.MOV.U32 R2, RZ, RZ, R5 ;  /* 0x000000ffff024224 */ /* 0x000fe400078e0005 */
[--C-:B------:R-:W-:Y:S01]  /*0f40*/  @P4 IMAD.MOV.U32 R0, RZ, RZ, R14.reuse ;  /* 0x000000ffff004224 */ /* 0x100fe200078e000e */
[----:B------:R-:W-:Y:S01]  /*0f50*/  ISETP.EQ.AND P4, PT, R8, 0x4, PT ;  /* 0x000000040800780c */ /* 0x000fe20003f82270 */
[----:B------:R-:W-:Y:S02]  /*0f60*/  @P2 IMAD.MOV.U32 R2, RZ, RZ, R14 ;  /* 0x000000ffff022224 */ /* 0x000fe400078e000e */
[--C-:B------:R-:W-:Y:S01]  /*0f70*/  @P2 IMAD.MOV.U32 R0, RZ, RZ, R15.reuse ;  /* 0x000000ffff002224 */ /* 0x100fe200078e000f */
[----:B------:R-:W-:Y:S01]  /*0f80*/  @P1 MOV R0, R16 ;  /* 0x0000001000001202 */ /* 0x000fe20000000f00 */
[----:B------:R-:W-:-:S02]  /*0f90*/  @P1 IMAD.MOV.U32 R2, RZ, RZ, R15 ;  /* 0x000000ffff021224 */ /* 0x000fc400078e000f */
[----:B------:R-:W-:Y:S02]  /*0fa0*/  @P0 IMAD.MOV.U32 R2, RZ, RZ, R16 ;  /* 0x000000ffff020224 */ /* 0x000fe400078e0010 */
[--C-:B------:R-:W-:Y:S02]  /*0fb0*/  @P0 IMAD.MOV.U32 R0, RZ, RZ, R17.reuse ;  /* 0x000000ffff000224 */ /* 0x100fe400078e0011 */
[----:B------:R-:W-:Y:S02]  /*0fc0*/  @P3 IMAD.MOV.U32 R2, RZ, RZ, R17 ;  /* 0x000000ffff023224 */ /* 0x000fe400078e0011 */
[--C-:B------:R-:W-:Y:S01]  /*0fd0*/  @P3 IMAD.MOV.U32 R0, RZ, RZ, R18.reuse ;  /* 0x000000ffff003224 */ /* 0x100fe200078e0012 */
[----:B------:R-:W-:Y:S01]  /*0fe0*/  @P5 MOV R0, R13 ;  /* 0x0000000d00005202 */ /* 0x000fe20000000f00 */
[----:B------:R-:W-:Y:S02]  /*0ff0*/  @P5 IMAD.MOV.U32 R2, RZ, RZ, R18 ;  /* 0x000000ffff025224 */ /* 0x000fe400078e0012 */
        /* <DEDUP_REMOVED lines=12> */
.L_x_44:
        /* <DEDUP_REMOVED lines=10> */
[C---:B------:R-:W-:Y:S02]  /*1160*/  LOP3.LUT R3, R8.reuse, R3, RZ, 0x3c, !PT ;  /* 0x0000000308037212 */ /* 0x040fe400078e3cff */
[----:B------:R-:W-:Y:S02]  /*1170*/  LEA.HI R8, R8, R0, RZ, 0x1 ;  /* 0x0000000008087211 */ /* 0x000fe400078f08ff */
[----:B------:R-:W-:-:S03]  /*1180*/  ISETP.GE.AND P0, PT, R3, RZ, PT ;  /* 0x000000ff0300720c */ /* 0x000fc60003f06270 */
[----:B------:R-:W-:-:S04]  /*1190*/  IMAD.MOV R0, RZ, RZ, -R8 ;  /* 0x000000ffff007224 */ /* 0x000fc800078e0a08 */
[----:B------:R-:W-:Y:S01]  /*11a0*/  @!P1 IMAD.MOV.U32 R8, RZ, RZ, R0 ;  /* 0x000000ffff089224 */ /* 0x000fe200078e0000 */
[----:B0-----:R-:W-:-:S10]  /*11b0*/  DMUL R10, R10, UR4 ;  /* 0x000000040a0a7c28 */ /* 0x001fd40008000000 */
[----:B------:R-:W0:Y:S02]  /*11c0*/  F2F.F32.F64 R10, R10 ;  /* 0x0000000a000a7310 */ /* 0x000e240000301000 */
[----:B0-----:R-:W-:-:S07]  /*11d0*/  FSEL R6, -R10, R10, !P0 ;  /* 0x0000000a0a067208 */ /* 0x001fce0004000100 */
.L_x_42:
[----:B------:R-:W-:Y:S01]  /*11e0*/  FMUL R3, R6, R6 ;  /* 0x0000000606037220 */ /* 0x000fe20000400000 */
[----:B------:R-:W-:Y:S01]  /*11f0*/  LOP3.LUT R0, R8, 0x1, RZ, 0xc0, !PT ;  /* 0x0000000108007812 */ /* 0x000fe200078ec0ff */
        /* <DEDUP_REMOVED lines=9> */
[C---:B------:R-:W-:Y:S02]  /*1290*/  FFMA R2, R3.reuse, R4, R2 ;  /* 0x0000000403027223 */ /* 0x040fe40000000002 */
[C---:B------:R-:W-:Y:S02]  /*12a0*/  FFMA R5, R3.reuse, R0, RZ ;  /* 0x0000000003057223 */ /* 0x040fe400000000ff */
[----:B------:R-:W-:-:S04]  /*12b0*/  FFMA R2, R3, R2, R11 ;  /* 0x0000000203027223 */ /* 0x000fc8000000000b */
[----:B------:R-:W-:-:S04]  /*12c0*/  FFMA R0, R5, R2, R0 ;  /* 0x0000000205007223 */ /* 0x000fc80000000000 */
[----:B------:R-:W-:-:S04]  /*12d0*/  @P1 FADD R0, RZ, -R0 ;  /* 0x80000000ff001221 */ /* 0x000fc80000000000 */
[----:B------:R-:W-:Y:S01]  /*12e0*/  FMUL R9, R9, R0 ;  /* 0x0000000009097220 */ /* 0x000fe20000400000 */
[----:B------:R-:W-:Y:S06]  /*12f0*/  BRA `(.L_x_37) ;  /* 0x0000003c00d87947 */ /* 0x000fec0003800000 */
.L_x_38:
[----:B------:R-:W-:-:S13]  /*1300*/  ISETP.GT.U32.AND P0, PT, R0, 0x42b17217, PT ;  /* 0x42b172170000780c */ /* 0x000fda0003f04070 */
[----:B------:R-:W-:Y:S05]  /*1310*/  @P0 BRA `(.L_x_45) ;  /* 0x0000000c00d40947 */ /* 0x000fea0003800000 */
[C---:B------:R-:W-:Y:S01]  /*1320*/  FMUL R0, R3.reuse, 0.63661974668502807617 ;  /* 0x3f22f98303007820 */ /* 0x040fe20000400000 */
[----:B------:R-:W-:-:S05]  /*1330*/  FSETP.GE.AND P0, PT, |R3|, 105615, PT ;  /* 0x47ce47800300780b */ /* 0x000fca0003f06200 */
[----:B------:R-:W0:Y:S02]  /*1340*/  F2I.NTZ R0, R0 ;  /* 0x0000000000007305 */ /* 0x000e240000203100 */
[----:B0-----:R-:W-:Y:S01]  /*1350*/  I2FP.F32.S32 R6, R0 ;  /* 0x0000000000067245 */ /* 0x001fe20000201400 */
[----:B------:R-:W-:-:S04]  /*1360*/  IMAD.MOV.U32 R8, RZ, RZ, R0 ;  /* 0x000000ffff087224 */ /* 0x000fc800078e0000 */
        /* <DEDUP_REMOVED lines=10> */
[----:B------:R-:W-:Y:S01]  /*1410*/  SHF.L.U32 R0, R3, 0x8, RZ ;  /* 0x0000000803007819 */ /* 0x000fe200000006ff */
[----:B------:R-:W-:Y:S01]  /*1420*/  IMAD.MOV.U32 R7, RZ, RZ, RZ ;  /* 0x000000ffff077224 */ /* 0x000fe200078e00ff */
[----:B------:R-:W0:Y:S01]  /*1430*/  LDCU.64 UR8, c[0x4][0xe0] ;  /* 0x01001c00ff0877ac */ /* 0x000e220008000a00 */
[----:B------:R-:W-:Y:S01]  /*1440*/  IMAD.MOV.U32 R9, RZ, RZ, RZ ;  /* 0x000000ffff097224 */ /* 0x000fe200078e00ff */
[----:B------:R-:W-:Y:S01]  /*1450*/  LOP3.LUT R19, R0, 0x80000000, RZ, 0xfc, !PT ;  /* 0x8000000000137812 */ /* 0x000fe200078efcff */
[----:B------:R-:W-:Y:S01]  /*1460*/  IMAD.MOV.U32 R20, RZ, RZ, RZ ;  /* 0x000000ffff147224 */ /* 0x000fe200078e00ff */
[----:B------:R-:W-:-:S06]  /*1470*/  UMOV UR4, URZ ;  /* 0x000000ff00047c82 */ /* 0x000fcc0008000000 */
.L_x_47:
        /* <DEDUP_REMOVED lines=14> */
[----:B------:R-:W-:Y:S01]  /*1560*/  @P3 MOV R16, R0 ;  /* 0x0000000000103202 */ /* 0x000fe20000000f00 */
[----:B------:R-:W-:Y:S01]  /*1570*/  IMAD.X R7, R11, 0x1, R9, P2 ;  /* 0x000000010b077824 */ /* 0x000fe200010e0609 */
[C---:B------:R-:W-:Y:S01]  /*1580*/  ISETP.EQ.AND P2, PT, R20.reuse, 0x8, PT ;  /* 0x000000081400780c */ /* 0x040fe20003f42270 */
[--C-:B------:R-:W-:Y:S02]  /*1590*/  @P0 IMAD.MOV.U32 R5, RZ, RZ, R0.reuse ;  /* 0x000000ffff050224 */ /* 0x100fe400078e0000 */
[--C-:B------:R-:W-:Y:S02]  /*15a0*/  @P1 IMAD.MOV.U32 R14, RZ, RZ, R0.reuse ;  /* 0x000000ffff0e1224 */ /* 0x100fe400078e0000 */
[--C-:B------:R-:W-:Y:S02]  /*15b0*/  @P4 IMAD.MOV.U32 R17, RZ, RZ, R0.reuse ;  /* 0x000000ffff114224 */ /* 0x100fe400078e0000 */
[----:B------:R-:W-:Y:S02]  /*15c0*/  @P5 IMAD.MOV.U32 R18, RZ, RZ, R0 ;  /* 0x000000ffff125224 */ /* 0x000fe400078e0000 */
[----:B------:R-:W-:-:S04]  /*15d0*/  VIADD R20, R20, 0x4 ;  /* 0x0000000414147836 */ /* 0x000fc80000000000 */
        /* <DEDUP_REMOVED lines=24> */
[----:B------:R-:W-:Y:S01]  /*1760*/  @P2 IMAD.MOV.U32 R0, RZ, RZ, R17 ;  /* 0x000000ffff002224 */ /* 0x000fe200078e0011 */
[----:B------:R-:W-:Y:S01]  /*1770*/  @P3 MOV R9, R17 ;  /* 0x0000001100093202 */ /* 0x000fe20000000f00 */
[--C-:B------:R-:W-:Y:S02]  /*1780*/  @P3 IMAD.MOV.U32 R0, RZ, RZ, R18.reuse ;  /* 0x000000ffff003224 */ /* 0x100fe400078e0012 */
[----:B------:R-:W-:Y:S02]  /*1790*/  @P4 IMAD.MOV.U32 R9, RZ, RZ, R18 ;  /* 0x000000ffff094224 */ /* 0x000fe400078e0012 */
[--C-:B------:R-:W-:Y:S02]  /*17a0*/  @P4 IMAD.MOV.U32 R0, RZ, RZ, R7.reuse ;  /* 0x000000ffff004224 */ /* 0x100fe400078e0007 */
[----:B------:R-:W-:Y:S01]  /*17b0*/  @P5 IMAD.MOV.U32 R9, RZ, RZ, R7 ;  /* 0x000000ffff095224 */ /* 0x000fe200078e0007 */
[----:B------:R-:W-:Y:S06]  /*17c0*/  @!P6 BRA `(.L_x_48) ;  /* 0x00000000002ce947 */ /* 0x000fec0003800000 */
[----:B------:R-:W-:Y:S01]  /*17d0*/  @P0 MOV R10, R5 ;  /* 0x00000005000a0202 */ /* 0x000fe20000000f00 */
[----:B------:R-:W-:Y:S01]  /*17e0*/  @P1 IMAD.MOV.U32 R10, RZ, RZ, R14 ;  /* 0x000000ffff0a1224 */ /* 0x000fe200078e000e */
[----:B------:R-:W-:Y:S01]  /*17f0*/  ISETP.EQ.AND P0, PT, R12, 0x8, PT ;  /* 0x000000080c00780c */ /* 0x000fe20003f02270 */
[----:B------:R-:W-:Y:S01]  /*1800*/  @P2 IMAD.MOV.U32 R10, RZ, RZ, R15 ;  /* 0x000000ffff0a2224 */ /* 0x000fe200078e000f */
[----:B------:R-:W-:Y:S01]  /*1810*/  LOP3.LUT R11, R11, 0x1f, RZ, 0xc0, !PT ;  /* 0x0000001f0b0b7812 */ /* 0x000fe200078ec0ff */
[----:B------:R-:W-:Y:S02]  /*1820*/  @P3 IMAD.MOV.U32 R10, RZ, RZ, R16 ;  /* 0x000000ffff0a3224 */ /* 0x000fe400078e0010 */
[----:B------:R-:W-:Y:S01]  /*1830*/  @P4 IMAD.MOV.U32 R10, RZ, RZ, R17 ;  /* 0x000000ffff0a4224 */ /* 0x000fe200078e0011 */
[----:B------:R-:W-:Y:S02]  /*1840*/  @P5 MOV R10, R18 ;  /* 0x00000012000a5202 */ /* 0x000fe40000000f00 */
[----:B------:R-:W-:-:S05]  /*1850*/  SHF.L.W.U32.HI R0, R9, R11, R0 ;  /* 0x0000000b09007219 */ /* 0x000fca0000010e00 */
[----:B------:R-:W-:-:S05]  /*1860*/  @P0 IMAD.MOV.U32 R10, RZ, RZ, R7 ;  /* 0x000000ffff0a0224 */ /* 0x000fca00078e0007 */
[----:B------:R-:W-:-:S07]  /*1870*/  SHF.L.W.U32.HI R9, R10, R11, R9 ;  /* 0x0000000b0a097219 */ /* 0x000fce0000010e09 */
.L_x_48:
        /* <DEDUP_REMOVED lines=18> */
.L_x_46:
[----:B------:R-:W-:Y:S01]  /*19a0*/  MOV R7, 0x3bbb989d ;  /* 0x3bbb989d00077802 */ /* 0x000fe20000000f00 */
[----:B------:R-:W-:Y:S01]  /*19b0*/  IMAD.MOV.U32 R12, RZ, RZ, 0x437c0000 ;  /* 0x437c0000ff0c7424 */ /* 0x000fe200078e00ff */
[----:B------:R-:W-:Y:S01]  /*19c0*/  LOP3.LUT R11, R0, 0x1, RZ, 0xc0, !PT ;  /* 0x00000001000b7812 */ /* 0x000fe200078ec0ff */
[----:B------:R-:W-:Y:S01]  /*19d0*/  FMUL R9, R10, R10 ;  /* 0x0000000a0a097220 */ /* 0x000fe20000400000 */
[----:B------:R-:W-:Y:S02]  /*19e0*/  IMAD.MOV.U32 R20, RZ, RZ, 0x3c0885e4 ;  /* 0x3c0885e4ff147424 */ /* 0x000fe400078e00ff */
[----:B------:R-:W-:Y:S01]  /*19f0*/  FFMA.SAT R7, |R2|, R7, 0.5 ;  /* 0x3f00000002077423 */ /* 0x000fe20000002207 */
[----:B------:R-:W-:Y:S01]  /*1a00*/  ISETP.NE.U32.AND P0, PT, R11, 0x1, PT ;  /* 0x000000010b00780c */ /* 0x000fe20003f05070 */
[----:B------:R-:W-:Y:S01]  /*1a10*/  IMAD.MOV.U32 R13, RZ, RZ, 0x3e2aaaa8 ;  /* 0x3e2aaaa8ff0d7424 */ /* 0x000fe200078e00ff */
[----:B------:R-:W-:Y:S01]  /*1a20*/  FSETP.GE.AND P1, PT, |R3|, 105615, PT ;  /* 0x47ce47800300780b */ /* 0x000fe20003f26200 */
[----:B------:R-:W-:Y:S01]  /*1a30*/  FFMA.RM R7, R7, R12, 12582913 ;  /* 0x4b40000107077423 */ /* 0x000fe2000000400c */
[----:B------:R-:W-:Y:S01]  /*1a40*/  FFMA R12, R9, R4, -0.0013887860113754868507 ;  /* 0xbab607ed090c7423 */ /* 0x000fe20000000004 */
[----:B------:R-:W-:Y:S01]  /*1a50*/  FSEL R20, R20, 0.041666727513074874878, !P0 ;  /* 0x3d2aaabb14147808 */ /* 0x000fe20004000000 */
[----:B------:R-:W-:-:S02]  /*1a60*/  VIADD R19, R0, 0x1 ;  /* 0x0000000100137836 */ /* 0x000fc40000000000 */
[----:B------:R-:W-:Y:S01]  /*1a70*/  FADD R11, R7, -12583039 ;  /* 0xcb40007f070b7421 */ /* 0x000fe20000000000 */
[----:B------:R-:W-:Y:S02]  /*1a80*/  FSEL R0, R10, 1, !P0 ;  /* 0x3f8000000a007808 */ /* 0x000fe40004000000 */
[----:B------:R-:W-:Y:S01]  /*1a90*/  FSEL R12, R12, -0.00019574658654164522886, P0 ;  /* 0xb94d41530c0c7808 */ /* 0x000fe20000000000 */
[----:B------:R-:W-:-:S04]  /*1aa0*/  FFMA R11, |R2|, 1.4426950216293334961, -R11 ;  /* 0x3fb8aa3b020b7823 */ /* 0x000fc80000000a0b */
[----:B------:R-:W-:Y:S01]  /*1ab0*/  FFMA R11, |R2|, 1.925963033500011079e-08, R11 ;  /* 0x32a57060020b7823 */ /* 0x000fe2000000020b */
[----:B------:R-:W-:Y:S01]  /*1ac0*/  FFMA R12, R9, R12, R20 ;  /* 0x0000000c090c7223 */ /* 0x000fe20000000014 */
[----:B------:R-:W-:Y:S02]  /*1ad0*/  FSEL R20, -R13, -0.4999999701976776123, !P0 ;  /* 0xbeffffff0d147808 */ /* 0x000fe40004000100 */
[----:B------:R-:W-:Y:S02]  /*1ae0*/  LOP3.LUT P0, RZ, R19, 0x2, RZ, 0xc0, !PT ;  /* 0x0000000213ff7812 */ /* 0x000fe4000780c0ff */
[----:B------:R-:W0:Y:S01]  /*1af0*/  MUFU.EX2 R11, R11 ;  /* 0x0000000b000b7308 */ /* 0x000e220000000800 */
[C---:B------:R-:W-:Y:S01]  /*1b00*/  FFMA R12, R9.reuse, R12, R20 ;  /* 0x0000000c090c7223 */ /* 0x040fe20000000014 */
[----:B------:R-:W-:-:S04]  /*1b10*/  FFMA R9, R9, R0, RZ ;  /* 0x0000000009097223 */ /* 0x000fc800000000ff */
[----:B------:R-:W-:Y:S01]  /*1b20*/  FFMA R12, R9, R12, R0 ;  /* 0x0000000c090c7223 */ /* 0x000fe20000000000 */
[----:B------:R-:W-:-:S04]  /*1b30*/  SHF.L.U32 R0, R7, 0x17, RZ ;  /* 0x0000001707007819 */ /* 0x000fc800000006ff */
[----:B------:R-:W-:Y:S01]  /*1b40*/  @P0 FADD R12, RZ, -R12 ;  /* 0x8000000cff0c0221 */ /* 0x000fe20000000000 */
[----:B0-----:R-:W-:-:S04]  /*1b50*/  FMUL.D2 R9, R11, R0 ;  /* 0x000000000b097220 */ /* 0x001fc80000300000 */
[C---:B------:R-:W-:Y:S01]  /*1b60*/  FMUL R7, R9.reuse, R12 ;  /* 0x0000000c09077220 */ /* 0x040fe20000400000 */
[----:B------:R-:W-:Y:S01]  /*1b70*/  LOP3.LUT R2, R9, 0x80000000, R2, 0xb8, !PT ;  /* 0x8000000009027812 */ /* 0x000fe200078eb802 */
[----:B------:R-:W-:Y:S06]  /*1b80*/  @!P1 BRA `(.L_x_49) ;  /* 0x0000000400709947 */ /* 0x000fec0003800000 */
[----:B------:R-:W-:-:S13]  /*1b90*/  FSETP.NEU.AND P0, PT, |R3|, +INF , PT ;  /* 0x7f8000000300780b */ /* 0x000fda0003f0d200 */
[----:B------:R-:W-:Y:S01]  /*1ba0*/  @!P0 FMUL R6, RZ, R3 ;  /* 0x00000003ff068220 */ /* 0x000fe20000400000 */
[----:B------:R-:W-:Y:S01]  /*1bb0*/  @!P0 IMAD.MOV.U32 R8, RZ, RZ, RZ ;  /* 0x000000ffff088224 */ /* 0x000fe200078e00ff */
        /* <DEDUP_REMOVED lines=8> */
.L_x_50:
        /* <DEDUP_REMOVED lines=38> */
[----:B------:R-:W-:Y:S01]  /*1ea0*/  @P4 IMAD.MOV.U32 R6, RZ, RZ, R5 ;  /* 0x000000ffff064224 */ /* 0x000fe200078e0005 */
[----:B------:R-:W-:Y:S01]  /*1eb0*/  @P4 MOV R0, R14 ;  /* 0x0000000e00004202 */ /* 0x000fe20000000f00 */
[----:B------:R-:W-:Y:S01]  /*1ec0*/  @P2 IMAD.MOV.U32 R6, RZ, RZ, R14 ;  /* 0x000000ffff062224 */ /* 0x000fe200078e000e */
[----:B------:R-:W-:Y:S01]  /*1ed0*/  ISETP.EQ.AND P4, PT, R9, 0x4, PT ;  /* 0x000000040900780c */ /* 0x000fe20003f82270 */
[--C-:B------:R-:W-:Y:S02]  /*1ee0*/  @P2 IMAD.MOV.U32 R0, RZ, RZ, R15.reuse ;  /* 0x000000ffff002224 */ /* 0x100fe400078e000f */
[----:B------:R-:W-:Y:S01]  /*1ef0*/  @P1 IMAD.MOV.U32 R6, RZ, RZ, R15 ;  /* 0x000000ffff061224 */ /* 0x000fe200078e000f */
[----:B------:R-:W-:Y:S01]  /*1f00*/  @P0 MOV R6, R16 ;  /* 0x0000001000060202 */ /* 0x000fe20000000f00 */
[----:B------:R-:W-:-:S02]  /*1f10*/  @P1 IMAD.MOV.U32 R0, RZ, RZ, R16 ;  /* 0x000000ffff001224 */ /* 0x000fc400078e0010 */
[--C-:B------:R-:W-:Y:S02]  /*1f20*/  @P0 IMAD.MOV.U32 R0, RZ, RZ, R17.reuse ;  /* 0x000000ffff000224 */ /* 0x100fe400078e0011 */
[----:B------:R-:W-:Y:S02]  /*1f30*/  @P3 IMAD.MOV.U32 R6, RZ, RZ, R17 ;  /* 0x000000ffff063224 */ /* 0x000fe400078e0011 */
[--C-:B------:R-:W-:Y:S01]  /*1f40*/  @P3 IMAD.MOV.U32 R0, RZ, RZ, R18.reuse ;  /* 0x000000ffff003224 */ /* 0x100fe200078e0012 */
[----:B------:R-:W-:Y:S01]  /*1f50*/  @P5 MOV R0, R11 ;  /* 0x0000000b00005202 */ /* 0x000fe20000000f00 */
[----:B------:R-:W-:Y:S02]  /*1f60*/  @P5 IMAD.MOV.U32 R6, RZ, RZ, R18 ;  /* 0x000000ffff065224 */ /* 0x000fe400078e0012 */
[----:B------:R-:W-:Y:S01]  /*1f70*/  @P4 IMAD.MOV.U32 R6, RZ, RZ, R11 ;  /* 0x000000ffff064224 */ /* 0x000fe200078e000b */
[----:B------:R-:W-:Y:S06]  /*1f80*/  @!P6 BRA `(.L_x_51) ;  /* 0x000000000028e947 */ /* 0x000fec0003800000 */
[----:B------:R-:W-:Y:S02]  /*1f90*/  @P1 IMAD.MOV.U32 R5, RZ, RZ, R14 ;  /* 0x000000ffff051224 */ /* 0x000fe400078e000e */
[----:B------:R-:W-:Y:S01]  /*1fa0*/  @P0 IMAD.MOV.U32 R5, RZ, RZ, R15 ;  /* 0x000000ffff050224 */ /* 0x000fe200078e000f */
[----:B------:R-:W-:Y:S01]  /*1fb0*/  ISETP.EQ.AND P0, PT, R9, 0x8, PT ;  /* 0x000000080900780c */ /* 0x000fe20003f02270 */
[----:B------:R-:W-:Y:S01]  /*1fc0*/  @P3 IMAD.MOV.U32 R5, RZ, RZ, R16 ;  /* 0x000000ffff053224 */ /* 0x000fe200078e0010 */
[----:B------:R-:W-:Y:S01]  /*1fd0*/  @P5 MOV R5, R17 ;  /* 0x0000001100055202 */ /* 0x000fe20000000f00 */
[----:B------:R-:W-:Y:S01]  /*1fe0*/  @P4 IMAD.MOV.U32 R5, RZ, RZ, R18 ;  /* 0x000000ffff054224 */ /* 0x000fe200078e0012 */
[----:B------:R-:W-:-:S04]  /*1ff0*/  LOP3.LUT R9, R8, 0x1f, RZ, 0xc0, !PT ;  /* 0x0000001f08097812 */ /* 0x000fc800078ec0ff */
[----:B------:R-:W-:-:S05]  /*2000*/  SHF.L.W.U32.HI R0, R6, R9, R0 ;  /* 0x0000000906007219 */ /* 0x000fca0000010e00 */
[----:B------:R-:W-:-:S05]  /*2010*/  @P0 IMAD.MOV.U32 R5, RZ, RZ, R11 ;  /* 0x000000ffff050224 */ /* 0x000fca00078e000b */
[----:B------:R-:W-:-:S07]  /*2020*/  SHF.L.W.U32.HI R6, R5, R9, R6 ;  /* 0x0000000905067219 */ /* 0x000fce0000010e06 */
.L_x_51:
[C-C-:B------:R-:W-:Y:S01]  /*2030*/  SHF.L.W.U32.HI R5, R6.reuse, 0x2, R0.reuse ;  /* 0x0000000206057819 */ /* 0x140fe20000010e00 */
        /* <DEDUP_REMOVED lines=9> */
[----:B------:R-:W-:-:S04]  /*20d0*/  LOP3.LUT R3, R5, R3, RZ, 0x3c, !PT ;  /* 0x0000000305037212 */ /* 0x000fc800078e3cff */
[----:B------:R-:W-:Y:S01]  /*20e0*/  ISETP.GE.AND P0, PT, R3, RZ, PT ;  /* 0x000000ff0300720c */ /* 0x000fe20003f06270 */
[----:B0-----:R-:W-:Y:S01]  /*20f0*/  DMUL R10, R8, UR4 ;  /* 0x00000004080a7c28 */ /* 0x001fe20008000000 */
[----:B------:R-:W-:-:S05]  /*2100*/  LEA.HI R8, R5, R0, RZ, 0x1 ;  /* 0x0000000005087211 */ /* 0x000fca00078f08ff */
[----:B------:R-:W-:-:S04]  /*2110*/  IMAD.MOV R0, RZ, RZ, -R8 ;  /* 0x000000ffff007224 */ /* 0x000fc800078e0a08 */
[----:B------:R-:W0:Y:S01]  /*2120*/  F2F.F32.F64 R10, R10 ;  /* 0x0000000a000a7310 */ /* 0x000e220000301000 */
[----:B------:R-:W-:Y:S02]  /*2130*/  @!P1 MOV R8, R0 ;  /* 0x0000000000089202 */ /* 0x000fe40000000f00 */
[----:B0-----:R-:W-:-:S07]  /*2140*/  FSEL R6, -R10, R10, !P0 ;  /* 0x0000000a0a067208 */ /* 0x001fce0004000100 */
.L_x_49:
        /* <DEDUP_REMOVED lines=18> */
.L_x_45:
[----:B------:R-:W-:-:S13]  /*2270*/  ISETP.GT.U32.AND P0, PT, R0, 0x4340b1e6, PT ;  /* 0x4340b1e60000780c */ /* 0x000fda0003f04070 */
[----:B------:R-:W-:Y:S05]  /*2280*/  @P0 BRA `(.L_x_52) ;  /* 0x00000010001c0947 */ /* 0x000fea0003800000 */
[----:B------:R-:W-:Y:S02]  /*2290*/  IMAD.MOV.U32 R5, RZ, RZ, 0x3bbb989d ;  /* 0x3bbb989dff057424 */ /* 0x000fe400078e00ff */
[----:B------:R-:W-:Y:S01]  /*22a0*/  FADD R0, |R2|, -162.88958740234375 ;  /* 0xc322e3bc02007421 */ /* 0x000fe20000000200 */
[----:B------:R-:W-:Y:S02]  /*22b0*/  IMAD.MOV.U32 R6, RZ, RZ, 0x437c0000 ;  /* 0x437c0000ff067424 */ /* 0x000fe400078e00ff */
[C---:B------:R-:W-:Y:S01]  /*22c0*/  FMUL R10, R3.reuse, 0.63661974668502807617 ;  /* 0x3f22f983030a7820 */ /* 0x040fe20000400000 */
[----:B------:R-:W-:Y:S01]  /*22d0*/  FSETP.GE.AND P0, PT, |R3|, 105615, PT ;  /* 0x47ce47800300780b */ /* 0x000fe20003f06200 */
[----:B------:R-:W-:-:S04]  /*22e0*/  FFMA.SAT R5, R0, R5, 0.5 ;  /* 0x3f00000000057423 */ /* 0x000fc80000002005 */
[----:B------:R-:W-:-:S04]  /*22f0*/  FFMA.RM R5, R5, R6, 12582913 ;  /* 0x4b40000105057423 */ /* 0x000fc80000004006 */
[C---:B------:R-:W-:Y:S01]  /*2300*/  FADD R7, R5.reuse, -12583039 ;  /* 0xcb40007f05077421 */ /* 0x040fe20000000000 */
[----:B------:R-:W-:-:S03]  /*2310*/  SHF.L.U32 R5, R5, 0x17, RZ ;  /* 0x0000001705057819 */ /* 0x000fc600000006ff */
[----:B------:R-:W-:-:S04]  /*2320*/  FFMA R7, R0, 1.4426950216293334961, -R7 ;  /* 0x3fb8aa3b00077823 */ /* 0x000fc80000000807 */
[----:B------:R-:W-:-:S04]  /*2330*/  FFMA R7, R0, 1.925963033500011079e-08, R7 ;  /* 0x32a5706000077823 */ /* 0x000fc80000000007 */
[----:B------:R-:W0:Y:S02]  /*2340*/  MUFU.EX2 R0, R7 ;  /* 0x0000000700007308 */ /* 0x000e240000000800 */
[----:B0-----:R-:W-:-:S06]  /*2350*/  FMUL R5, R5, R0 ;  /* 0x0000000005057220 */ /* 0x001fcc0000400000 */
[----:B------:R-:W0:Y:S01]  /*2360*/  F2I.NTZ R0, R10 ;  /* 0x0000000a00007305 */ /* 0x000e220000203100 */
[----:B------:R-:W-:-:S04]  /*2370*/  LEA.HI R6, R5, 0xffffffec, RZ, 0x9 ;  /* 0xffffffec05067811 */ /* 0x000fc800078f48ff */
[----:B------:R-:W-:-:S04]  /*2380*/  LOP3.LUT R9, R6, 0xffff, RZ, 0xc0, !PT ;  /* 0x0000ffff06097812 */ /* 0x000fc800078ec0ff */
[----:B------:R-:W-:Y:S02]  /*2390*/  LEA.HI R8, R9, R6, RZ, 0x11 ;  /* 0x0000000609087211 */ /* 0x000fe400078f88ff */
[----:B0-----:R-:W-:Y:S01]  /*23a0*/  I2FP.F32.S32 R12, R0 ;  /* 0x00000000000c7245 */ /* 0x001fe20000201400 */
[----:B------:R-:W-:Y:S01]  /*23b0*/  IMAD.MOV.U32 R14, RZ, RZ, R0 ;  /* 0x000000ffff0e7224 */ /* 0x000fe200078e0000 */
[----:B------:R-:W-:-:S03]  /*23c0*/  PRMT R8, R8, 0x9910, RZ ;  /* 0x0000991008087816 */ /* 0x000fc600000000ff */
[----:B------:R-:W-:Y:S01]  /*23d0*/  FFMA R9, R12, -1.5707962512969970703, R3 ;  /* 0xbfc90fda0c097823 */ /* 0x000fe20000000003 */
[----:B------:R-:W-:-:S03]  /*23e0*/  SHF.R.S32.HI R7, RZ, 0x1, R8 ;  /* 0x00000001ff077819 */ /* 0x000fc60000011408 */
[----:B------:R-:W-:Y:S01]  /*23f0*/  FFMA R9, R12, -7.5497894158615963534e-08, R9 ;  /* 0xb3a221680c097823 */ /* 0x000fe20000000009 */
[----:B------:R-:W-:-:S03]  /*2400*/  PRMT R7, R7, 0x9910, RZ ;  /* 0x0000991007077816 */ /* 0x000fc600000000ff */
[----:B------:R-:W-:Y:S02]  /*2410*/  FFMA R13, R12, -5.3903029534742383927e-15, R9 ;  /* 0xa7c234c50c0d7823 */ /* 0x000fe40000000009 */
[----:B------:R-:W-:Y:S01]  /*2420*/  IMAD.MOV.U32 R9, RZ, RZ, R7 ;  /* 0x000000ffff097224 */ /* 0x000fe200078e0007 */
[----:B------:R-:W-:Y:S01]  /*2430*/  LOP3.LUT R7, R5, 0x7fffff, RZ, 0xc0, !PT ;  /* 0x007fffff05077812 */ /* 0x000fe200078ec0ff */
[----:B------:R-:W-:Y:S02]  /*2440*/  IMAD.MOV.U32 R8, RZ, RZ, R13 ;  /* 0x000000ffff087224 */ /* 0x000fe400078e000d */
[----:B------:R-:W-:Y:S01]  /*2450*/  IMAD.IADD R5, R6, 0x1, -R9 ;  /* 0x0000000106057824 */ /* 0x000fe200078e0a09 */
[----:B------:R-:W-:Y:S02]  /*2460*/  P2R R6, PR, RZ, 0x1 ;  /* 0x00000001ff067803 */ /* 0x000fe40000000000 */
[----:B------:R-:W-:Y:S02]  /*2470*/  LOP3.LUT R7, R7, 0x7f000000, RZ, 0xfc, !PT ;  /* 0x7f00000007077812 */ /* 0x000fe400078efcff */
[----:B------:R-:W-:-:S02]  /*2480*/  LEA R6, R9, 0x3f800000, 0x17 ;  /* 0x3f80000009067811 */ /* 0x000fc400078eb8ff */
[----:B------:R-:W-:Y:S01]  /*2490*/  LEA R5, R5, 0x3f800000, 0x17 ;  /* 0x3f80000005057811 */ /* 0x000fe200078eb8ff */
[----:B------:R-:W-:Y:S06]  /*24a0*/  @!P0 BRA `(.L_x_53) ;  /* 0x0000000400708947 */ /* 0x000fec0003800000 */
[----:B------:R-:W-:-:S13]  /*24b0*/  FSETP.NEU.AND P0, PT, |R3|, +INF , PT ;  /* 0x7f8000000300780b */ /* 0x000fda0003f0d200 */
[----:B------:R-:W-:Y:S01]  /*24c0*/  @!P0 FMUL R8, RZ, R3 ;  /* 0x00000003ff088220 */ /* 0x000fe20000400000 */
[----:B------:R-:W-:Y:S01]  /*24d0*/  @!P0 MOV R0, RZ ;  /* 0x000000ff00008202 */ /* 0x000fe20000000f00 */
[----:B------:R-:W-:Y:S06]  /*24e0*/  @!P0 BRA `(.L_x_53) ;  /* 0x0000000400608947 */ /* 0x000fec0003800000 */
[----:B------:R-:W-:Y:S01]  /*24f0*/  IMAD.SHL.U32 R0, R3, 0x100, RZ ;  /* 0x0000010003007824 */ /* 0x000fe200078e00ff */
[----:B------:R-:W-:Y:S01]  /*2500*/  CS2R R20, SRZ ;  /* 0x0000000000147805 */ /* 0x000fe2000001ff00 */
[----:B------:R-:W-:Y:S01]  /*2510*/  IMAD.MOV.U32 R23, RZ, RZ, RZ ;  /* 0x000000ffff177224 */ /* 0x000fe200078e00ff */
[----:B------:R-:W0:Y:S02]  /*2520*/  LDCU.64 UR8, c[0x4][0xe0] ;  /* 0x01001c00ff0877ac */ /* 0x000e240008000a00 */
[----:B------:R-:W-:Y:S01]  /*2530*/  LOP3.LUT R25, R0, 0x80000000, RZ, 0xfc, !PT ;  /* 0x8000000000197812 */ /* 0x000fe200078efcff */
[----:B------:R-:W-:-:S06]  /*2540*/  UMOV UR4, URZ ;  /* 0x000000ff00047c82 */ /* 0x000fcc0008000000 */
.L_x_54:
        /* <DEDUP_REMOVED lines=13> */
[----:B------:R-:W-:-:S04]  /*2620*/  IADD3 R0, P2, PT, R10, R21, RZ ;  /* 0x000000150a007210 */ /* 0x000fc80007f5e0ff */
[----:B------:R-:W-:Y:S01]  /*2630*/  IADD3.X R21, PT, PT, R11, R23, RZ, P2, !PT ;  /* 0x000000170b157210 */ /* 0x000fe200017fe4ff */
[--C-:B------:R-:W-:Y:S01]  /*2640*/  @P0 IMAD.MOV.U32 R12, RZ, RZ, R0.reuse ;  /* 0x000000ffff0c0224 */ /* 0x100fe200078e0000 */
[C---:B------:R-:W-:Y:S01]  /*2650*/  ISETP.EQ.AND P2, PT, R20.reuse, 0x8, PT ;  /* 0x000000081400780c */ /* 0x040fe20003f42270 */
[--C-:B------:R-:W-:Y:S01]  /*2660*/  @P1 IMAD.MOV.U32 R19, RZ, RZ, R0.reuse ;  /* 0x000000ffff131224 */ /* 0x100fe200078e0000 */
[----:B------:R-:W-:Y:S01]  /*2670*/  @P4 MOV R16, R0 ;  /* 0x0000000000104202 */ /* 0x000fe20000000f00 */
[--C-:B------:R-:W-:Y:S02]  /*2680*/  @P3 IMAD.MOV.U32 R17, RZ, RZ, R0.reuse ;  /* 0x000000ffff113224 */ /* 0x100fe400078e0000 */
[----:B------:R-:W-:Y:S02]  /*2690*/  @P5 IMAD.MOV.U32 R15, RZ, RZ, R0 ;  /* 0x000000ffff0f5224 */ /* 0x000fe400078e0000 */
[----:B------:R-:W-:-:S06]  /*26a0*/  VIADD R20, R20, 0x4 ;  /* 0x0000000414147836 */ /* 0x000fcc0000000000 */
        /* <DEDUP_REMOVED lines=32> */
[----:B------:R-:W-:Y:S02]  /*28b0*/  ISETP.EQ.AND P0, PT, R11, 0x8, PT ;  /* 0x000000080b00780c */ /* 0x000fe40003f02270 */
[----:B------:R-:W-:Y:S01]  /*28c0*/  @P1 MOV R9, R19 ;  /* 0x0000001300091202 */ /* 0x000fe20000000f00 */
[----:B------:R-:W-:Y:S01]  /*28d0*/  @P2 IMAD.MOV.U32 R9, RZ, RZ, R18 ;  /* 0x000000ffff092224 */ /* 0x000fe200078e0012 */
[----:B------:R-:W-:Y:S01]  /*28e0*/  LOP3.LUT R11, R10, 0x1f, RZ, 0xc0, !PT ;  /* 0x0000001f0a0b7812 */ /* 0x000fe200078ec0ff */
[----:B------:R-:W-:Y:S02]  /*28f0*/  @P3 IMAD.MOV.U32 R9, RZ, RZ, R17 ;  /* 0x000000ffff093224 */ /* 0x000fe400078e0011 */
[----:B------:R-:W-:Y:S01]  /*2900*/  @P4 IMAD.MOV.U32 R9, RZ, RZ, R16 ;  /* 0x000000ffff094224 */ /* 0x000fe200078e0010 */
[----:B------:R-:W-:Y:S01]  /*2910*/  SHF.L.W.U32.HI R0, R8, R11, R0 ;  /* 0x0000000b08007219 */ /* 0x000fe20000010e00 */
[----:B------:R-:W-:-:S04]  /*2920*/  @P5 IMAD.MOV.U32 R9, RZ, RZ, R15 ;  /* 0x000000ffff095224 */ /* 0x000fc800078e000f */
[----:B------:R-:W-:-:S04]  /*2930*/  @P0 MOV R9, R21 ;  /* 0x0000001500090202 */ /* 0x000fc80000000f00 */
[----:B------:R-:W-:-:S07]  /*2940*/  SHF.L.W.U32.HI R8, R9, R11, R8 ;  /* 0x0000000b09087219 */ /* 0x000fce0000010e08 */
.L_x_55:
        /* <DEDUP_REMOVED lines=18> */
.L_x_53:
[----:B------:R-:W-:Y:S01]  /*2a70*/  FMUL R9, R8, R8 ;  /* 0x0000000808097220 */ /* 0x000fe20000400000 */
[C---:B------:R-:W-:Y:S01]  /*2a80*/  LOP3.LUT R11, R0.reuse, 0x1, RZ, 0xc0, !PT ;  /* 0x00000001000b7812 */ /* 0x040fe200078ec0ff */
[----:B------:R-:W-:Y:S01]  /*2a90*/  IMAD.MOV.U32 R20, RZ, RZ, 0x3c0885e4 ;  /* 0x3c0885e4ff147424 */ /* 0x000fe200078e00ff */
[----:B------:R-:W-:Y:S01]  /*2aa0*/  IADD3 R0, PT, PT, R0, 0x1, RZ ;  /* 0x0000000100007810 */ /* 0x000fe20007ffe0ff */
        /* <DEDUP_REMOVED lines=8> */
[----:B------:R-:W-:Y:S01]  /*2b30*/  FFMA R10, R9, R10, R20 ;  /* 0x0000000a090a7223 */ /* 0x000fe20000000014 */
[----:B------:R-:W-:Y:S01]  /*2b40*/  FSETP.GE.AND P2, PT, |R3|, 105615, PT ;  /* 0x47ce47800300780b */ /* 0x000fe20003f46200 */
[C---:B------:R-:W-:Y:S02]  /*2b50*/  FFMA R11, R9.reuse, R0, RZ ;  /* 0x00000000090b7223 */ /* 0x040fe400000000ff */
[----:B------:R-:W-:-:S04]  /*2b60*/  FFMA R10, R9, R10, R21 ;  /* 0x0000000a090a7223 */ /* 0x000fc80000000015 */
[----:B------:R-:W-:-:S04]  /*2b70*/  FFMA R0, R11, R10, R0 ;  /* 0x0000000a0b007223 */ /* 0x000fc80000000000 */
[----:B------:R-:W-:-:S04]  /*2b80*/  @P1 FADD R0, RZ, -R0 ;  /* 0x80000000ff001221 */ /* 0x000fc80000000000 */
[----:B------:R-:W-:-:S04]  /*2b90*/  FMUL R9, R7, R0 ;  /* 0x0000000007097220 */ /* 0x000fc80000400000 */
[----:B------:R-:W-:Y:S01]  /*2ba0*/  FMUL R20, R6, R9 ;  /* 0x0000000906147220 */ /* 0x000fe20000400000 */
        /* <DEDUP_REMOVED lines=12> */
.L_x_57:
        /* <DEDUP_REMOVED lines=16> */
[-C--:B------:R-:W-:Y:S01]  /*2d70*/  @P0 MOV R12, R0.reuse ;  /* 0x00000000000c0202 */ /* 0x080fe20000000f00 */
[----:B------:R-:W-:Y:S02]  /*2d80*/  IMAD.X R13, R11, 0x1, R21, P6 ;  /* 0x000000010b0d7824 */ /* 0x000fe400030e0615 */
        /* <DEDUP_REMOVED lines=18> */
[----:B------:R-:W-:Y:S01]  /*2eb0*/  @P3 IMAD.MOV.U32 R0, RZ, RZ, R12 ;  /* 0x000000ffff003224 */ /* 0x000fe200078e000c */
[C---:B------:R-:W-:Y:S01]  /*2ec0*/  ISETP.EQ.AND P3, PT, R10.reuse, -0x4, PT ;  /* 0xfffffffc0a00780c */ /* 0x040fe20003f62270 */
[--C-:B------:R-:W-:Y:S01]  /*2ed0*/  @P4 IMAD.MOV.U32 R0, RZ, RZ, R19.reuse ;  /* 0x000000ffff004224 */ /* 0x100fe200078e0013 */
[----:B------:R-:W-:Y:S01]  /*2ee0*/  @P4 MOV R8, R12 ;  /* 0x0000000c00084202 */ /* 0x000fe20000000f00 */
[----:B------:R-:W-:Y:S01]  /*2ef0*/  @P2 IMAD.MOV.U32 R8, RZ, RZ, R19 ;  /* 0x000000ffff082224 */ /* 0x000fe200078e0013 */
[----:B------:R-:W-:Y:S01]  /*2f00*/  ISETP.EQ.AND P4, PT, R10, 0x4, PT ;  /* 0x000000040a00780c */ /* 0x000fe20003f82270 */
[--C-:B------:R-:W-:Y:S01]  /*2f10*/  @P2 IMAD.MOV.U32 R0, RZ, RZ, R18.reuse ;  /* 0x000000ffff002224 */ /* 0x100fe200078e0012 */
[----:B------:R-:W-:Y:S01]  /*2f20*/  @P1 MOV R0, R17 ;  /* 0x0000001100001202 */ /* 0x000fe20000000f00 */
[----:B------:R-:W-:Y:S02]  /*2f30*/  @P1 IMAD.MOV.U32 R8, RZ, RZ, R18 ;  /* 0x000000ffff081224 */ /* 0x000fe400078e0012 */
[----:B------:R-:W-:-:S02]  /*2f40*/  @P0 IMAD.MOV.U32 R8, RZ, RZ, R17 ;  /* 0x000000ffff080224 */ /* 0x000fc400078e0011 */
        /* <DEDUP_REMOVED lines=8> */
[----:B------:R-:W-:Y:S01]  /*2fd0*/  LOP3.LUT R9, R9, 0x1f, RZ, 0xc0, !PT ;  /* 0x0000001f09097812 */ /* 0x000fe200078ec0ff */
[----:B------:R-:W-:Y:S01]  /*2fe0*/  @P0 IMAD.MOV.U32 R12, RZ, RZ, R18 ;  /* 0x000000ffff0c0224 */ /* 0x000fe200078e0012 */
[----:B------:R-:W-:Y:S02]  /*2ff0*/  ISETP.EQ.AND P0, PT, R10, 0x8, PT ;  /* 0x000000080a00780c */ /* 0x000fe40003f02270 */
[----:B------:R-:W-:Y:S01]  /*3000*/  @P3 MOV R12, R17 ;  /* 0x00000011000c3202 */ /* 0x000fe20000000f00 */
[----:B------:R-:W-:Y:S01]  /*3010*/  @P5 IMAD.MOV.U32 R12, RZ, RZ, R16 ;  /* 0x000000ffff0c5224 */ /* 0x000fe200078e0010 */
[----:B------:R-:W-:Y:S01]  /*3020*/  SHF.L.W.U32.HI R0, R8, R9, R0 ;  /* 0x0000000908007219 */ /* 0x000fe20000010e00 */
[----:B------:R-:W-:-:S08]  /*3030*/  @P4 IMAD.MOV.U32 R12, RZ, RZ, R15 ;  /* 0x000000ffff0c4224 */ /* 0x000fd000078e000f */
[----:B------:R-:W-:-:S05]  /*3040*/  @P0 IMAD.MOV.U32 R12, RZ, RZ, R13 ;  /* 0x000000ffff0c0224 */ /* 0x000fca00078e000d */
[----:B------:R-:W-:-:S07]  /*3050*/  SHF.L.W.U32.HI R8, R12, R9, R8 ;  /* 0x000000090c087219 */ /* 0x000fce0000010e08 */
.L_x_58:
        /* <DEDUP_REMOVED lines=12> */
[----:B------:R-:W-:Y:S02]  /*3120*/  ISETP.GE.AND P0, PT, R3, RZ, PT ;  /* 0x000000ff0300720c */ /* 0x000fe40003f06270 */
[----:B------:R-:W-:-:S05]  /*3130*/  IADD3 R0, PT, PT, -R14, RZ, RZ ;  /* 0x000000ff0e007210 */ /* 0x000fca0007ffe1ff */
[----:B------:R-:W-:Y:S01]  /*3140*/  @!P1 IMAD.MOV.U32 R14, RZ, RZ, R0 ;  /* 0x000000ffff0e9224 */ /* 0x000fe200078e0000 */
[----:B0-----:R-:W-:-:S10]  /*3150*/  DMUL R8, R8, UR4 ;  /* 0x0000000408087c28 */ /* 0x001fd40008000000 */
[----:B------:R-:W0:Y:S02]  /*3160*/  F2F.F32.F64 R8, R8 ;  /* 0x0000000800087310 */ /* 0x000e240000301000 */
[----:B0-----:R-:W-:-:S07]  /*3170*/  FSEL R13, -R8, R8, !P0 ;  /* 0x00000008080d7208 */ /* 0x001fce0004000100 */
.L_x_56:
        /* <DEDUP_REMOVED lines=14> */
[----:B------:R-:W-:Y:S01]  /*3260*/  FFMA R0, R9, R4, R0 ;  /* 0x0000000409007223 */ /* 0x000fe20000000000 */
[----:B------:R-:W-:-:S03]  /*3270*/  IMAD.MOV.U32 R9, RZ, RZ, 0x3f800000 ;  /* 0x3f800000ff097424 */ /* 0x000fc600078e00ff */
[----:B------:R-:W-:Y:S02]  /*3280*/  @P1 FADD R0, RZ, -R0 ;  /* 0x80000000ff001221 */ /* 0x000fe40000000000 */
[----:B------:R-:W-:Y:S02]  /*3290*/  LOP3.LUT R9, R9, 0x80000000, R2, 0xb8, !PT ;  /* 0x8000000009097812 */ /* 0x000fe400078eb802 */
[----:B------:R-:W-:-:S04]  /*32a0*/  FMUL R7, R7, R0 ;  /* 0x0000000007077220 */ /* 0x000fc80000400000 */
[----:B------:R-:W-:Y:S01]  /*32b0*/  FMUL R6, R6, R7 ;  /* 0x0000000706067220 */ /* 0x000fe20000400000 */
[----:B------:R-:W-:-:S03]  /*32c0*/  FMUL R7, R5, R20 ;  /* 0x0000001405077220 */ /* 0x000fc60000400000 */
[----:B------:R-:W-:-:S04]  /*32d0*/  FMUL R6, R5, R6 ;  /* 0x0000000605067220 */ /* 0x000fc80000400000 */
[----:B------:R-:W-:Y:S01]  /*32e0*/  FMUL R9, R6, R9 ;  /* 0x0000000906097220 */ /* 0x000fe20000400000 */
[----:B------:R-:W-:Y:S06]  /*32f0*/  BRA `(.L_x_37) ;  /* 0x0000001c00d87947 */ /* 0x000fec0003800000 */
.L_x_52:
[C---:B------:R-:W-:Y:S01]  /*3300*/  FMUL R0, R3.reuse, 0.63661974668502807617 ;  /* 0x3f22f98303007820 */ /* 0x040fe20000400000 */
[----:B------:R-:W-:-:S05]  /*3310*/  FSETP.GE.AND P0, PT, |R3|, 105615, PT ;  /* 0x47ce47800300780b */ /* 0x000fca0003f06200 */
[----:B------:R-:W0:Y:S02]  /*3320*/  F2I.NTZ R0, R0 ;  /* 0x0000000000007305 */ /* 0x000e240000203100 */
[----:B0-----:R-:W-:-:S05]  /*3330*/  I2FP.F32.S32 R6, R0 ;  /* 0x0000000000067245 */ /* 0x001fca0000201400 */
[----:B------:R-:W-:-:S04]  /*3340*/  FFMA R5, R6, -1.5707962512969970703, R3 ;  /* 0xbfc90fda06057823 */ /* 0x000fc80000000003 */
[----:B------:R-:W-:-:S04]  /*3350*/  FFMA R5, R6, -7.5497894158615963534e-08, R5 ;  /* 0xb3a2216806057823 */ /* 0x000fc80000000005 */
[----:B------:R-:W-:Y:S01]  /*3360*/  FFMA R7, R6, -5.3903029534742383927e-15, R5 ;  /* 0xa7c234c506077823 */ /* 0x000fe20000000005 */
[----:B------:R-:W-:Y:S02]  /*3370*/  MOV R6, R0 ;  /* 0x0000000000067202 */ /* 0x000fe40000000f00 */
[----:B------:R-:W-:Y:S01]  /*3380*/  P2R R5, PR, RZ, 0x1 ;  /* 0x00000001ff057803 */ /* 0x000fe20000000000 */
[----:B------:R-:W-:Y:S01]  /*3390*/  IMAD.MOV.U32 R8, RZ, RZ, R7 ;  /* 0x000000ffff087224 */ /* 0x000fe200078e0007 */
[----:B------:R-:W-:Y:S06]  /*33a0*/  @!P0 BRA `(.L_x_59) ;  /* 0x0000000400708947 */ /* 0x000fec0003800000 */
[----:B------:R-:W-:-:S13]  /*33b0*/  FSETP.NEU.AND P0, PT, |R3|, +INF , PT ;  /* 0x7f8000000300780b */ /* 0x000fda0003f0d200 */
[----:B------:R-:W-:Y:S01]  /*33c0*/  @!P0 FMUL R8, RZ, R3 ;  /* 0x00000003ff088220 */ /* 0x000fe20000400000 */
[----:B------:R-:W-:Y:S01]  /*33d0*/  @!P0 IMAD.MOV.U32 R0, RZ, RZ, RZ ;  /* 0x000000ffff008224 */ /* 0x000fe200078e00ff */
[----:B------:R-:W-:Y:S06]  /*33e0*/  @!P0 BRA `(.L_x_59) ;  /* 0x0000000400608947 */ /* 0x000fec0003800000 */
[----:B------:R-:W-:Y:S01]  /*33f0*/  IMAD.SHL.U32 R0, R3, 0x100, RZ ;  /* 0x0000010003007824 */ /* 0x000fe200078e00ff */
[----:B------:R-:W-:Y:S01]  /*3400*/  CS2R R18, SRZ ;  /* 0x0000000000127805 */ /* 0x000fe2000001ff00 */
[----:B------:R-:W-:Y:S01]  /*3410*/  IMAD.MOV.U32 R13, RZ, RZ, RZ ;  /* 0x000000ffff0d7224 */ /* 0x000fe200078e00ff */
[----:B------:R-:W0:Y:S02]  /*3420*/  LDCU.64 UR8, c[0x4][0xe0] ;  /* 0x01001c00ff0877ac */ /* 0x000e240008000a00 */
[----:B------:R-:W-:Y:S01]  /*3430*/  LOP3.LUT R21, R0, 0x80000000, RZ, 0xfc, !PT ;  /* 0x8000000000157812 */ /* 0x000fe200078efcff */
[----:B------:R-:W-:-:S06]  /*3440*/  UMOV UR4, URZ ;  /* 0x000000ff00047c82 */ /* 0x000fcc0008000000 */
.L_x_60:
        /* <DEDUP_REMOVED lines=54> */
[----:B------:R-:W-:Y:S01]  /*37b0*/  ISETP.EQ.AND P0, PT, R11, 0x8, PT ;  /* 0x000000080b00780c */ /* 0x000fe20003f02270 */
[----:B------:R-:W-:Y:S01]  /*37c0*/  @P1 IMAD.MOV.U32 R9, RZ, RZ, R12 ;  /* 0x000000ffff091224 */ /* 0x000fe200078e000c */
[----:B------:R-:W-:Y:S01]  /*37d0*/  LOP3.LUT R11, R10, 0x1f, RZ, 0xc0, !PT ;  /* 0x0000001f0a0b7812 */ /* 0x000fe200078ec0ff */
[----:B------:R-:W-:Y:S02]  /*37e0*/  @P2 IMAD.MOV.U32 R9, RZ, RZ, R14 ;  /* 0x000000ffff092224 */ /* 0x000fe400078e000e */
[----:B------:R-:W-:Y:S01]  /*37f0*/  @P3 IMAD.MOV.U32 R9, RZ, RZ, R15 ;  /* 0x000000ffff093224 */ /* 0x000fe200078e000f */
[----:B------:R-:W-:Y:S01]  /*3800*/  @P4 MOV R9, R16 ;  /* 0x0000001000094202 */ /* 0x000fe20000000f00 */
[----:B------:R-:W-:Y:S01]  /*3810*/  @P5 IMAD.MOV.U32 R9, RZ, RZ, R17 ;  /* 0x000000ffff095224 */ /* 0x000fe200078e0011 */
[----:B------:R-:W-:-:S05]  /*3820*/  SHF.L.W.U32.HI R0, R8, R11, R0 ;  /* 0x0000000b08007219 */ /* 0x000fca0000010e00 */
[----:B------:R-:W-:-:S05]  /*3830*/  @P0 IMAD.MOV.U32 R9, RZ, RZ, R13 ;  /* 0x000000ffff090224 */ /* 0x000fca00078e000d */
[----:B------:R-:W-:-:S07]  /*3840*/  SHF.L.W.U32.HI R8, R9, R11, R8 ;  /* 0x0000000b09087219 */ /* 0x000fce0000010e08 */
.L_x_61:
        /* <DEDUP_REMOVED lines=9> */
[C---:B------:R-:W-:Y:S02]  /*38e0*/  LEA.HI R0, R13.reuse, R0, RZ, 0x1 ;  /* 0x000000000d007211 */ /* 0x040fe400078f08ff */
[----:B------:R-:W0:Y:S01]  /*38f0*/  I2F.F64.S64 R8, R8 ;  /* 0x0000000800087312 */ /* 0x000e220000301c00 */
[----:B------:R-:W-:Y:S02]  /*3900*/  LOP3.LUT R18, R13, R3, RZ, 0x3c, !PT ;  /* 0x000000030d127212 */ /* 0x000fe400078e3cff */
[----:B------:R-:W-:Y:S02]  /*3910*/  IMAD.MOV R13, RZ, RZ, -R0 ;  /* 0x000000ffff0d7224 */ /* 0x000fe400078e0a00 */
[----:B------:R-:W-:-:S04]  /*3920*/  ISETP.GE.AND P0, PT, R18, RZ, PT ;  /* 0x000000ff1200720c */ /* 0x000fc80003f06270 */
[----:B------:R-:W-:Y:S01]  /*3930*/  @!P1 MOV R0, R13 ;  /* 0x0000000d00009202 */ /* 0x000fe20000000f00 */
[----:B0-----:R-:W-:-:S10]  /*3940*/  DMUL R10, R8, UR4 ;  /* 0x00000004080a7c28 */ /* 0x001fd40008000000 */
[----:B------:R-:W0:Y:S02]  /*3950*/  F2F.F32.F64 R10, R10 ;  /* 0x0000000a000a7310 */ /* 0x000e240000301000 */
[----:B0-----:R-:W-:-:S07]  /*3960*/  FSEL R8, -R10, R10, !P0 ;  /* 0x0000000a0a087208 */ /* 0x001fce0004000100 */
.L_x_59:
[----:B------:R-:W-:Y:S01]  /*3970*/  FMUL R9, R8, R8 ;  /* 0x0000000808097220 */ /* 0x000fe20000400000 */
[C---:B------:R-:W-:Y:S01]  /*3980*/  LOP3.LUT R11, R0.reuse, 0x1, RZ, 0xc0, !PT ;  /* 0x00000001000b7812 */ /* 0x040fe200078ec0ff */
[----:B------:R-:W-:Y:S01]  /*3990*/  IMAD.MOV.U32 R18, RZ, RZ, 0x3c0885e4 ;  /* 0x3c0885e4ff127424 */ /* 0x000fe200078e00ff */
[----:B------:R-:W-:Y:S01]  /*39a0*/  FSETP.GE.AND P2, PT, |R3|, 105615, PT ;  /* 0x47ce47800300780b */ /* 0x000fe20003f46200 */
[----:B------:R-:W-:Y:S01]  /*39b0*/  FFMA R10, R9, R4, -0.0013887860113754868507 ;  /* 0xbab607ed090a7423 */ /* 0x000fe20000000004 */
[----:B------:R-:W-:Y:S01]  /*39c0*/  ISETP.NE.U32.AND P0, PT, R11, 0x1, PT ;  /* 0x000000010b00780c */ /* 0x000fe20003f05070 */
[----:B------:R-:W-:Y:S02]  /*39d0*/  VIADD R0, R0, 0x1 ;  /* 0x0000000100007836 */ /* 0x000fe40000000000 */
[----:B------:R-:W-:Y:S01]  /*39e0*/  IMAD.MOV.U32 R13, RZ, RZ, 0x3e2aaaa8 ;  /* 0x3e2aaaa8ff0d7424 */ /* 0x000fe200078e00ff */
[----:B------:R-:W-:Y:S02]  /*39f0*/  FSEL R10, R10, -0.00019574658654164522886, P0 ;  /* 0xb94d41530a0a7808 */ /* 0x000fe40000000000 */
[----:B------:R-:W-:-:S02]  /*3a00*/  FSEL R18, R18, 0.041666727513074874878, !P0 ;  /* 0x3d2aaabb12127808 */ /* 0x000fc40004000000 */
[----:B------:R-:W-:Y:S02]  /*3a10*/  LOP3.LUT P1, RZ, R0, 0x2, RZ, 0xc0, !PT ;  /* 0x0000000200ff7812 */ /* 0x000fe4000782c0ff */
[----:B------:R-:W-:Y:S01]  /*3a20*/  FSEL R0, R8, 1, !P0 ;  /* 0x3f80000008007808 */ /* 0x000fe20004000000 */
[----:B------:R-:W-:Y:S01]  /*3a30*/  FFMA R10, R9, R10, R18 ;  /* 0x0000000a090a7223 */ /* 0x000fe20000000012 */
[----:B------:R-:W-:-:S03]  /*3a40*/  FSEL R13, -R13, -0.4999999701976776123, !P0 ;  /* 0xbeffffff0d0d7808 */ /* 0x000fc60004000100 */
[C---:B------:R-:W-:Y:S02]  /*3a50*/  FFMA R11, R9.reuse, R0, RZ ;  /* 0x00000000090b7223 */ /* 0x040fe400000000ff */
[----:B------:R-:W-:-:S04]  /*3a60*/  FFMA R10, R9, R10, R13 ;  /* 0x0000000a090a7223 */ /* 0x000fc8000000000d */
[----:B------:R-:W-:-:S04]  /*3a70*/  FFMA R8, R11, R10, R0 ;  /* 0x0000000a0b087223 */ /* 0x000fc80000000000 */
[----:B------:R-:W-:Y:S01]  /*3a80*/  @P1 FADD R8, RZ, -R8 ;  /* 0x80000008ff081221 */ /* 0x000fe20000000000 */
        /* <DEDUP_REMOVED lines=12> */
.L_x_63:
        /* <DEDUP_REMOVED lines=63> */
.L_x_64:
        /* <DEDUP_REMOVED lines=18> */
.L_x_62:
[----:B------:R-:W-:Y:S01]  /*4060*/  FMUL R3, R7, R7 ;  /* 0x0000000707037220 */ /* 0x000fe20000400000 */
[----:B------:R-:W-:Y:S01]  /*4070*/  LOP3.LUT R0, R6, 0x1, RZ, 0xc0, !PT ;  /* 0x0000000106007812 */ /* 0x000fe200078ec0ff */
[----:B------:R-:W-:Y:S01]  /*4080*/  IMAD.MOV.U32 R10, RZ, RZ, 0x3d2aaabb ;  /* 0x3d2aaabbff0a7424 */ /* 0x000fe200078e00ff */
[----:B------:R-:W-:Y:S01]  /*4090*/  MOV R5, 0x3effffff ;  /* 0x3effffff00057802 */ /* 0x000fe20000000f00 */
[----:B------:R-:W-:Y:S01]  /*40a0*/  FFMA R4, R3, R4, -0.0013887860113754868507 ;  /* 0xbab607ed03047423 */ /* 0x000fe20000000004 */
[----:B------:R-:W-:Y:S01]  /*40b0*/  ISETP.NE.U32.AND P0, PT, R0, 0x1, PT ;  /* 0x000000010000780c */ /* 0x000fe20003f05070 */
[----:B------:R-:W-:Y:S01]  /*40c0*/  FMUL R2, R2, 1.70141183460469231732e+38 ;  /* 0x7f00000002027820 */ /* 0x000fe20000400000 */
[----:B------:R-:W-:Y:S02]  /*40d0*/  LOP3.LUT P1, RZ, R6, 0x2, RZ, 0xc0, !PT ;  /* 0x0000000206ff7812 */ /* 0x000fe4000782c0ff */
[----:B------:R-:W-:Y:S02]  /*40e0*/  FSEL R4, R4, -0.00019574658654164522886, !P0 ;  /* 0xb94d415304047808 */ /* 0x000fe40004000000 */
[----:B------:R-:W-:-:S02]  /*40f0*/  FSEL R10, R10, 0.0083327032625675201416, !P0 ;  /* 0x3c0885e40a0a7808 */ /* 0x000fc40004000000 */
[----:B------:R-:W-:Y:S02]  /*4100*/  FSEL R0, R7, 1, P0 ;  /* 0x3f80000007007808 */ /* 0x000fe40000000000 */
[----:B------:R-:W-:Y:S01]  /*4110*/  FSEL R7, -R5, -0.16666662693023681641, !P0 ;  /* 0xbe2aaaa805077808 */ /* 0x000fe20004000100 */
[C---:B------:R-:W-:Y:S02]  /*4120*/  FFMA R4, R3.reuse, R4, R10 ;  /* 0x0000000403047223 */ /* 0x040fe4000000000a */
[C---:B------:R-:W-:Y:S02]  /*4130*/  FFMA R5, R3.reuse, R0, RZ ;  /* 0x0000000003057223 */ /* 0x040fe400000000ff */
[----:B------:R-:W-:Y:S01]  /*4140*/  FFMA R4, R3, R4, R7 ;  /* 0x0000000403047223 */ /* 0x000fe20000000007 */
[----:B------:R-:W-:-:S03]  /*4150*/  FMUL R7, R2, R2 ;  /* 0x0000000202077220 */ /* 0x000fc60000400000 */
[----:B------:R-:W-:Y:S01]  /*4160*/  FFMA R5, R5, R4, R0 ;  /* 0x0000000405057223 */ /* 0x000fe20000000000 */
[----:B------:R-:W-:-:S03]  /*4170*/  FMUL R7, R8, R7 ;  /* 0x0000000708077220 */ /* 0x000fc60000400000 */
[----:B------:R-:W-:-:S04]  /*4180*/  @P1 FADD R5, RZ, -R5 ;  /* 0x80000005ff051221 */ /* 0x000fc80000000000 */
[----:B------:R-:W-:Y:S01]  /*4190*/  FMUL R9, R2, R5 ;  /* 0x0000000502097220 */ /* 0x000fe20000400000 */
[----:B------:R-:W-:Y:S06]  /*41a0*/  BRA `(.L_x_37) ;  /* 0x00000010002c7947 */ /* 0x000fec0003800000 */
.L_x_35:
[----:B------:R-:W-:-:S04]  /*41b0*/  ISETP.GE.U32.AND P1, PT, R5, 0x7f800000, PT ;  /* 0x7f8000000500780c */ /* 0x000fc80003f26070 */
[----:B------:R-:W-:-:S13]  /*41c0*/  ISETP.NE.OR P0, PT, R0, RZ, !P1 ;  /* 0x000000ff0000720c */ /* 0x000fda0004f05670 */
[----:B------:R-:W-:-:S04]  /*41d0*/  @!P0 FADD R7, R3, -R3 ;  /* 0x8000000303078221 */ /* 0x000fc80000000000 */
[----:B------:R-:W-:-:S05]  /*41e0*/  @!P0 FMUL R9, R2, R7 ;  /* 0x0000000702098220 */ /* 0x000fca0000400000 */
[----:B------:R-:W-:Y:S01]  /*41f0*/  @!P0 LOP3.LUT R9, RZ, 0x80000000, R9, 0xb8, !PT ;  /* 0x80000000ff098812 */ /* 0x000fe200078eb809 */
[----:B------:R-:W-:Y:S06]  /*4200*/  @!P0 BRA `(.L_x_37) ;  /* 0x0000001000148947 */ /* 0x000fec0003800000 */
[----:B------:R-:W-:-:S04]  /*4210*/  ISETP.GE.U32.AND P0, PT, R0, 0x7f800000, PT ;  /* 0x7f8000000000780c */ /* 0x000fc80003f06070 */
[----:B------:R-:W-:-:S13]  /*4220*/  ISETP.NE.OR P0, PT, R5, RZ, !P0 ;  /* 0x000000ff0500720c */ /* 0x000fda0004705670 */
[----:B------:R-:W-:Y:S05]  /*4230*/  @P0 BRA `(.L_x_65) ;  /* 0x0000000000200947 */ /* 0x000fea0003800000 */
[C---:B------:R-:W-:Y:S01]  /*4240*/  LOP3.LUT P0, RZ, R2.reuse, 0x7fffff, RZ, 0xc0, !PT ;  /* 0x007fffff02ff7812 */ /* 0x040fe2000780c0ff */
[----:B------:R-:W-:-:S12]  /*4250*/  FMUL R7, R2, R2 ;  /* 0x0000000202077220 */ /* 0x000fd80000400000 */
[--C-:B------:R-:W-:Y:S01]  /*4260*/  @P0 FADD R4, R2, R2.reuse ;  /* 0x0000000202040221 */ /* 0x100fe20000000000 */
[----:B------:R-:W-:-:S03]  /*4270*/  @!P0 LOP3.LUT R0, RZ, 0x80000000, R2, 0xb8, !PT ;  /* 0x80000000ff008812 */ /* 0x000fc600078eb802 */
[C---:B------:R-:W-:Y:S02]  /*4280*/  @P0 FMUL R4, R3.reuse, R4 ;  /* 0x0000000403040220 */ /* 0x040fe40000400000 */
[----:B------:R-:W-:-:S03]  /*4290*/  @!P0 FMUL R9, R3, R0 ;  /* 0x0000000003098220 */ /* 0x000fc60000400000 */
[----:B------:R-:W-:Y:S01]  /*42a0*/  @P0 LOP3.LUT R9, RZ, 0x80000000, R4, 0xb8, !PT ;  /* 0x80000000ff090812 */ /* 0x000fe200078eb804 */
[----:B------:R-:W-:Y:S06]  /*42b0*/  BRA `(.L_x_37) ;  /* 0x0000000c00e87947 */ /* 0x000fec0003800000 */
.L_x_65:
[----:B------:R-:W-:-:S13]  /*42c0*/  ISETP.GT.U32.OR P0, PT, R0, 0x7f7fffff, !P1 ;  /* 0x7f7fffff0000780c */ /* 0x000fda0004f04470 */
[----:B------:R-:W-:-:S04]  /*42d0*/  @!P0 FADD R7, R3, -R3 ;  /* 0x8000000303078221 */ /* 0x000fc80000000000 */
[----:B------:R-:W-:Y:S01]  /*42e0*/  @!P0 FMUL R9, R2, R7 ;  /* 0x0000000702098220 */ /* 0x000fe20000400000 */
[----:B------:R-:W-:Y:S06]  /*42f0*/  @!P0 BRA `(.L_x_37) ;  /* 0x0000000c00d88947 */ /* 0x000fec0003800000 */
[----:B------:R-:W-:-:S04]  /*4300*/  LOP3.LUT P0, RZ, R2, 0x7fffff, RZ, 0xc0, !PT ;  /* 0x007fffff02ff7812 */ /* 0x000fc8000780c0ff */
[----:B------:R-:W-:-:S13]  /*4310*/  ISETP.LT.U32.OR P0, PT, R0, 0x7f800000, P0 ;  /* 0x7f8000000000780c */ /* 0x000fda0000701470 */
[----:B------:R-:W-:Y:S05]  /*4320*/  @P0 BRA `(.L_x_66) ;  /* 0x0000000c00b80947 */ /* 0x000fea0003800000 */
[----:B------:R-:W-:Y:S01]  /*4330*/  @P1 FADD R9, R3, -R3 ;  /* 0x8000000303091221 */ /* 0x000fe20000000000 */
[----:B------:R-:W-:-:S03]  /*4340*/  @P1 FMUL R7, R2, R2 ;  /* 0x0000000202071220 */ /* 0x000fc60000400000 */
[----:B------:R-:W-:Y:S01]  /*4350*/  @P1 FMUL R9, R2, R9 ;  /* 0x0000000902091220 */ /* 0x000fe20000400000 */
[----:B------:R-:W-:Y:S06]  /*4360*/  @P1 BRA `(.L_x_37) ;  /* 0x0000000c00bc1947 */ /* 0x000fec0003800000 */
[C---:B------:R-:W-:Y:S01]  /*4370*/  FMUL R0, R3.reuse, 0.63661974668502807617 ;  /* 0x3f22f98303007820 */ /* 0x040fe20000400000 */
[----:B------:R-:W-:-:S05]  /*4380*/  FSETP.GE.AND P0, PT, |R3|, 105615, PT ;  /* 0x47ce47800300780b */ /* 0x000fca0003f06200 */
[----:B------:R-:W0:Y:S02]  /*4390*/  F2I.NTZ R0, R0 ;  /* 0x0000000000007305 */ /* 0x000e240000203100 */
[----:B0-----:R-:W-:-:S05]  /*43a0*/  I2FP.F32.S32 R6, R0 ;  /* 0x0000000000067245 */ /* 0x001fca0000201400 */
[----:B------:R-:W-:-:S04]  /*43b0*/  FFMA R5, R6, -1.5707962512969970703, R3 ;  /* 0xbfc90fda06057823 */ /* 0x000fc80000000003 */
[----:B------:R-:W-:-:S04]  /*43c0*/  FFMA R5, R6, -7.5497894158615963534e-08, R5 ;  /* 0xb3a2216806057823 */ /* 0x000fc80000000005 */
[----:B------:R-:W-:Y:S01]  /*43d0*/  FFMA R7, R6, -5.3903029534742383927e-15, R5 ;  /* 0xa7c234c506077823 */ /* 0x000fe20000000005 */
[----:B------:R-:W-:Y:S01]  /*43e0*/  IMAD.MOV.U32 R6, RZ, RZ, R0 ;  /* 0x000000ffff067224 */ /* 0x000fe200078e0000 */
[----:B------:R-:W-:Y:S02]  /*43f0*/  P2R R5, PR, RZ, 0x1 ;  /* 0x00000001ff057803 */ /* 0x000fe40000000000 */
[----:B------:R-:W-:Y:S01]  /*4400*/  IMAD.MOV.U32 R8, RZ, RZ, R7 ;  /* 0x000000ffff087224 */ /* 0x000fe200078e0007 */
[----:B------:R-:W-:Y:S06]  /*4410*/  @!P0 BRA `(.L_x_67) ;  /* 0x0000000400708947 */ /* 0x000fec0003800000 */
[----:B------:R-:W-:-:S13]  /*4420*/  FSETP.NEU.AND P0, PT, |R3|, +INF , PT ;  /* 0x7f8000000300780b */ /* 0x000fda0003f0d200 */
[----:B------:R-:W-:Y:S01]  /*4430*/  @!P0 FMUL R8, RZ, R3 ;  /* 0x00000003ff088220 */ /* 0x000fe20000400000 */
[----:B------:R-:W-:Y:S01]  /*4440*/  @!P0 IMAD.MOV.U32 R0, RZ, RZ, RZ ;  /* 0x000000ffff008224 */ /* 0x000fe200078e00ff */
[----:B------:R-:W-:Y:S06]  /*4450*/  @!P0 BRA `(.L_x_67) ;  /* 0x0000000400608947 */ /* 0x000fec0003800000 */
[----:B------:R-:W-:Y:S01]  /*4460*/  IMAD.SHL.U32 R0, R3, 0x100, RZ ;  /* 0x0000010003007824 */ /* 0x000fe200078e00ff */
[----:B------:R-:W-:Y:S02]  /*4470*/  MOV R13, RZ ;  /* 0x000000ff000d7202 */ /* 0x000fe40000000f00 */
[----:B------:R-:W-:Y:S01]  /*4480*/  CS2R R18, SRZ ;  /* 0x0000000000127805 */ /* 0x000fe2000001ff00 */
[----:B------:R-:W0:Y:S01]  /*4490*/  LDCU.64 UR8, c[0x4][0xe0] ;  /* 0x01001c00ff0877ac */ /* 0x000e220008000a00 */
[----:B------:R-:W-:Y:S01]  /*44a0*/  LOP3.LUT R21, R0, 0x80000000, RZ, 0xfc, !PT ;  /* 0x8000000000157812 */ /* 0x000fe200078efcff */
[----:B------:R-:W-:-:S06]  /*44b0*/  UMOV UR4, URZ ;  /* 0x000000ff00047c82 */ /* 0x000fcc0008000000 */
.L_x_68:
        /* <DEDUP_REMOVED lines=14> */
[----:B------:R-:W-:Y:S01]  /*45a0*/  @P1 MOV R12, R0 ;  /* 0x00000000000c1202 */ /* 0x000fe20000000f00 */
[----:B------:R-:W-:Y:S01]  /*45b0*/  IMAD.X R13, R9, 0x1, R19, P2 ;  /* 0x00000001090d7824 */ /* 0x000fe200010e0613 */
[C---:B------:R-:W-:Y:S01]  /*45c0*/  ISETP.EQ.AND P2, PT, R18.reuse, 0x8, PT ;  /* 0x000000081200780c */ /* 0x040fe20003f42270 */
[--C-:B------:R-:W-:Y:S01]  /*45d0*/  @P0 IMAD.MOV.U32 R5, RZ, RZ, R0.reuse ;  /* 0x000000ffff050224 */ /* 0x100fe200078e0000 */
[----:B------:R-:W-:Y:S01]  /*45e0*/  IADD3 R18, PT, PT, R18, 0x4, RZ ;  /* 0x0000000412127810 */ /* 0x000fe20007ffe0ff */
[--C-:B------:R-:W-:Y:S02]  /*45f0*/  @P3 IMAD.MOV.U32 R15, RZ, RZ, R0.reuse ;  /* 0x000000ffff0f3224 */ /* 0x100fe400078e0000 */
[--C-:B------:R-:W-:Y:S02]  /*4600*/  @P4 IMAD.MOV.U32 R16, RZ, RZ, R0.reuse ;  /* 0x000000ffff104224 */ /* 0x100fe400078e0000 */
[----:B------:R-:W-:-:S06]  /*4610*/  @P5 IMAD.MOV.U32 R17, RZ, RZ, R0 ;  /* 0x000000ffff115224 */ /* 0x000fcc00078e0000 */
        /* <DEDUP_REMOVED lines=42> */
.L_x_69:
        /* <DEDUP_REMOVED lines=12> */
[----:B------:R-:W-:Y:S02]  /*4980*/  ISETP.GE.AND P0, PT, R18, RZ, PT ;  /* 0x000000ff1200720c */ /* 0x000fe40003f06270 */
[----:B------:R-:W-:-:S05]  /*4990*/  IADD3 R13, PT, PT, -R0, RZ, RZ ;  /* 0x000000ff000d7210 */ /* 0x000fca0007ffe1ff */
[----:B------:R-:W-:Y:S01]  /*49a0*/  @!P1 IMAD.MOV.U32 R0, RZ, RZ, R13 ;  /* 0x000000ffff009224 */ /* 0x000fe200078e000d */
[----:B0-----:R-:W-:-:S10]  /*49b0*/  DMUL R10, R8, UR4 ;  /* 0x00000004080a7c28 */ /* 0x001fd40008000000 */
[----:B------:R-:W0:Y:S02]  /*49c0*/  F2F.F32.F64 R10, R10 ;  /* 0x0000000a000a7310 */ /* 0x000e240000301000 */
[----:B0-----:R-:W-:-:S07]  /*49d0*/  FSEL R8, -R10, R10, !P0 ;  /* 0x0000000a0a087208 */ /* 0x001fce0004000100 */
.L_x_67:
        /* <DEDUP_REMOVED lines=21> */
[----:B------:R-:W-:Y:S01]  /*4b30*/  @!P0 MOV R6, RZ ;  /* 0x000000ff00068202 */ /* 0x000fe20000000f00 */
        /* <DEDUP_REMOVED lines=8> */
.L_x_71:
        /* <DEDUP_REMOVED lines=39> */
[----:B------:R-:W-:Y:S01]  /*4e30*/  @P4 IMAD.MOV.U32 R0, RZ, RZ, R12 ;  /* 0x000000ffff004224 */ /* 0x000fe200078e000c */
[----:B------:R-:W-:Y:S01]  /*4e40*/  ISETP.EQ.AND P4, PT, R10, 0x4, PT ;  /* 0x000000040a00780c */ /* 0x000fe20003f82270 */
        /* <DEDUP_REMOVED lines=22> */
.L_x_72:
        /* <DEDUP_REMOVED lines=18> */
.L_x_70:
        /* <DEDUP_REMOVED lines=20> */
.L_x_66:
[----:B------:R-:W-:Y:S01]  /*5210*/  FADD R0, R3, -R3 ;  /* 0x8000000303007221 */ /* 0x000fe20000000000 */
[C---:B------:R-:W-:Y:S01]  /*5220*/  FMUL R7, R2.reuse, R2 ;  /* 0x0000000202077220 */ /* 0x040fe20000400000 */
[----:B------:R-:W-:-:S03]  /*5230*/  FADD R9, R2, R2 ;  /* 0x0000000202097221 */ /* 0x000fc60000000000 */
[----:B------:R-:W-:Y:S01]  /*5240*/  FMUL R7, R7, R0 ;  /* 0x0000000007077220 */ /* 0x000fe20000400000 */
[----:B------:R-:W-:-:S07]  /*5250*/  FMUL R9, R0, R9 ;  /* 0x0000000900097220 */ /* 0x000fce0000400000 */
.L_x_37:
        /* <DEDUP_REMOVED lines=14> */
[----:B------:R-:W-:-:S07]  /*5340*/  MOV R8, 0x5360 ;  /* 0x0000536000087802 */ /* 0x000fce0000000f00 */
[----:B------:R-:W-:Y:S05]  /*5350*/  CALL.REL.NOINC `($__internal_2_$__cuda_sm20_sqrt_rn_f32_slowpath) ;  /* 0x0000000000387944 */ /* 0x000fea0003c00000 */
[----:B------:R-:W-:Y:S01]  /*5360*/  IMAD.MOV.U32 R0, RZ, RZ, R5 ;  /* 0x000000ffff007224 */ /* 0x000fe200078e0005 */
[----:B------:R-:W-:Y:S06]  /*5370*/  BRA `(.L_x_74) ;  /* 0x0000000000107947 */ /* 0x000fec0003800000 */
.L_x_73:
[----:B------:R-:W-:Y:S01]  /*5380*/  FMUL.FTZ R0, R5, R6 ;  /* 0x0000000605007220 */ /* 0x000fe20000410000 */
[----:B------:R-:W-:-:S03]  /*5390*/  FMUL.FTZ R6, R6, 0.5 ;  /* 0x3f00000006067820 */ /* 0x000fc60000410000 */
[----:B------:R-:W-:-:S04]  /*53a0*/  FFMA R5, -R0, R0, R5 ;  /* 0x0000000000057223 */ /* 0x000fc80000000105 */
[----:B------:R-:W-:-:S07]  /*53b0*/  FFMA R0, R5, R6, R0 ;  /* 0x0000000605007223 */ /* 0x000fce0000000000 */
.L_x_74:
        /* <DEDUP_REMOVED lines=8> */
        .weak           $__internal_2_$__cuda_sm20_sqrt_rn_f32_slowpath
        .type           $__internal_2_$__cuda_sm20_sqrt_rn_f32_slowpath,@function
        .size           $__internal_2_$__cuda_sm20_sqrt_rn_f32_slowpath,(.L_x_345 - $__internal_2_$__cuda_sm20_sqrt_rn_f32_slowpath)
$__internal_2_$__cuda_sm20_sqrt_rn_f32_slowpath:
[----:B------:R-:W-:-:S13]  /*5440*/  LOP3.LUT P0, RZ, R5, 0x7fffffff, RZ, 0xc0, !PT ;  /* 0x7fffffff05ff7812 */ /* 0x000fda000780c0ff */
[----:B------:R-:W-:Y:S05]  /*5450*/  @!P0 BRA `(.L_x_75) ;  /* 0x0000000000488947 */ /* 0x000fea0003800000 */
[----:B------:R-:W-:Y:S01]  /*5460*/  FSETP.GEU.FTZ.AND P0, PT, R5, RZ, PT ;  /* 0x000000ff0500720b */ /* 0x000fe20003f1e000 */
[----:B------:R-:W-:-:S12]  /*5470*/  IMAD.MOV.U32 R0, RZ, RZ, R5 ;  /* 0x000000ffff007224 */ /* 0x000fd800078e0005 */
[----:B------:R-:W-:Y:S01]  /*5480*/  @!P0 MOV R5, 0x7fffffff ;  /* 0x7fffffff00058802 */ /* 0x000fe20000000f00 */
        /* <DEDUP_REMOVED lines=15> */
.L_x_75:
[----:B------:R-:W-:Y:S02]  /*5580*/  IMAD.MOV.U32 R6, RZ, RZ, R8 ;  /* 0x000000ffff067224 */ /* 0x000fe400078e0008 */
[----:B------:R-:W-:-:S04]  /*5590*/  IMAD.MOV.U32 R7, RZ, RZ, 0x0 ;  /* 0x00000000ff077424 */ /* 0x000fc800078e00ff */
[----:B------:R-:W-:Y:S05]  /*55a0*/  RET.REL.NODEC R6 `(_Z19complex_cosh_kernelPf) ;  /* 0xffffffa806947950 */ /* 0x000fea0003c3ffff */
.L_x_76:
        /* <DEDUP_REMOVED lines=13> */
.L_x_345:


//--------------------- .text._Z19complex_sinh_kernelPf --------------------------
	.section	.text._Z19complex_sinh_kernelPf,"ax",@progbits
	.align	128
        .global         _Z19complex_sinh_kernelPf
        .type           _Z19complex_sinh_kernelPf,@function
        .size           _Z19complex_sinh_kernelPf,(.L_x_346 - _Z19complex_sinh_kernelPf)
        .other          _Z19complex_sinh_kernelPf,@"STO_CUDA_ENTRY STV_DEFAULT"
_Z19complex_sinh_kernelPf:
.text._Z19complex_sinh_kernelPf:
        /* <DEDUP_REMOVED lines=16> */
[----:B------:R-:W-:Y:S01]  /*0100*/  LOP3.LUT R6, R0, 0x7fffffff, RZ, 0xc0, !PT ;  /* 0x7fffffff00067812 */ /* 0x000fe200078ec0ff */
[----:B------:R-:W-:Y:S01]  /*0110*/  IMAD.MOV.U32 R5, RZ, RZ, R4 ;  /* 0x000000ffff057224 */ /* 0x000fe200078e0004 */
[----:B------:R-:W-:-:S04]  /*0120*/  LOP3.LUT R7, R4, 0x7fffffff, RZ, 0xc0, !PT ;  /* 0x7fffffff04077812 */ /* 0x000fc800078ec0ff */
[----:B------:R-:W-:-:S04]  /*0130*/  VIMNMX.U32 R2, PT, PT, R6, R7, !PT ;  /* 0x0000000706027248 */ /* 0x000fc80007fe0000 */
[----:B------:R-:W-:Y:S01]  /*0140*/  ISETP.GT.U32.AND P0, PT, R2, 0x7f7fffff, PT ;  /* 0x7f7fffff0200780c */ /* 0x000fe20003f04070 */
[----:B------:R-:W-:-:S12]  /*0150*/  IMAD.MOV.U32 R2, RZ, RZ, R0 ;  /* 0x000000ffff027224 */ /* 0x000fd800078e0000 */
[----:B0-----:R-:W-:Y:S05]  /*0160*/  @P0 BRA `(.L_x_77) ;  /* 0x0000004000280947 */ /* 0x001fea0003800000 */
[----:B------:R-:W-:-:S13]  /*0170*/  ISETP.NE.AND P0, PT, R7, RZ, PT ;  /* 0x000000ff0700720c */ /* 0x000fda0003f05270 */
[----:B------:R-:W-:Y:S05]  /*0180*/  @P0 BRA `(.L_x_78) ;  /* 0x00000000006c0947 */ /* 0x000fea0003800000 */
[C---:B------:R-:W-:Y:S01]  /*0190*/  FMUL R0, |R2|.reuse, 1.4426950216293334961 ;  /* 0x3fb8aa3b02007820 */ /* 0x040fe20000400200 */
[----:B------:R-:W-:Y:S02]  /*01a0*/  HFMA2 R3, -RZ, RZ, 3.4921875, 0 ;  /* 0x42fc0000ff037431 */ /* 0x000fe400000001ff */
[----:B------:R-:W-:Y:S02]  /*01b0*/  IMAD.MOV.U32 R7, RZ, RZ, 0x363d0ada ;  /* 0x363d0adaff077424 */ /* 0x000fe400078e00ff */
[----:B------:R-:W-:Y:S01]  /*01c0*/  FMUL R6, R2, R2 ;  /* 0x0000000202067220 */ /* 0x000fe20000400000 */
[----:B------:R-:W0:Y:S03]  /*01d0*/  FRND.TRUNC R0, R0 ;  /* 0x0000000000007307 */ /* 0x000e26000020d000 */
[----:B------:R-:W-:-:S04]  /*01e0*/  FFMA R7, R6, R7, 0.00019836159481201320887 ;  /* 0x394fff4906077423 */ /* 0x000fc80000000007 */
[----:B------:R-:W-:-:S04]  /*01f0*/  FFMA R9, R6, R7, 0.0083333496004343032837 ;  /* 0x3c08889a06097423 */ /* 0x000fc80000000007 */
[----:B------:R-:W-:-:S04]  /*0200*/  FFMA R9, R6, R9, 0.16666667163372039795 ;  /* 0x3e2aaaab06097423 */ /* 0x000fc80000000009 */
[----:B------:R-:W-:Y:S01]  /*0210*/  FMUL R9, R6, R9 ;  /* 0x0000000906097220 */ /* 0x000fe20000400000 */
[----:B0-----:R-:W-:Y:S02]  /*0220*/  FSETP.GT.AND P0, PT, |R0|, 126, PT ;  /* 0x42fc00000000780b */ /* 0x001fe40003f04200 */
[----:B------:R-:W-:-:S04]  /*0230*/  LOP3.LUT R3, R3, 0x80000000, R0, 0xb8, !PT ;  /* 0x8000000003037812 */ /* 0x000fc800078eb800 */
[----:B------:R-:W-:Y:S02]  /*0240*/  FSEL R3, R3, R0, P0 ;  /* 0x0000000003037208 */ /* 0x000fe40000000000 */
[----:B------:R-:W-:-:S03]  /*0250*/  FSETP.GE.AND P0, PT, |R2|, 1, PT ;  /* 0x3f8000000200780b */ /* 0x000fc60003f06200 */
        /* <DEDUP_REMOVED lines=8> */
[----:B0-----:R-:W-:-:S04]  /*02e0*/  FMUL.FTZ R0, R0, -0.125 ;  /* 0xbe00000000007820 */ /* 0x001fc80000410000 */
[----:B------:R-:W-:-:S05]  /*02f0*/  FFMA R7, R3, 2, R0 ;  /* 0x4000000003077823 */ /* 0x000fca0000000000 */
[--C-:B------:R-:W-:Y:S01]  /*0300*/  LOP3.LUT R7, R7, 0x80000000, R2.reuse, 0xb8, !PT ;  /* 0x8000000007077812 */ /* 0x100fe200078eb802 */
[----:B------:R-:W-:-:S04]  /*0310*/  @!P0 FFMA R7, R2, R9, R2 ;  /* 0x0000000902078223 */ /* 0x000fc80000000002 */
[----:B------:R-:W-:Y:S01]  /*0320*/  IMAD.MOV.U32 R2, RZ, RZ, R7 ;  /* 0x000000ffff027224 */ /* 0x000fe200078e0007 */
[----:B------:R-:W-:Y:S06]  /*0330*/  BRA `(.L_x_79) ;  /* 0x0000004c00d07947 */ /* 0x000fec0003800000 */
.L_x_78:
[----:B------:R-:W-:-:S13]  /*0340*/  ISETP.GT.U32.AND P0, PT, R6, 0x410fffff, PT ;  /* 0x410fffff0600780c */ /* 0x000fda0003f04070 */
[----:B------:R-:W-:Y:S05]  /*0350*/  @P0 BRA `(.L_x_80) ;  /* 0x0000001000140947 */ /* 0x000fea0003800000 */
[C---:B------:R-:W-:Y:S01]  /*0360*/  FMUL R14, R5.reuse, 0.63661974668502807617 ;  /* 0x3f22f983050e7820 */ /* 0x040fe20000400000 */
[----:B------:R-:W-:-:S05]  /*0370*/  FSETP.GE.AND P0, PT, |R5|, 105615, PT ;  /* 0x47ce47800500780b */ /* 0x000fca0003f06200 */
[----:B------:R-:W0:Y:S02]  /*0380*/  F2I.NTZ R14, R14 ;  /* 0x0000000e000e7305 */ /* 0x000e240000203100 */
[----:B0-----:R-:W-:-:S05]  /*0390*/  I2FP.F32.S32 R6, R14 ;  /* 0x0000000e00067245 */ /* 0x001fca0000201400 */
[----:B------:R-:W-:-:S04]  /*03a0*/  FFMA R7, R6, -1.5707962512969970703, R5 ;  /* 0xbfc90fda06077823 */ /* 0x000fc80000000005 */
[----:B------:R-:W-:-:S04]  /*03b0*/  FFMA R7, R6, -7.5497894158615963534e-08, R7 ;  /* 0xb3a2216806077823 */ /* 0x000fc80000000007 */
[----:B------:R-:W-:Y:S01]  /*03c0*/  FFMA R6, R6, -5.3903029534742383927e-15, R7 ;  /* 0xa7c234c506067823 */ /* 0x000fe20000000007 */
[----:B------:R-:W-:-:S03]  /*03d0*/  IMAD.MOV.U32 R7, RZ, RZ, R14 ;  /* 0x000000ffff077224 */ /* 0x000fc600078e000e */
[----:B------:R-:W-:Y:S01]  /*03e0*/  IMAD.MOV.U32 R11, RZ, RZ, R6 ;  /* 0x000000ffff0b7224 */ /* 0x000fe200078e0006 */
        /* <DEDUP_REMOVED lines=12> */
.L_x_82:
        /* <DEDUP_REMOVED lines=15> */
[----:B------:R-:W-:-:S05]  /*05a0*/  IADD3 R12, P6, PT, R12, R9, RZ ;  /* 0x000000090c0c7210 */ /* 0x000fca0007fde0ff */
        /* <DEDUP_REMOVED lines=26> */
[--C-:B------:R-:W-:Y:S02]  /*0750*/  @P1 IMAD.MOV.U32 R11, RZ, RZ, R16.reuse ;  /* 0x000000ffff0b1224 */ /* 0x100fe400078e0010 */
[----:B------:R-:W-:Y:S01]  /*0760*/  @P0 MOV R11, R17 ;  /* 0x00000011000b0202 */ /* 0x000fe20000000f00 */
[----:B------:R-:W-:Y:S02]  /*0770*/  @P2 IMAD.MOV.U32 R0, RZ, RZ, R16 ;  /* 0x000000ffff002224 */ /* 0x000fe400078e0010 */
[----:B------:R-:W-:-:S02]  /*0780*/  @P1 IMAD.MOV.U32 R0, RZ, RZ, R17 ;  /* 0x000000ffff001224 */ /* 0x000fc400078e0011 */
[--C-:B------:R-:W-:Y:S02]  /*0790*/  @P0 IMAD.MOV.U32 R0, RZ, RZ, R18.reuse ;  /* 0x000000ffff000224 */ /* 0x100fe400078e0012 */
[----:B------:R-:W-:Y:S02]  /*07a0*/  @P3 IMAD.MOV.U32 R11, RZ, RZ, R18 ;  /* 0x000000ffff0b3224 */ /* 0x000fe400078e0012 */
[--C-:B------:R-:W-:Y:S01]  /*07b0*/  @P5 IMAD.MOV.U32 R11, RZ, RZ, R19.reuse ;  /* 0x000000ffff0b5224 */ /* 0x100fe200078e0013 */
[----:B------:R-:W-:Y:S01]  /*07c0*/  @P4 MOV R11, R9 ;  /* 0x00000009000b4202 */ /* 0x000fe20000000f00 */
[----:B------:R-:W-:Y:S02]  /*07d0*/  @P3 IMAD.MOV.U32 R0, RZ, RZ, R19 ;  /* 0x000000ffff003224 */ /* 0x000fe400078e0013 */
[----:B------:R-:W-:Y:S02]  /*07e0*/  @P5 IMAD.MOV.U32 R0, RZ, RZ, R9 ;  /* 0x000000ffff005224 */ /* 0x000fe400078e0009 */
[----:B------:R-:W-:Y:S01]  /*07f0*/  IMAD.MOV.U32 R12, RZ, RZ, R11 ;  /* 0x000000ffff0c7224 */ /* 0x000fe200078e000b */
        /* <DEDUP_REMOVED lines=12> */
.L_x_83:
        /* <DEDUP_REMOVED lines=18> */
.L_x_81:
[C---:B------:R-:W-:Y:S01]  /*09e0*/  FMUL R0, |R2|.reuse, 1.4426950216293334961 ;  /* 0x3fb8aa3b02007820 */ /* 0x040fe20000400200 */
[----:B------:R-:W-:Y:S01]  /*09f0*/  IMAD.MOV.U32 R9, RZ, RZ, 0x42fc0000 ;  /* 0x42fc0000ff097424 */ /* 0x000fe200078e00ff */
[----:B------:R-:W-:Y:S01]  /*0a00*/  FSETP.GE.AND P2, PT, |R2|, 1, PT ;  /* 0x3f8000000200780b */ /* 0x000fe20003f46200 */
[----:B------:R-:W-:Y:S02]  /*0a10*/  IMAD.MOV.U32 R23, RZ, RZ, 0x3c0885e4 ;  /* 0x3c0885e4ff177424 */ /* 0x000fe400078e00ff */
[----:B------:R-:W-:Y:S01]  /*0a20*/  IMAD.MOV.U32 R27, RZ, RZ, 0x363d0ada ;  /* 0x363d0adaff1b7424 */ /* 0x000fe200078e00ff */
[----:B------:R-:W0:Y:S01]  /*0a30*/  FRND.TRUNC R0, R0 ;  /* 0x0000000000007307 */ /* 0x000e22000020d000 */
[----:B------:R-:W-:Y:S01]  /*0a40*/  IMAD.MOV.U32 R25, RZ, RZ, 0x3e2aaaa8 ;  /* 0x3e2aaaa8ff197424 */ /* 0x000fe200078e00ff */
[----:B0-----:R-:W-:Y:S02]  /*0a50*/  FSETP.GT.AND P0, PT, |R0|, 126, PT ;  /* 0x42fc00000000780b */ /* 0x001fe40003f04200 */
[----:B------:R-:W-:-:S04]  /*0a60*/  LOP3.LUT R9, R9, 0x80000000, R0, 0xb8, !PT ;  /* 0x8000000009097812 */ /* 0x000fc800078eb800 */
[----:B------:R-:W-:Y:S01]  /*0a70*/  FSEL R9, R9, R0, P0 ;  /* 0x0000000009097208 */ /* 0x000fe20000000000 */
[----:B------:R-:W-:-:S04]  /*0a80*/  FMUL R0, R11, R11 ;  /* 0x0000000b0b007220 */ /* 0x000fc80000400000 */
[----:B------:R-:W-:Y:S01]  /*0a90*/  FFMA R10, R9, -0.69314718246459960938, |R2| ;  /* 0xbf317218090a7823 */ /* 0x000fe20000000402 */
[----:B------:R-:W-:-:S03]  /*0aa0*/  FFMA R13, R0, R3, -0.0013887860113754868507 ;  /* 0xbab607ed000d7423 */ /* 0x000fc60000000003 */
[C---:B------:R-:W-:Y:S01]  /*0ab0*/  FFMA R10, R9.reuse, 1.9046542121259335545e-09, R10 ;  /* 0x3102e308090a7823 */ /* 0x040fe2000000000a */
[----:B------:R-:W-:-:S03]  /*0ac0*/  FADD R9, R9, 12583037 ;  /* 0x4b40007d09097421 */ /* 0x000fc60000000000 */
[----:B------:R-:W-:Y:S01]  /*0ad0*/  FMUL R20, R10, 1.4426950216293334961 ;  /* 0x3fb8aa3b0a147820 */ /* 0x000fe20000400000 */
[----:B------:R-:W-:Y:S01]  /*0ae0*/  IMAD.SHL.U32 R9, R9, 0x800000, RZ ;  /* 0x0080000009097824 */ /* 0x000fe200078e00ff */
[----:B------:R-:W-:-:S04]  /*0af0*/  LOP3.LUT R10, R14, 0x1, RZ, 0xc0, !PT ;  /* 0x000000010e0a7812 */ /* 0x000fc800078ec0ff */
[----:B------:R-:W0:Y:S01]  /*0b00*/  MUFU.EX2 R20, R20 ;  /* 0x0000001400147308 */ /* 0x000e220000000800 */
[----:B------:R-:W-:Y:S01]  /*0b10*/  ISETP.NE.U32.AND P0, PT, R10, 0x1, PT ;  /* 0x000000010a00780c */ /* 0x000fe20003f05070 */
[----:B------:R-:W-:-:S03]  /*0b20*/  FMUL R10, R2, R2 ;  /* 0x00000002020a7220 */ /* 0x000fc60000400000 */
[----:B------:R-:W-:Y:S01]  /*0b30*/  FSEL R21, R13, -0.00019574658654164522886, P0 ;  /* 0xb94d41530d157808 */ /* 0x000fe20000000000 */
[----:B------:R-:W-:Y:S01]  /*0b40*/  FFMA R27, R10, R27, 0.00019836159481201320887 ;  /* 0x394fff490a1b7423 */ /* 0x000fe2000000001b */
[----:B------:R-:W-:Y:S02]  /*0b50*/  FSEL R23, R23, 0.041666727513074874878, !P0 ;  /* 0x3d2aaabb17177808 */ /* 0x000fe40004000000 */
[----:B------:R-:W-:Y:S01]  /*0b60*/  IADD3 R13, PT, PT, R14, 0x1, RZ ;  /* 0x000000010e0d7810 */ /* 0x000fe20007ffe0ff */
[----:B------:R-:W-:Y:S01]  /*0b70*/  FFMA R27, R10, R27, 0.0083333496004343032837 ;  /* 0x3c08889a0a1b7423 */ /* 0x000fe2000000001b */
[----:B------:R-:W-:Y:S01]  /*0b80*/  FSEL R25, -R25, -0.4999999701976776123, !P0 ;  /* 0xbeffffff19197808 */ /* 0x000fe20004000100 */
[----:B------:R-:W-:Y:S01]  /*0b90*/  FFMA R21, R0, R21, R23 ;  /* 0x0000001500157223 */ /* 0x000fe20000000017 */
[----:B------:R-:W-:Y:S01]  /*0ba0*/  LOP3.LUT P1, RZ, R13, 0x2, RZ, 0xc0, !PT ;  /* 0x000000020dff7812 */ /* 0x000fe2000782c0ff */
[----:B------:R-:W-:Y:S01]  /*0bb0*/  FFMA R27, R10, R27, 0.16666667163372039795 ;  /* 0x3e2aaaab0a1b7423 */ /* 0x000fe2000000001b */
[----:B------:R-:W-:Y:S01]  /*0bc0*/  FSEL R11, R11, 1, !P0 ;  /* 0x3f8000000b0b7808 */ /* 0x000fe20004000000 */
[----:B------:R-:W-:Y:S01]  /*0bd0*/  FFMA R21, R0, R21, R25 ;  /* 0x0000001500157223 */ /* 0x000fe20000000019 */
[----:B0-----:R-:W-:Y:S01]  /*0be0*/  FMUL R9, R9, R20 ;  /* 0x0000001409097220 */ /* 0x001fe20000400000 */
[----:B------:R-:W-:Y:S01]  /*0bf0*/  FSETP.GE.AND P0, PT, |R5|, 105615, PT ;  /* 0x47ce47800500780b */ /* 0x000fe20003f06200 */
[----:B------:R-:W-:Y:S01]  /*0c00*/  FMUL R27, R10, R27 ;  /* 0x0000001b0a1b7220 */ /* 0x000fe20000400000 */
[----:B------:R-:W-:Y:S01]  /*0c10*/  FFMA R0, R0, R11, RZ ;  /* 0x0000000b00007223 */ /* 0x000fe200000000ff */
[----:B------:R-:W0:Y:S03]  /*0c20*/  MUFU.RCP R12, R9 ;  /* 0x00000009000c7308 */ /* 0x000e260000001000 */
[----:B------:R-:W-:-:S04]  /*0c30*/  FFMA R0, R0, R21, R11 ;  /* 0x0000001500007223 */ /* 0x000fc8000000000b */
[----:B------:R-:W-:Y:S01]  /*0c40*/  @P1 FADD R0, RZ, -R0 ;  /* 0x80000000ff001221 */ /* 0x000fe20000000000 */
[----:B0-----:R-:W-:-:S04]  /*0c50*/  FMUL.FTZ R12, R12, -0.125 ;  /* 0xbe0000000c0c7820 */ /* 0x001fc80000410000 */
[----:B------:R-:W-:-:S05]  /*0c60*/  FFMA R13, R9, 2, R12 ;  /* 0x40000000090d7823 */ /* 0x000fca000000000c */
[--C-:B------:R-:W-:Y:S01]  /*0c70*/  LOP3.LUT R13, R13, 0x80000000, R2.reuse, 0xb8, !PT ;  /* 0x800000000d0d7812 */ /* 0x100fe200078eb802 */
[----:B------:R-:W-:-:S04]  /*0c80*/  @!P2 FFMA R13, R2, R27, R2 ;  /* 0x0000001b020da223 */ /* 0x000fc80000000002 */
[----:B------:R-:W-:Y:S01]  /*0c90*/  FMUL R2, R0, R13 ;  /* 0x0000000d00027220 */ /* 0x000fe20000400000 */
        /* <DEDUP_REMOVED lines=11> */
.L_x_85:
        /* <DEDUP_REMOVED lines=63> */
.L_x_86:
        /* <DEDUP_REMOVED lines=18> */
.L_x_84:
[----:B------:R-:W-:Y:S01]  /*1260*/  FMUL R4, R6, R6 ;  /* 0x0000000606047220 */ /* 0x000fe20000400000 */
[C---:B------:R-:W-:Y:S01]  /*1270*/  LOP3.LUT R0, R7.reuse, 0x1, RZ, 0xc0, !PT ;  /* 0x0000000107007812 */ /* 0x040fe200078ec0ff */
[----:B------:R-:W0:Y:S01]  /*1280*/  MUFU.RCP R10, R9 ;  /* 0x00000009000a7308 */ /* 0x000e220000001000 */
[----:B------:R-:W-:Y:S01]  /*1290*/  MOV R5, 0x3d2aaabb ;  /* 0x3d2aaabb00057802 */ /* 0x000fe20000000f00 */
[----:B------:R-:W-:Y:S01]  /*12a0*/  FFMA R3, R4, R3, -0.0013887860113754868507 ;  /* 0xbab607ed04037423 */ /* 0x000fe20000000003 */
[----:B------:R-:W-:Y:S01]  /*12b0*/  ISETP.NE.U32.AND P0, PT, R0, 0x1, PT ;  /* 0x000000010000780c */ /* 0x000fe20003f05070 */
[----:B------:R-:W-:Y:S01]  /*12c0*/  IMAD.MOV.U32 R8, RZ, RZ, 0x3effffff ;  /* 0x3effffffff087424 */ /* 0x000fe200078e00ff */
[----:B------:R-:W-:Y:S02]  /*12d0*/  LOP3.LUT P1, RZ, R7, 0x2, RZ, 0xc0, !PT ;  /* 0x0000000207ff7812 */ /* 0x000fe4000782c0ff */
[----:B------:R-:W-:Y:S02]  /*12e0*/  FSEL R3, R3, -0.00019574658654164522886, !P0 ;  /* 0xb94d415303037808 */ /* 0x000fe40004000000 */
[----:B------:R-:W-:-:S02]  /*12f0*/  FSEL R5, R5, 0.0083327032625675201416, !P0 ;  /* 0x3c0885e405057808 */ /* 0x000fc40004000000 */
[----:B------:R-:W-:Y:S02]  /*1300*/  FSEL R8, -R8, -0.16666662693023681641, !P0 ;  /* 0xbe2aaaa808087808 */ /* 0x000fe40004000100 */
[----:B------:R-:W-:Y:S01]  /*1310*/  FSEL R0, R6, 1, P0 ;  /* 0x3f80000006007808 */ /* 0x000fe20000000000 */
[----:B------:R-:W-:-:S04]  /*1320*/  FFMA R3, R4, R3, R5 ;  /* 0x0000000304037223 */ /* 0x000fc80000000005 */
[C---:B------:R-:W-:Y:S01]  /*1330*/  FFMA R8, R4.reuse, R3, R8 ;  /* 0x0000000304087223 */ /* 0x040fe20000000008 */
[----:B------:R-:W-:Y:S01]  /*1340*/  FFMA R3, R4, R0, RZ ;  /* 0x0000000004037223 */ /* 0x000fe200000000ff */
[----:B0-----:R-:W-:-:S03]  /*1350*/  FMUL.FTZ R4, R10, 0.125 ;  /* 0x3e0000000a047820 */ /* 0x001fc60000410000 */
[----:B------:R-:W-:Y:S01]  /*1360*/  FFMA R0, R3, R8, R0 ;  /* 0x0000000803007223 */ /* 0x000fe20000000000 */
[----:B------:R-:W-:-:S03]  /*1370*/  FFMA R5, R9, 2, R4 ;  /* 0x4000000009057823 */ /* 0x000fc60000000004 */
[----:B------:R-:W-:-:S04]  /*1380*/  @P1 FADD R0, RZ, -R0 ;  /* 0x80000000ff001221 */ /* 0x000fc80000000000 */
[----:B------:R-:W-:Y:S01]  /*1390*/  FMUL R5, R0, R5 ;  /* 0x0000000500057220 */ /* 0x000fe20000400000 */
[----:B------:R-:W-:Y:S06]  /*13a0*/  BRA `(.L_x_79) ;  /* 0x0000003c00b47947 */ /* 0x000fec0003800000 */
.L_x_80:
[----:B------:R-:W-:-:S13]  /*13b0*/  ISETP.GT.U32.AND P0, PT, R6, 0x42b17217, PT ;  /* 0x42b172170600780c */ /* 0x000fda0003f04070 */
[----:B------:R-:W-:Y:S05]  /*13c0*/  @P0 BRA `(.L_x_87) ;  /* 0x0000000c00c80947 */ /* 0x000fea0003800000 */
[----:B------:R-:W-:Y:S02]  /*13d0*/  IMAD.MOV.U32 R7, RZ, RZ, 0x3bbb989d ;  /* 0x3bbb989dff077424 */ /* 0x000fe400078e00ff */
[C---:B------:R-:W-:Y:S01]  /*13e0*/  FMUL R10, R5.reuse, 0.63661974668502807617 ;  /* 0x3f22f983050a7820 */ /* 0x040fe20000400000 */
[----:B------:R-:W-:Y:S01]  /*13f0*/  IMAD.MOV.U32 R9, RZ, RZ, 0x437c0000 ;  /* 0x437c0000ff097424 */ /* 0x000fe200078e00ff */
[----:B------:R-:W-:Y:S01]  /*1400*/  FSETP.GE.AND P0, PT, |R5|, 105615, PT ;  /* 0x47ce47800500780b */ /* 0x000fe20003f06200 */
[----:B------:R-:W-:-:S04]  /*1410*/  FFMA.SAT R0, |R2|, R7, 0.5 ;  /* 0x3f00000002007423 */ /* 0x000fc80000002207 */
[----:B------:R-:W-:Y:S02]  /*1420*/  FFMA.RM R6, R0, R9, 12582913 ;  /* 0x4b40000100067423 */ /* 0x000fe40000004009 */
[----:B------:R-:W0:Y:S02]  /*1430*/  F2I.NTZ R0, R10 ;  /* 0x0000000a00007305 */ /* 0x000e240000203100 */
[----:B------:R-:W-:-:S04]  /*1440*/  FADD R7, R6, -12583039 ;  /* 0xcb40007f06077421 */ /* 0x000fc80000000000 */
[----:B------:R-:W-:-:S04]  /*1450*/  FFMA R7, |R2|, 1.4426950216293334961, -R7 ;  /* 0x3fb8aa3b02077823 */ /* 0x000fc80000000a07 */
[----:B------:R-:W-:Y:S01]  /*1460*/  FFMA R8, |R2|, 1.925963033500011079e-08, R7 ;  /* 0x32a5706002087823 */ /* 0x000fe20000000207 */
[----:B0-----:R-:W-:-:S05]  /*1470*/  I2FP.F32.S32 R12, R0 ;  /* 0x00000000000c7245 */ /* 0x001fca0000201400 */
[----:B------:R-:W0:Y:S01]  /*1480*/  MUFU.EX2 R8, R8 ;  /* 0x0000000800087308 */ /* 0x000e220000000800 */
[----:B------:R-:W-:Y:S01]  /*1490*/  MOV R13, R0 ;  /* 0x00000000000d7202 */ /* 0x000fe20000000f00 */
[----:B------:R-:W-:-:S04]  /*14a0*/  FFMA R7, R12, -1.5707962512969970703, R5 ;  /* 0xbfc90fda0c077823 */ /* 0x000fc80000000005 */
[----:B------:R-:W-:Y:S01]  /*14b0*/  FFMA R9, R12, -7.5497894158615963534e-08, R7 ;  /* 0xb3a221680c097823 */ /* 0x000fe20000000007 */
[----:B------:R-:W-:-:S03]  /*14c0*/  IMAD.SHL.U32 R7, R6, 0x800000, RZ ;  /* 0x0080000006077824 */ /* 0x000fc600078e00ff */
[----:B------:R-:W-:-:S04]  /*14d0*/  FFMA R12, R12, -5.3903029534742383927e-15, R9 ;  /* 0xa7c234c50c0c7823 */ /* 0x000fc80000000009 */
[----:B------:R-:W-:Y:S02]  /*14e0*/  IMAD.MOV.U32 R9, RZ, RZ, R12 ;  /* 0x000000ffff097224 */ /* 0x000fe400078e000c */
[----:B0-----:R-:W-:Y:S01]  /*14f0*/  FMUL.D2 R7, R7, R8 ;  /* 0x0000000807077220 */ /* 0x001fe20000300000 */
        /* <DEDUP_REMOVED lines=11> */
.L_x_89:
        /* <DEDUP_REMOVED lines=53> */
[----:B------:R-:W-:Y:S02]  /*1900*/  @P2 IMAD.MOV.U32 R9, RZ, RZ, R6 ;  /* 0x000000ffff092224 */ /* 0x000fe400078e0006 */
        /* <DEDUP_REMOVED lines=10> */
.L_x_90:
        /* <DEDUP_REMOVED lines=18> */
.L_x_88:
[----:B------:R-:W-:Y:S01]  /*1ad0*/  FMUL R8, R9, R9 ;  /* 0x0000000909087220 */ /* 0x000fe20000400000 */
[----:B------:R-:W-:Y:S01]  /*1ae0*/  LOP3.LUT R11, R0, 0x1, RZ, 0xc0, !PT ;  /* 0x00000001000b7812 */ /* 0x000fe200078ec0ff */
[----:B------:R-:W-:Y:S02]  /*1af0*/  IMAD.MOV.U32 R15, RZ, RZ, 0x3c0885e4 ;  /* 0x3c0885e4ff0f7424 */ /* 0x000fe400078e00ff */
        /* <DEDUP_REMOVED lines=9> */
[----:B------:R-:W-:Y:S02]  /*1b90*/  FSEL R10, -R20, -0.4999999701976776123, !P0 ;  /* 0xbeffffff140a7808 */ /* 0x000fe40004000100 */
[----:B------:R-:W-:Y:S01]  /*1ba0*/  FSETP.GE.AND P0, PT, |R5|, 105615, PT ;  /* 0x47ce47800500780b */ /* 0x000fe20003f06200 */
[C---:B------:R-:W-:Y:S02]  /*1bb0*/  FFMA R9, R8.reuse, R0, RZ ;  /* 0x0000000008097223 */ /* 0x040fe400000000ff */
[----:B------:R-:W-:-:S04]  /*1bc0*/  FFMA R10, R8, R11, R10 ;  /* 0x0000000b080a7223 */ /* 0x000fc8000000000a */
[----:B------:R-:W-:Y:S01]  /*1bd0*/  FFMA R0, R9, R10, R0 ;  /* 0x0000000a09007223 */ /* 0x000fe20000000000 */
[----:B------:R-:W-:-:S03]  /*1be0*/  LOP3.LUT R9, R7, 0x80000000, R2, 0xb8, !PT ;  /* 0x8000000007097812 */ /* 0x000fc600078eb802 */
[----:B------:R-:W-:-:S04]  /*1bf0*/  @P1 FADD R0, RZ, -R0 ;  /* 0x80000000ff001221 */ /* 0x000fc80000000000 */
[----:B------:R-:W-:Y:S01]  /*1c00*/  FMUL R2, R0, R9 ;  /* 0x0000000900027220 */ /* 0x000fe20000400000 */
[----:B------:R-:W-:Y:S06]  /*1c10*/  @!P0 BRA `(.L_x_91) ;  /* 0x00000004006c8947 */ /* 0x000fec0003800000 */
[----:B------:R-:W-:-:S13]  /*1c20*/  FSETP.NEU.AND P0, PT, |R5|, +INF , PT ;  /* 0x7f8000000500780b */ /* 0x000fda0003f0d200 */
[----:B------:R-:W-:Y:S01]  /*1c30*/  @!P0 FMUL R12, RZ, R5 ;  /* 0x00000005ff0c8220 */ /* 0x000fe20000400000 */
[----:B------:R-:W-:Y:S01]  /*1c40*/  @!P0 IMAD.MOV.U32 R13, RZ, RZ, RZ ;  /* 0x000000ffff0d8224 */ /* 0x000fe200078e00ff */
[----:B------:R-:W-:Y:S06]  /*1c50*/  @!P0 BRA `(.L_x_91) ;  /* 0x00000004005c8947 */ /* 0x000fec0003800000 */
[----:B------:R-:W-:Y:S01]  /*1c60*/  SHF.L.U32 R0, R4, 0x8, RZ ;  /* 0x0000000804007819 */ /* 0x000fe200000006ff */
[----:B------:R-:W-:Y:S01]  /*1c70*/  IMAD.MOV.U32 R5, RZ, RZ, RZ ;  /* 0x000000ffff057224 */ /* 0x000fe200078e00ff */
[----:B------:R-:W-:Y:S01]  /*1c80*/  CS2R R12, SRZ ;  /* 0x00000000000c7805 */ /* 0x000fe2000001ff00 */
[----:B------:R-:W0:Y:S01]  /*1c90*/  LDCU.64 UR8, c[0x4][0xe0] ;  /* 0x01001c00ff0877ac */ /* 0x000e220008000a00 */
[----:B------:R-:W-:Y:S01]  /*1ca0*/  LOP3.LUT R15, R0, 0x80000000, RZ, 0xfc, !PT ;  /* 0x80000000000f7812 */ /* 0x000fe200078efcff */
[----:B------:R-:W-:-:S06]  /*1cb0*/  UMOV UR4, URZ ;  /* 0x000000ff00047c82 */ /* 0x000fcc0008000000 */
.L_x_92:
        /* <DEDUP_REMOVED lines=63> */
.L_x_93:
        /* <DEDUP_REMOVED lines=18> */
.L_x_91:
        /* <DEDUP_REMOVED lines=18> */
.L_x_87:
[----:B------:R-:W-:-:S13]  /*22f0*/  ISETP.GT.U32.AND P0, PT, R6, 0x4340b1e6, PT ;  /* 0x4340b1e60600780c */ /* 0x000fda0003f04070 */
[----:B------:R-:W-:Y:S05]  /*2300*/  @P0 BRA `(.L_x_94) ;  /* 0x0000001000140947 */ /* 0x000fea0003800000 */
[----:B------:R-:W-:Y:S02]  /*2310*/  IMAD.MOV.U32 R7, RZ, RZ, 0x3bbb989d ;  /* 0x3bbb989dff077424 */ /* 0x000fe400078e00ff */
[----:B------:R-:W-:Y:S01]  /*2320*/  FADD R0, |R2|, -162.88958740234375 ;  /* 0xc322e3bc02007421 */ /* 0x000fe20000000200 */
[----:B------:R-:W-:Y:S02]  /*2330*/  MOV R9, 0x437c0000 ;  /* 0x437c000000097802 */ /* 0x000fe40000000f00 */
[----:B------:R-:W-:Y:S01]  /*2340*/  FSETP.GE.AND P0, PT, |R5|, 105615, PT ;  /* 0x47ce47800500780b */ /* 0x000fe20003f06200 */
[----:B------:R-:W-:-:S04]  /*2350*/  FFMA.SAT R6, R0, R7, 0.5 ;  /* 0x3f00000000067423 */ /* 0x000fc80000002007 */
[----:B------:R-:W-:-:S04]  /*2360*/  FFMA.RM R6, R6, R9, 12582913 ;  /* 0x4b40000106067423 */ /* 0x000fc80000004009 */
[C---:B------:R-:W-:Y:S01]  /*2370*/  FADD R7, R6.reuse, -12583039 ;  /* 0xcb40007f06077421 */ /* 0x040fe20000000000 */
[----:B------:R-:W-:-:S03]  /*2380*/  IMAD.SHL.U32 R6, R6, 0x800000, RZ ;  /* 0x0080000006067824 */ /* 0x000fc600078e00ff */
[----:B------:R-:W-:-:S04]  /*2390*/  FFMA R7, R0, 1.4426950216293334961, -R7 ;  /* 0x3fb8aa3b00077823 */ /* 0x000fc80000000807 */
[----:B------:R-:W-:Y:S01]  /*23a0*/  FFMA R7, R0, 1.925963033500011079e-08, R7 ;  /* 0x32a5706000077823 */ /* 0x000fe20000000007 */
[----:B------:R-:W-:-:S05]  /*23b0*/  FMUL R0, R5, 0.63661974668502807617 ;  /* 0x3f22f98305007820 */ /* 0x000fca0000400000 */
[----:B------:R-:W0:Y:S08]  /*23c0*/  MUFU.EX2 R7, R7 ;  /* 0x0000000700077308 */ /* 0x000e300000000800 */
[----:B------:R-:W1:Y:S01]  /*23d0*/  F2I.NTZ R0, R0 ;  /* 0x0000000000007305 */ /* 0x000e620000203100 */
[----:B0-----:R-:W-:-:S05]  /*23e0*/  FMUL R6, R6, R7 ;  /* 0x0000000706067220 */ /* 0x001fca0000400000 */
[----:B------:R-:W-:Y:S01]  /*23f0*/  LEA.HI R8, R6, 0xffffffec, RZ, 0x9 ;  /* 0xffffffec06087811 */ /* 0x000fe200078f48ff */
[----:B-1----:R-:W-:Y:S01]  /*2400*/  IMAD.MOV.U32 R14, RZ, RZ, R0 ;  /* 0x000000ffff0e7224 */ /* 0x002fe200078e0000 */
[----:B------:R-:W-:Y:S02]  /*2410*/  I2FP.F32.S32 R10, R0 ;  /* 0x00000000000a7245 */ /* 0x000fe40000201400 */
[----:B------:R-:W-:-:S03]  /*2420*/  LOP3.LUT R9, R8, 0xffff, RZ, 0xc0, !PT ;  /* 0x0000ffff08097812 */ /* 0x000fc600078ec0ff */
[----:B------:R-:W-:Y:S01]  /*2430*/  FFMA R11, R10, -1.5707962512969970703, R5 ;  /* 0xbfc90fda0a0b7823 */ /* 0x000fe20000000005 */
[----:B------:R-:W-:-:S03]  /*2440*/  LEA.HI R9, R9, R8, RZ, 0x11 ;  /* 0x0000000809097211 */ /* 0x000fc600078f88ff */
[----:B------:R-:W-:Y:S01]  /*2450*/  FFMA R11, R10, -7.5497894158615963534e-08, R11 ;  /* 0xb3a221680a0b7823 */ /* 0x000fe2000000000b */
[----:B------:R-:W-:-:S03]  /*2460*/  PRMT R9, R9, 0x9910, RZ ;  /* 0x0000991009097816 */ /* 0x000fc600000000ff */
[----:B------:R-:W-:Y:S01]  /*2470*/  FFMA R15, R10, -5.3903029534742383927e-15, R11 ;  /* 0xa7c234c50a0f7823 */ /* 0x000fe2000000000b */
[----:B------:R-:W-:Y:S02]  /*2480*/  SHF.R.S32.HI R7, RZ, 0x1, R9 ;  /* 0x00000001ff077819 */ /* 0x000fe40000011409 */
[----:B------:R-:W-:Y:S02]  /*2490*/  LOP3.LUT R10, R6, 0x7fffff, RZ, 0xc0, !PT ;  /* 0x007fffff060a7812 */ /* 0x000fe400078ec0ff */
[----:B------:R-:W-:Y:S02]  /*24a0*/  PRMT R7, R7, 0x9910, RZ ;  /* 0x0000991007077816 */ /* 0x000fe400000000ff */
[----:B------:R-:W-:Y:S02]  /*24b0*/  MOV R6, R15 ;  /* 0x0000000f00067202 */ /* 0x000fe40000000f00 */
[----:B------:R-:W-:Y:S01]  /*24c0*/  LOP3.LUT R10, R10, 0x7f000000, RZ, 0xfc, !PT ;  /* 0x7f0000000a0a7812 */ /* 0x000fe200078efcff */
[----:B------:R-:W-:-:S04]  /*24d0*/  IMAD.MOV.U32 R11, RZ, RZ, R7 ;  /* 0x000000ffff0b7224 */ /* 0x000fc800078e0007 */
[----:B------:R-:W-:Y:S01]  /*24e0*/  IMAD.IADD R12, R8, 0x1, -R11 ;  /* 0x00000001080c7824 */ /* 0x000fe200078e0a0b */
[----:B------:R-:W-:-:S04]  /*24f0*/  LEA R11, R11, 0x3f800000, 0x17 ;  /* 0x3f8000000b0b7811 */ /* 0x000fc800078eb8ff */
[----:B------:R-:W-:Y:S01]  /*2500*/  LEA R12, R12, 0x3f800000, 0x17 ;  /* 0x3f8000000c0c7811 */ /* 0x000fe200078eb8ff */
        /* <DEDUP_REMOVED lines=11> */
.L_x_96:
        /* <DEDUP_REMOVED lines=54> */
[----:B------:R-:W-:Y:S02]  /*2920*/  @P1 IMAD.MOV.U32 R7, RZ, RZ, R16 ;  /* 0x000000ffff071224 */ /* 0x000fe400078e0010 */
        /* <DEDUP_REMOVED lines=9> */
.L_x_97:
        /* <DEDUP_REMOVED lines=18> */
.L_x_95:
        /* <DEDUP_REMOVED lines=31> */
.L_x_99:
        /* <DEDUP_REMOVED lines=63> */
.L_x_100:
        /* <DEDUP_REMOVED lines=18> */
.L_x_98:
[----:B------:R-:W-:Y:S01]  /*31e0*/  FMUL R4, R15, R15 ;  /* 0x0000000f0f047220 */ /* 0x000fe20000400000 */
[C---:B------:R-:W-:Y:S01]  /*31f0*/  LOP3.LUT R0, R14.reuse, 0x1, RZ, 0xc0, !PT ;  /* 0x000000010e007812 */ /* 0x040fe200078ec0ff */
[----:B------:R-:W-:Y:S01]  /*3200*/  IMAD.MOV.U32 R5, RZ, RZ, 0x3d2aaabb ;  /* 0x3d2aaabbff057424 */ /* 0x000fe200078e00ff */
[----:B------:R-:W-:Y:S01]  /*3210*/  LOP3.LUT P1, RZ, R14, 0x2, RZ, 0xc0, !PT ;  /* 0x000000020eff7812 */ /* 0x000fe2000782c0ff */
[----:B------:R-:W-:Y:S01]  /*3220*/  FFMA R3, R4, R3, -0.0013887860113754868507 ;  /* 0xbab607ed04037423 */ /* 0x000fe20000000003 */
[----:B------:R-:W-:Y:S01]  /*3230*/  ISETP.NE.U32.AND P0, PT, R0, 0x1, PT ;  /* 0x000000010000780c */ /* 0x000fe20003f05070 */
[----:B------:R-:W-:Y:S02]  /*3240*/  IMAD.MOV.U32 R6, RZ, RZ, 0x3effffff ;  /* 0x3effffffff067424 */ /* 0x000fe400078e00ff */
[----:B------:R-:W-:Y:S01]  /*3250*/  FMUL R21, R12, R21 ;  /* 0x000000150c157220 */ /* 0x000fe20000400000 */
[----:B------:R-:W-:Y:S02]  /*3260*/  FSEL R3, R3, -0.00019574658654164522886, !P0 ;  /* 0xb94d415303037808 */ /* 0x000fe40004000000 */
[----:B------:R-:W-:-:S02]  /*3270*/  FSEL R5, R5, 0.0083327032625675201416, !P0 ;  /* 0x3c0885e405057808 */ /* 0x000fc40004000000 */
        /* <DEDUP_REMOVED lines=9> */
[----:B------:R-:W-:-:S03]  /*3310*/  FMUL R10, R10, R3 ;  /* 0x000000030a0a7220 */ /* 0x000fc60000400000 */
[----:B------:R-:W-:Y:S01]  /*3320*/  FMUL R2, R2, R21 ;  /* 0x0000001502027220 */ /* 0x000fe20000400000 */
[----:B------:R-:W-:-:S04]  /*3330*/  FMUL R5, R11, R10 ;  /* 0x0000000a0b057220 */ /* 0x000fc80000400000 */
[----:B------:R-:W-:Y:S01]  /*3340*/  FMUL R5, R12, R5 ;  /* 0x000000050c057220 */ /* 0x000fe20000400000 */
[----:B------:R-:W-:Y:S06]  /*3350*/  BRA `(.L_x_79) ;  /* 0x0000001c00c87947 */ /* 0x000fec0003800000 */
.L_x_94:
        /* <DEDUP_REMOVED lines=21> */
.L_x_102:
        /* <DEDUP_REMOVED lines=54> */
[----:B------:R-:W-:Y:S02]  /*3810*/  @P1 IMAD.MOV.U32 R11, RZ, RZ, R14 ;  /* 0x000000ffff0b1224 */ /* 0x000fe400078e000e */
[----:B------:R-:W-:Y:S01]  /*3820*/  @P0 IMAD.MOV.U32 R11, RZ, RZ, R15 ;  /* 0x000000ffff0b0224 */ /* 0x000fe200078e000f */
[----:B------:R-:W-:Y:S02]  /*3830*/  ISETP.EQ.AND P0, PT, R13, 0x8, PT ;  /* 0x000000080d00780c */ /* 0x000fe40003f02270 */
[----:B------:R-:W-:Y:S01]  /*3840*/  @P3 MOV R11, R16 ;  /* 0x00000010000b3202 */ /* 0x000fe20000000f00 */
[----:B------:R-:W-:Y:S01]  /*3850*/  @P5 IMAD.MOV.U32 R11, RZ, RZ, R17 ;  /* 0x000000ffff0b5224 */ /* 0x000fe200078e0011 */
[----:B------:R-:W-:Y:S01]  /*3860*/  LOP3.LUT R13, R12, 0x1f, RZ, 0xc0, !PT ;  /* 0x0000001f0c0d7812 */ /* 0x000fe200078ec0ff */
[----:B------:R-:W-:-:S03]  /*3870*/  @P4 IMAD.MOV.U32 R11, RZ, RZ, R18 ;  /* 0x000000ffff0b4224 */ /* 0x000fc600078e0012 */
[----:B------:R-:W-:-:S05]  /*3880*/  SHF.L.W.U32.HI R0, R10, R13, R0 ;  /* 0x0000000d0a007219 */ /* 0x000fca0000010e00 */
[----:B------:R-:W-:-:S05]  /*3890*/  @P0 IMAD.MOV.U32 R11, RZ, RZ, R9 ;  /* 0x000000ffff0b0224 */ /* 0x000fca00078e0009 */
[----:B------:R-:W-:-:S07]  /*38a0*/  SHF.L.W.U32.HI R10, R11, R13, R10 ;  /* 0x0000000d0b0a7219 */ /* 0x000fce0000010e0a */
.L_x_103:
        /* <DEDUP_REMOVED lines=18> */
.L_x_101:
        /* <DEDUP_REMOVED lines=17> */
[----:B------:R-:W-:-:S03]  /*3ae0*/  FMUL R9, R2, 1.70141183460469231732e+38 ;  /* 0x7f00000002097820 */ /* 0x000fc60000400000 */
[----:B------:R-:W-:-:S04]  /*3af0*/  @P1 FADD R0, RZ, -R0 ;  /* 0x80000000ff001221 */ /* 0x000fc80000000000 */
[----:B------:R-:W-:Y:S01]  /*3b00*/  FMUL R2, R9, R0 ;  /* 0x0000000009027220 */ /* 0x000fe20000400000 */
        /* <DEDUP_REMOVED lines=12> */
.L_x_105:
        /* <DEDUP_REMOVED lines=63> */
.L_x_106:
        /* <DEDUP_REMOVED lines=18> */
.L_x_104:
        /* <DEDUP_REMOVED lines=15> */
[----:B------:R-:W-:-:S03]  /*41d0*/  FMUL R0, R9, R9 ;  /* 0x0000000909007220 */ /* 0x000fc60000400000 */
[----:B------:R-:W-:-:S04]  /*41e0*/  @P1 FADD R5, RZ, -R5 ;  /* 0x80000005ff051221 */ /* 0x000fc80000000000 */
[----:B------:R-:W-:Y:S01]  /*41f0*/  FMUL R5, R5, R0 ;  /* 0x0000000005057220 */ /* 0x000fe20000400000 */
[----:B------:R-:W-:Y:S06]  /*4200*/  BRA `(.L_x_79) ;  /* 0x00000010001c7947 */ /* 0x000fec0003800000 */
.L_x_77:
        /* <DEDUP_REMOVED lines=8> */
[----:B------:R-:W-:Y:S02]  /*4290*/  @!P0 LOP3.LUT P2, RZ, R0, 0x7fffff, RZ, 0xc0, !PT ;  /* 0x007fffff00ff8812 */ /* 0x000fe4000784c0ff */
[----:B------:R-:W-:-:S04]  /*42a0*/  @!P0 LOP3.LUT R8, RZ, 0x80000000, R5, 0xb8, !PT ;  /* 0x80000000ff088812 */ /* 0x000fc800078eb805 */
[----:B------:R-:W-:Y:S01]  /*42b0*/  @!P0 FSEL R5, R5, R8, !P2 ;  /* 0x0000000805058208 */ /* 0x000fe20005000000 */
[----:B------:R-:W-:Y:S06]  /*42c0*/  @!P0 BRA `(.L_x_79) ;  /* 0x0000000c00ec8947 */ /* 0x000fec0003800000 */
[----:B------:R-:W-:-:S13]  /*42d0*/  ISETP.GT.U32.OR P0, PT, R6, 0x7f7fffff, !P1 ;  /* 0x7f7fffff0600780c */ /* 0x000fda0004f04470 */
[----:B------:R-:W-:-:S04]  /*42e0*/  @!P0 FADD R7, R5, -R5 ;  /* 0x8000000505078221 */ /* 0x000fc80000000000 */
[----:B------:R-:W-:Y:S01]  /*42f0*/  @!P0 FMUL R5, R2, R7 ;  /* 0x0000000702058220 */ /* 0x000fe20000400000 */
[----:B------:R-:W-:Y:S01]  /*4300*/  @!P0 IMAD.MOV.U32 R2, RZ, RZ, R7 ;  /* 0x000000ffff028224 */ /* 0x000fe200078e0007 */
[----:B------:R-:W-:Y:S06]  /*4310*/  @!P0 BRA `(.L_x_79) ;  /* 0x0000000c00d88947 */ /* 0x000fec0003800000 */
[----:B------:R-:W-:-:S04]  /*4320*/  LOP3.LUT P0, RZ, R0, 0x7fffff, RZ, 0xc0, !PT ;  /* 0x007fffff00ff7812 */ /* 0x000fc8000780c0ff */
[----:B------:R-:W-:-:S13]  /*4330*/  ISETP.LT.U32.OR P0, PT, R6, 0x7f800000, P0 ;  /* 0x7f8000000600780c */ /* 0x000fda0000701470 */
[----:B------:R-:W-:Y:S05]  /*4340*/  @P0 BRA `(.L_x_107) ;  /* 0x0000000c00b80947 */ /* 0x000fea0003800000 */
[----:B------:R-:W-:Y:S01]  /*4350*/  @P1 FADD R7, R5, -R5 ;  /* 0x8000000505071221 */ /* 0x000fe20000000000 */
[----:B------:R-:W-:-:S03]  /*4360*/  @P1 FMUL R0, R2, R2 ;  /* 0x0000000202001220 */ /* 0x000fc60000400000 */
[----:B------:R-:W-:Y:S01]  /*4370*/  @P1 FMUL R5, R2, R7 ;  /* 0x0000000702051220 */ /* 0x000fe20000400000 */
[----:B------:R-:W-:Y:S01]  /*4380*/  @P1 IMAD.MOV.U32 R2, RZ, RZ, R0 ;  /* 0x000000ffff021224 */ /* 0x000fe200078e0000 */
        /* <DEDUP_REMOVED lines=22> */
.L_x_109:
        /* <DEDUP_REMOVED lines=64> */
.L_x_110:
        /* <DEDUP_REMOVED lines=18> */
.L_x_108:
        /* <DEDUP_REMOVED lines=16> */
[----:B------:R-:W-:-:S04]  /*4b10*/  FFMA R9, R9, R11, R0 ;  /* 0x0000000b09097223 */ /* 0x000fc80000000000 */
        /* <DEDUP_REMOVED lines=14> */
.L_x_112:
        /* <DEDUP_REMOVED lines=63> */
.L_x_113:
        /* <DEDUP_REMOVED lines=18> */
.L_x_111:
        /* <DEDUP_REMOVED lines=16> */
[----:B------:R-:W-:Y:S01]  /*5210*/  FMUL R5, R5, +INF ;  /* 0x7f80000005057820 */ /* 0x000fe20000400000 */
[----:B------:R-:W-:Y:S06]  /*5220*/  BRA `(.L_x_79) ;  /* 0x0000000000147947 */ /* 0x000fec0003800000 */
.L_x_107:
[----:B------:R-:W-:Y:S01]  /*5230*/  FADD R3, R5, -R5 ;  /* 0x8000000505037221 */ /* 0x000fe20000000000 */
[C---:B------:R-:W-:Y:S01]  /*5240*/  FMUL R0, R2.reuse, R2 ;  /* 0x0000000202007220 */ /* 0x040fe20000400000 */
[----:B------:R-:W-:-:S03]  /*5250*/  FADD R5, R2, R2 ;  /* 0x0000000202057221 */ /* 0x000fc60000000000 */
[----:B------:R-:W-:Y:S01]  /*5260*/  FMUL R2, R0, R3 ;  /* 0x0000000300027220 */ /* 0x000fe20000400000 */
[----:B------:R-:W-:-:S07]  /*5270*/  FMUL R5, R3, R5 ;  /* 0x0000000503057220 */ /* 0x000fce0000400000 */
.L_x_79:
        /* <DEDUP_REMOVED lines=15> */
[----:B------:R-:W-:Y:S05]  /*5370*/  CALL.REL.NOINC `($__internal_3_$__cuda_sm20_sqrt_rn_f32_slowpath) ;  /* 0x0000000000387944 */ /* 0x000fea0003c00000 */
[----:B------:R-:W-:Y:S01]  /*5380*/  IMAD.MOV.U32 R0, RZ, RZ, R5 ;  /* 0x000000ffff007224 */ /* 0x000fe200078e0005 */
[----:B------:R-:W-:Y:S06]  /*5390*/  BRA `(.L_x_115) ;  /* 0x0000000000107947 */ /* 0x000fec0003800000 */
.L_x_114:
[----:B------:R-:W-:Y:S01]  /*53a0*/  FMUL.FTZ R0, R5, R6 ;  /* 0x0000000605007220 */ /* 0x000fe20000410000 */
[----:B------:R-:W-:-:S03]  /*53b0*/  FMUL.FTZ R6, R6, 0.5 ;  /* 0x3f00000006067820 */ /* 0x000fc60000410000 */
[----:B------:R-:W-:-:S04]  /*53c0*/  FFMA R5, -R0, R0, R5 ;  /* 0x0000000000057223 */ /* 0x000fc80000000105 */
[----:B------:R-:W-:-:S07]  /*53d0*/  FFMA R0, R5, R6, R0 ;  /* 0x0000000605007223 */ /* 0x000fce0000000000 */
.L_x_115:
        /* <DEDUP_REMOVED lines=8> */
        .weak           $__internal_3_$__cuda_sm20_sqrt_rn_f32_slowpath
        .type           $__internal_3_$__cuda_sm20_sqrt_rn_f32_slowpath,@function
        .size           $__internal_3_$__cuda_sm20_sqrt_rn_f32_slowpath,(.L_x_346 - $__internal_3_$__cuda_sm20_sqrt_rn_f32_slowpath)
$__internal_3_$__cuda_sm20_sqrt_rn_f32_slowpath:
        /* <DEDUP_REMOVED lines=20> */
.L_x_116:
[----:B------:R-:W-:Y:S02]  /*55a0*/  IMAD.MOV.U32 R6, RZ, RZ, R8 ;  /* 0x000000ffff067224 */ /* 0x000fe400078e0008 */
[----:B------:R-:W-:-:S04]  /*55b0*/  IMAD.MOV.U32 R7, RZ, RZ, 0x0 ;  /* 0x00000000ff077424 */ /* 0x000fc800078e00ff */
[----:B------:R-:W-:Y:S05]  /*55c0*/  RET.REL.NODEC R6 `(_Z19complex_sinh_kernelPf) ;  /* 0xffffffa8068c7950 */ /* 0x000fea0003c3ffff */
.L_x_117:
        /* <DEDUP_REMOVED lines=11> */
.L_x_346:


//--------------------- .text._Z19complex_atan_kernelPf --------------------------
	.section	.text._Z19complex_atan_kernelPf,"ax",@progbits
	.align	128
        .global         _Z19complex_atan_kernelPf
        .type           _Z19complex_atan_kernelPf,@function
        .size           _Z19complex_atan_kernelPf,(.L_x_349 - _Z19complex_atan_kernelPf)
        .other          _Z19complex_atan_kernelPf,@"STO_CUDA_ENTRY STV_DEFAULT"
_Z19complex_atan_kernelPf:
.text._Z19complex_atan_kernelPf:
[----:B------:R-:W-:Y:S01]  /*0000*/  LDC R1, c[0x0][0x37c] ;  /* 0x0000df00ff017b82 */ /* 0x000fe20000000800 */
[----:B------:R-:W-:Y:S01]  /*0010*/  HFMA2 R5, -RZ, RZ, 1.3427734375, -5872 ;  /* 0x3d5fedbcff057431 */ /* 0x000fe200000001ff */
[----:B------:R-:W-:Y:S01]  /*0020*/  MOV R0, 0x37cbac00 ;  /* 0x37cbac0000007802 */ /* 0x000fe20000000f00 */
[----:B------:R-:W-:-:S04]  /*0030*/  IMAD.MOV.U32 R2, RZ, RZ, 0x394d4153 ;  /* 0x394d4153ff027424 */ /* 0x000fc800078e00ff */
[C---:B------:R-:W-:Y:S01]  /*0040*/  FFMA R0, R5.reuse, R0, -0.0013887860113754868507 ;  /* 0xbab607ed05007423 */ /* 0x040fe20000000000 */
[----:B------:R-:W-:-:S03]  /*0050*/  FFMA R2, R5, -R2, 0.0083327032625675201416 ;  /* 0x3c0885e405027423 */ /* 0x000fc60000000802 */
[-C--:B------:R-:W-:Y:S01]  /*0060*/  FFMA R4, R0, R5.reuse, 0.041666727513074874878 ;  /* 0x3d2aaabb00047423 */ /* 0x080fe20000000005 */
[----:B------:R-:W-:Y:S01]  /*0070*/  FFMA R0, R5, -0.23381634056568145752, RZ ;  /* 0xbe6f6d8d05007823 */ /* 0x000fe200000000ff */
[-C--:B------:R-:W-:Y:S02]  /*0080*/  FFMA R3, R2, R5.reuse, -0.16666662693023681641 ;  /* 0xbe2aaaa802037423 */ /* 0x080fe40000000005 */
[----:B------:R-:W-:Y:S02]  /*0090*/  FFMA R4, R4, R5, -0.4999999701976776123 ;  /* 0xbeffffff04047423 */ /* 0x000fe40000000005 */
[----:B------:R-:W-:Y:S02]  /*00a0*/  FFMA R0, R0, R3, -0.23381634056568145752 ;  /* 0xbe6f6d8d00007423 */ /* 0x000fe40000000003 */
[----:B------:R-:W-:Y:S02]  /*00b0*/  FFMA R2, R4, R5, 1 ;  /* 0x3f80000004027423 */ /* 0x000fe40000000005 */
[----:B------:R-:W-:-:S02]  /*00c0*/  FADD R4, RZ, -R0 ;  /* 0x80000000ff047221 */ /* 0x000fc40000000000 */
[----:B------:R-:W-:Y:S02]  /*00d0*/  FMUL R0, R2, 11.485690116882324219 ;  /* 0x4137c56302007820 */ /* 0x000fe40000400000 */
[----:B------:R-:W-:-:S03]  /*00e0*/  FMUL R4, R4, 11.485690116882324219 ;  /* 0x4137c56304047820 */ /* 0x000fc60000400000 */
[----:B------:R-:W-:Y:S02]  /*00f0*/  FSETP.GTU.AND P0, PT, |R0|, 1, PT ;  /* 0x3f8000000000780b */ /* 0x000fe40003f0c200 */
[----:B------:R-:W-:Y:S02]  /*0100*/  MOV R5, R4 ;  /* 0x0000000400057202 */ /* 0x000fe40000000f00 */
[----:B------:R-:W-:-:S13]  /*0110*/  FSETP.NEU.OR P0, PT, R4, RZ, P0 ;  /* 0x000000ff0400720b */ /* 0x000fda000070d400 */
[----:B------:R-:W-:Y:S05]  /*0120*/  @P0 BRA `(.L_x_118) ;  /* 0x0000000000980947 */ /* 0x000fea0003800000 */
[C---:B------:R-:W-:Y:S01]  /*0130*/  FADD R2, -|R0|.reuse, 1 ;  /* 0x3f80000000027421 */ /* 0x040fe20000000300 */
[----:B------:R-:W-:Y:S01]  /*0140*/  FSETP.GT.AND P0, PT, |R0|, 8.50705917302346158658e+37, PT ;  /* 0x7e8000000000780b */ /* 0x000fe20003f04200 */
[----:B------:R-:W-:Y:S01]  /*0150*/  IMAD.MOV.U32 R8, RZ, RZ, 0x3e800000 ;  /* 0x3e800000ff087424 */ /* 0x000fe200078e00ff */
[----:B------:R-:W-:-:S03]  /*0160*/  MOV R9, 0x3d39bf78 ;  /* 0x3d39bf7800097802 */ /* 0x000fc60000000f00 */
[----:B------:R-:W0:Y:S02]  /*0170*/  MUFU.RCP R2, R2 ;  /* 0x0000000200027308 */ /* 0x000e240000001000 */
[----:B0-----:R-:W-:-:S04]  /*0180*/  FADD R3, R2, R2 ;  /* 0x0000000202037221 */ /* 0x001fc80000000000 */
[----:B------:R-:W-:-:S05]  /*0190*/  FMUL R3, |R0|, R3 ;  /* 0x0000000300037220 */ /* 0x000fca0000400200 */
[----:B------:R-:W-:-:S04]  /*01a0*/  FSEL R3, R3, -2, !P0 ;  /* 0xc000000003037808 */ /* 0x000fc80004000000 */
[C---:B------:R-:W-:Y:S01]  /*01b0*/  ISETP.GE.U32.AND P0, PT, R3.reuse, 0x7f800000, PT ;  /* 0x7f8000000300780c */ /* 0x040fe20003f06070 */
[----:B------:R-:W-:-:S03]  /*01c0*/  FADD.RZ R4, R3, 1 ;  /* 0x3f80000003047421 */ /* 0x000fc6000000c000 */
[----:B------:R-:W-:Y:S02]  /*01d0*/  ISETP.GT.AND P1, PT, R3, -0x40800000, P0 ;  /* 0xbf8000000300780c */ /* 0x000fe40000724270 */
[----:B------:R-:W-:-:S04]  /*01e0*/  IADD3 R4, PT, PT, R4, -0x3f400000, RZ ;  /* 0xc0c0000004047810 */ /* 0x000fc80007ffe0ff */
[----:B------:R-:W-:-:S03]  /*01f0*/  LOP3.LUT R4, R4, 0xff800000, RZ, 0xc0, !PT ;  /* 0xff80000004047812 */ /* 0x000fc600078ec0ff */
[----:B------:R-:W-:Y:S01]  /*0200*/  @P0 IMAD.MOV.U32 R2, RZ, RZ, 0x7f800000 ;  /* 0x7f800000ff020424 */ /* 0x000fe200078e00ff */
[----:B------:R-:W-:Y:S02]  /*0210*/  IADD3 R7, PT, PT, -R4, 0x40800000, RZ ;  /* 0x4080000004077810 */ /* 0x000fe40007ffe1ff */
[-C--:B------:R-:W-:Y:S02]  /*0220*/  IADD3 R6, PT, PT, R3, -R4.reuse, RZ ;  /* 0x8000000403067210 */ /* 0x080fe40007ffe0ff */
[----:B------:R-:W-:Y:S01]  /*0230*/  I2FP.F32.S32 R4, R4 ;  /* 0x0000000400047245 */ /* 0x000fe20000201400 */
[----:B------:R-:W-:-:S04]  /*0240*/  FFMA R7, R7, R8, -1 ;  /* 0xbf80000007077423 */ /* 0x000fc80000000008 */
[----:B------:R-:W-:Y:S01]  /*0250*/  FADD R6, R6, R7 ;  /* 0x0000000706067221 */ /* 0x000fe20000000000 */
[----:B------:R-:W-:-:S03]  /*0260*/  FMUL R4, R4, 1.1920928955078125e-07 ;  /* 0x3400000004047820 */ /* 0x000fc60000400000 */
[----:B------:R-:W-:-:S04]  /*0270*/  FFMA R7, R6, -R9, 0.10546888411045074463 ;  /* 0x3dd8001206077423 */ /* 0x000fc80000000809 */
[----:B------:R-:W-:-:S04]  /*0280*/  FFMA R7, R6, R7, -0.13229703903198242188 ;  /* 0xbe0778e006077423 */ /* 0x000fc80000000007 */
[----:B------:R-:W-:-:S04]  /*0290*/  FFMA R7, R6, R7, 0.14491446316242218018 ;  /* 0x3e14647506077423 */ /* 0x000fc80000000007 */
[----:B------:R-:W-:-:S04]  /*02a0*/  FFMA R7, R6, R7, -0.16641564667224884033 ;  /* 0xbe2a68dd06077423 */ /* 0x000fc80000000007 */
[----:B------:R-:W-:-:S04]  /*02b0*/  FFMA R7, R6, R7, 0.19988867640495300293 ;  /* 0x3e4caf9e06077423 */ /* 0x000fc80000000007 */
[----:B------:R-:W-:-:S04]  /*02c0*/  FFMA R7, R6, R7, -0.25000196695327758789 ;  /* 0xbe80004206077423 */ /* 0x000fc80000000007 */
[----:B------:R-:W-:-:S04]  /*02d0*/  FFMA R7, R6, R7, 0.33333510160446166992 ;  /* 0x3eaaaae606077423 */ /* 0x000fc80000000007 */
[----:B------:R-:W-:-:S04]  /*02e0*/  FFMA R7, R6, R7, -0.5 ;  /* 0xbf00000006077423 */ /* 0x000fc80000000007 */
[----:B------:R-:W-:-:S04]  /*02f0*/  FMUL R7, R6, R7 ;  /* 0x0000000706077220 */ /* 0x000fc80000400000 */
[----:B------:R-:W-:-:S04]  /*0300*/  FFMA R7, R6, R7, R6 ;  /* 0x0000000706077223 */ /* 0x000fc80000000006 */
[----:B------:R-:W-:Y:S01]  /*0310*/  FFMA R4, R4, 0.69314718246459960938, R7 ;  /* 0x3f31721804047823 */ /* 0x000fe20000000007 */
[C---:B------:R-:W-:Y:S01]  /*0320*/  @P1 FFMA R4, R3.reuse, R2, +INF ;  /* 0x7f80000003041423 */ /* 0x040fe20000000002 */
[----:B------:R-:W-:Y:S02]  /*0330*/  MOV R7, 0x3f000000 ;  /* 0x3f00000000077802 */ /* 0x000fe40000000f00 */
[----:B------:R-:W-:Y:S02]  /*0340*/  @P0 FSETP.NEU.AND P1, PT, R3, RZ, PT ;  /* 0x000000ff0300020b */ /* 0x000fe40003f2d000 */
[----:B------:R-:W-:Y:S02]  /*0350*/  LOP3.LUT R3, R7, 0x80000000, R0, 0xb8, !PT ;  /* 0x8000000007037812 */ /* 0x000fe400078eb800 */
[----:B------:R-:W-:-:S05]  /*0360*/  @P0 FSEL R4, R4, -RZ, P1 ;  /* 0x800000ff04040208 */ /* 0x000fca0000800000 */
[----:B------:R-:W-:Y:S01]  /*0370*/  FMUL R0, R3, R4 ;  /* 0x0000000403007220 */ /* 0x000fe20000400000 */
[----:B------:R-:W-:Y:S06]  /*0380*/  BRA `(.L_x_119) ;  /* 0x00000014006c7947 */ /* 0x000fec0003800000 */
.L_x_118:
[----:B------:R-:W-:-:S13]  /*0390*/  FSETP.NEU.AND P0, PT, R0, RZ, PT ;  /* 0x000000ff0000720b */ /* 0x000fda0003f0d000 */
[----:B------:R-:W-:Y:S05]  /*03a0*/  @P0 BRA `(.L_x_120) ;  /* 0x0000000000500947 */ /* 0x000fea0003800000 */
[----:B------:R-:W0:Y:S01]  /*03b0*/  MUFU.RCP R3, |R4| ;  /* 0x4000000400037308 */ /* 0x000e220000001000 */
[----:B------:R-:W-:Y:S01]  /*03c0*/  FSETP.GT.AND P0, PT, |R4|, 1, PT ;  /* 0x3f8000000400780b */ /* 0x000fe20003f04200 */
[----:B------:R-:W-:-:S03]  /*03d0*/  HFMA2 R7, -RZ, RZ, 0.890625, -0.00056934356689453125 ;  /* 0x3b2090aaff077431 */ /* 0x000fc600000001ff */
[----:B0-----:R-:W-:-:S05]  /*03e0*/  FSEL R3, R3, |R4|, P0 ;  /* 0x4000000403037208 */ /* 0x001fca0000000000 */
[----:B------:R-:W-:-:S04]  /*03f0*/  FMUL R2, R3, R3 ;  /* 0x0000000303027220 */ /* 0x000fc80000400000 */
[----:B------:R-:W-:-:S04]  /*0400*/  FFMA R7, R2, R7, -0.014396979473531246185 ;  /* 0xbc6be14f02077423 */ /* 0x000fc80000000007 */
[----:B------:R-:W-:-:S04]  /*0410*/  FFMA R7, R2, R7, 0.039849750697612762451 ;  /* 0x3d23397e02077423 */ /* 0x000fc80000000007 */
[----:B------:R-:W-:-:S04]  /*0420*/  FFMA R7, R2, R7, -0.072529748082160949707 ;  /* 0xbd948a7a02077423 */ /* 0x000fc80000000007 */
[----:B------:R-:W-:-:S04]  /*0430*/  FFMA R7, R2, R7, 0.10518480092287063599 ;  /* 0x3dd76b2102077423 */ /* 0x000fc80000000007 */
[----:B------:R-:W-:-:S04]  /*0440*/  FFMA R7, R2, R7, -0.14171802997589111328 ;  /* 0xbe111e8802077423 */ /* 0x000fc80000000007 */
[----:B------:R-:W-:-:S04]  /*0450*/  FFMA R7, R2, R7, 0.19988775253295898438 ;  /* 0x3e4caf6002077423 */ /* 0x000fc80000000007 */
[----:B------:R-:W-:-:S04]  /*0460*/  FFMA R7, R2, R7, -0.33332940936088562012 ;  /* 0xbeaaaa2702077423 */ /* 0x000fc80000000007 */
[----:B------:R-:W-:Y:S01]  /*0470*/  FMUL R2, R2, R7 ;  /* 0x0000000702027220 */ /* 0x000fe20000400000 */
[----:B------:R-:W-:-:S03]  /*0480*/  IMAD.MOV.U32 R7, RZ, RZ, 0x3f6ee581 ;  /* 0x3f6ee581ff077424 */ /* 0x000fc600078e00ff */
[----:B------:R-:W-:-:S04]  /*0490*/  FFMA R2, R3, R2, R3 ;  /* 0x0000000203027223 */ /* 0x000fc80000000003 */
[----:B------:R-:W-:Y:S01]  /*04a0*/  @P0 FFMA R2, R7, 1.6832555532455444336, -R2 ;  /* 0x3fd774eb07020823 */ /* 0x000fe20000000802 */
[----:B------:R-:W-:-:S04]  /*04b0*/  FSETP.NAN.AND P0, PT, |R4|, |R4|, PT ;  /* 0x400000040400720b */ /* 0x000fc80003f08200 */
[----:B------:R-:W-:-:S04]  /*04c0*/  LOP3.LUT R5, R2, 0x80000000, R5, 0xb8, !PT ;  /* 0x8000000002057812 */ /* 0x000fc800078eb805 */
[----:B------:R-:W-:Y:S01]  /*04d0*/  FSEL R5, R5, R2, !P0 ;  /* 0x0000000205057208 */ /* 0x000fe20004000000 */
[----:B------:R-:W-:Y:S06]  /*04e0*/  BRA `(.L_x_119) ;  /* 0x0000001400147947 */ /* 0x000fec0003800000 */
.L_x_120:
[----:B------:R-:W-:Y:S02]  /*04f0*/  FSETP.NAN.AND P0, PT, |R4|, |R4|, PT ;  /* 0x400000040400720b */ /* 0x000fe40003f08200 */
[----:B------:R-:W-:-:S13]  /*0500*/  FSETP.NUM.AND P1, PT, |R0|, |R0|, PT ;  /* 0x400000000000720b */ /* 0x000fda0003f27200 */
[----:B------:R-:W-:Y:S05]  /*0510*/  @!P0 BRA P1, `(.L_x_121) ;  /* 0x0000000000348947 */ /* 0x000fea0000800000 */
[----:B------:R-:W-:-:S13]  /*0520*/  FSETP.NEU.AND P0, PT, |R0|, +INF , PT ;  /* 0x7f8000000000780b */ /* 0x000fda0003f0d200 */
[----:B------:R-:W-:Y:S01]  /*0530*/  @!P0 LOP3.LUT R0, RZ, 0x80000000, R0, 0xb8, !PT ;  /* 0x80000000ff008812 */ /* 0x000fe200078eb800 */
[----:B------:R-:W-:Y:S01]  /*0540*/  @!P0 FADD R5, R5, R5 ;  /* 0x0000000505058221 */ /* 0x000fe20000000000 */
[----:B------:R-:W-:Y:S06]  /*0550*/  @!P0 BRA `(.L_x_119) ;  /* 0x0000001000f88947 */ /* 0x000fec0003800000 */
[----:B------:R-:W-:-:S13]  /*0560*/  FSETP.NEU.AND P0, PT, |R4|, +INF , PT ;  /* 0x7f8000000400780b */ /* 0x000fda0003f0d200 */
[----:B------:R-:W-:Y:S02]  /*0570*/  @!P0 MOV R2, 0x3fc90fdb ;  /* 0x3fc90fdb00028802 */ /* 0x000fe40000000f00 */
[----:B------:R-:W-:Y:S02]  /*0580*/  @!P0 LOP3.LUT R0, RZ, 0x80000000, R0, 0xb8, !PT ;  /* 0x80000000ff008812 */ /* 0x000fe400078eb800 */
[----:B------:R-:W-:-:S03]  /*0590*/  @!P0 LOP3.LUT R5, R2, 0x80000000, R5, 0xb8, !PT ;  /* 0x8000000002058812 */ /* 0x000fc600078eb805 */
[----:B------:R-:W-:Y:S02]  /*05a0*/  @P0 FADD R2, RZ, R0 ;  /* 0x00000000ff020221 */ /* 0x000fe40000000000 */
[----:B------:R-:W-:-:S04]  /*05b0*/  @P0 FADD R3, RZ, R5 ;  /* 0x00000005ff030221 */ /* 0x000fc80000000000 */
[----:B------:R-:W-:-:S05]  /*05c0*/  @P0 FADD R0, R2, R3 ;  /* 0x0000000302000221 */ /* 0x000fca0000000000 */
[----:B------:R-:W-:Y:S01]  /*05d0*/  @P0 MOV R5, R0 ;  /* 0x0000000000050202 */ /* 0x000fe20000000f00 */
[----:B------:R-:W-:Y:S06]  /*05e0*/  BRA `(.L_x_119) ;  /* 0x0000001000d47947 */ /* 0x000fec0003800000 */
.L_x_121:
[----:B------:R-:W-:-:S04]  /*05f0*/  FMNMX R2, |R4|, |R0|, !PT ;  /* 0x4000000004027209 */ /* 0x000fc80007800200 */
[----:B------:R-:W-:-:S13]  /*0600*/  FSETP.GT.AND P0, PT, R2, 8388608, PT ;  /* 0x4b0000000200780b */ /* 0x000fda0003f04000 */
[----:B------:R-:W-:Y:S05]  /*0610*/  @!P0 BRA `(.L_x_122) ;  /* 0x0000000400548947 */ /* 0x000fea0003800000 */
[C---:B------:R-:W-:Y:S02]  /*0620*/  LOP3.LUT R4, R0.reuse, 0x7f800000, RZ, 0xc0, !PT ;  /* 0x7f80000000047812 */ /* 0x040fe400078ec0ff */
[----:B------:R-:W-:Y:S02]  /*0630*/  LOP3.LUT R3, R5, 0x7f800000, RZ, 0xc0, !PT ;  /* 0x7f80000005037812 */ /* 0x000fe400078ec0ff */
[----:B------:R-:W-:-:S03]  /*0640*/  FSETP.NEU.AND P0, PT, |R0|, +INF , PT ;  /* 0x7f8000000000780b */ /* 0x000fc60003f0d200 */
[----:B------:R-:W-:-:S05]  /*0650*/  IMAD.IADD R2, R4, 0x1, -R3 ;  /* 0x0000000104027824 */ /* 0x000fca00078e0a03 */
[----:B------:R-:W-:-:S13]  /*0660*/  ISETP.LT.AND P1, PT, R2, 0x6800000, PT ;  /* 0x068000000200780c */ /* 0x000fda0003f21270 */
[----:B------:R-:W-:Y:S05]  /*0670*/  @P0 BRA P1, `(.L_x_123) ;  /* 0x0000000000300947 */ /* 0x000fea0000800000 */
[----:B------:R-:W-:-:S04]  /*0680*/  IADD3 R2, PT, PT, R0, 0x1800000, RZ ;  /* 0x0180000000027810 */ /* 0x000fc80007ffe0ff */
[----:B------:R-:W-:-:S04]  /*0690*/  LOP3.LUT R2, R2, 0x7f800000, RZ, 0xc0, !PT ;  /* 0x7f80000002027812 */ /* 0x000fc800078ec0ff */
[----:B------:R-:W-:-:S13]  /*06a0*/  ISETP.GT.U32.AND P0, PT, R2, 0x1ffffff, PT ;  /* 0x01ffffff0200780c */ /* 0x000fda0003f04070 */
[----:B------:R-:W-:Y:S05]  /*06b0*/  @P0 BRA `(.L_x_124) ;  /* 0x00000000000c0947 */ /* 0x000fea0003800000 */
[----:B------:R-:W-:-:S07]  /*06c0*/  MOV R2, 0x6e0 ;  /* 0x000006e000027802 */ /* 0x000fce0000000f00 */
[----:B------:R-:W-:Y:S05]  /*06d0*/  CALL.REL.NOINC `($__internal_4_$__cuda_sm20_rcp_rn_f32_slowpath) ;  /* 0x0000001400147944 */ /* 0x000fea0003c00000 */
[----:B------:R-:W-:Y:S05]  /*06e0*/  BRA `(.L_x_125) ;  /* 0x0000000400147947 */ /* 0x000fea0003800000 */
.L_x_124:
[----:B------:R-:W0:Y:S02]  /*06f0*/  MUFU.RCP R3, R0 ;  /* 0x0000000000037308 */ /* 0x000e240000001000 */
[----:B0-----:R-:W-:-:S04]  /*0700*/  FFMA R2, R0, R3, -1 ;  /* 0xbf80000000027423 */ /* 0x001fc80000000003 */
[----:B------:R-:W-:-:S04]  /*0710*/  FADD.FTZ R2, -R2, -RZ ;  /* 0x800000ff02027221 */ /* 0x000fc80000010100 */
[----:B------:R-:W-:Y:S01]  /*0720*/  FFMA R0, R3, R2, R3 ;  /* 0x0000000203007223 */ /* 0x000fe20000000003 */
[----:B------:R-:W-:Y:S06]  /*0730*/  BRA `(.L_x_125) ;  /* 0x0000000400007947 */ /* 0x000fec0003800000 */
.L_x_123:
[----:B------:R-:W-:-:S04]  /*0740*/  IADD3 R2, PT, PT, -R4, R3, RZ ;  /* 0x0000000304027210 */ /* 0x000fc80007ffe1ff */
[----:B------:R-:W-:-:S13]  /*0750*/  ISETP.GE.AND P0, PT, R2, 0x6800000, PT ;  /* 0x068000000200780c */ /* 0x000fda0003f06270 */
[----:B------:R-:W-:Y:S05]  /*0760*/  @!P0 BRA `(.L_x_126) ;  /* 0x0000000000648947 */ /* 0x000fea0003800000 */
        /* <DEDUP_REMOVED lines=8> */
[----:B------:R-:W-:Y:S01]  /*07f0*/  IMAD.MOV.U32 R2, RZ, RZ, R0 ;  /* 0x000000ffff027224 */ /* 0x000fe200078e0000 */
[----:B------:R-:W-:Y:S02]  /*0800*/  MOV R3, R5 ;  /* 0x0000000500037202 */ /* 0x000fe40000000f00 */
[----:B------:R-:W-:-:S07]  /*0810*/  MOV R8, 0x830 ;  /* 0x0000083000087802 */ /* 0x000fce0000000f00 */
[----:B------:R-:W-:Y:S05]  /*0820*/  CALL.REL.NOINC `($__internal_6_$__cuda_sm3x_div_rn_noftz_f32_slowpath) ;  /* 0x0000001400ec7944 */ /* 0x000fea0003c00000 */
.L_x_127:
        /* <DEDUP_REMOVED lines=10> */
[----:B------:R-:W-:Y:S05]  /*08d0*/  CALL.REL.NOINC `($__internal_6_$__cuda_sm3x_div_rn_noftz_f32_slowpath) ;  /* 0x0000001400c07944 */ /* 0x000fea0003c00000 */
[----:B------:R-:W-:Y:S01]  /*08e0*/  IMAD.MOV.U32 R0, RZ, RZ, R2 ;  /* 0x000000ffff007224 */ /* 0x000fe200078e0002 */
[----:B------:R-:W-:Y:S06]  /*08f0*/  BRA `(.L_x_125) ;  /* 0x0000000000907947 */ /* 0x000fec0003800000 */
.L_x_126:
[----:B------:R-:W-:-:S13]  /*0900*/  ISETP.GT.U32.AND P0, PT, R4, 0x59000000, PT ;  /* 0x590000000400780c */ /* 0x000fda0003f04070 */
[----:B------:R-:W-:Y:S05]  /*0910*/  @P0 BRA `(.L_x_128) ;  /* 0x0000000000400947 */ /* 0x000fea0003800000 */
[----:B------:R-:W-:-:S04]  /*0920*/  FMUL R3, R5, R5 ;  /* 0x0000000505037220 */ /* 0x000fc80000400000 */
[----:B------:R-:W-:-:S04]  /*0930*/  FFMA R7, R0, R0, R3 ;  /* 0x0000000000077223 */ /* 0x000fc80000000003 */
        /* <DEDUP_REMOVED lines=9> */
[----:B------:R-:W-:Y:S02]  /*09d0*/  MOV R3, R7 ;  /* 0x0000000700037202 */ /* 0x000fe40000000f00 */
[----:B------:R-:W-:-:S07]  /*09e0*/  MOV R8, 0xa00 ;  /* 0x00000a0000087802 */ /* 0x000fce0000000f00 */
[----:B------:R-:W-:Y:S05]  /*09f0*/  CALL.REL.NOINC `($__internal_6_$__cuda_sm3x_div_rn_noftz_f32_slowpath) ;  /* 0x0000001400787944 */ /* 0x000fea0003c00000 */
.L_x_129:
[----:B------:R-:W-:Y:S01]  /*0a00*/  IMAD.MOV.U32 R0, RZ, RZ, R2 ;  /* 0x000000ffff007224 */ /* 0x000fe200078e0002 */
[----:B------:R-:W-:Y:S06]  /*0a10*/  BRA `(.L_x_125) ;  /* 0x0000000000487947 */ /* 0x000fec0003800000 */
.L_x_128:
[----:B------:R-:W-:-:S05]  /*0a20*/  IADD3 R4, PT, PT, -R4, 0x7f800000, RZ ;  /* 0x7f80000004047810 */ /* 0x000fca0007ffe1ff */
[-C--:B------:R-:W-:Y:S01]  /*0a30*/  FMUL R3, R5, R4.reuse ;  /* 0x0000000405037220 */ /* 0x080fe20000400000 */
[----:B------:R-:W-:-:S03]  /*0a40*/  FMUL R2, R0, R4 ;  /* 0x0000000400027220 */ /* 0x000fc60000400000 */
        /* <DEDUP_REMOVED lines=13> */
[----:B------:R-:W-:-:S07]  /*0b20*/  MOV R3, R2 ;  /* 0x0000000200037202 */ /* 0x000fce0000000f00 */
.L_x_130:
[----:B------:R-:W-:-:S07]  /*0b30*/  FMUL R0, R4, R3 ;  /* 0x0000000304007220 */ /* 0x000fce0000400000 */
.L_x_125:
[----:B------:R-:W-:-:S05]  /*0b40*/  IMAD.MOV.U32 R2, RZ, RZ, 0x3fc90fdb ;  /* 0x3fc90fdbff027424 */ /* 0x000fca00078e00ff */
[----:B------:R-:W-:Y:S01]  /*0b50*/  LOP3.LUT R5, R2, 0x80000000, R5, 0xb8, !PT ;  /* 0x8000000002057812 */ /* 0x000fe200078eb805 */
[----:B------:R-:W-:Y:S06]  /*0b60*/  BRA `(.L_x_119) ;  /* 0x0000000c00747947 */ /* 0x000fec0003800000 */
.L_x_122:
[----:B------:R-:W-:-:S04]  /*0b70*/  FSETP.GEU.AND P0, PT, |R4|, 0.00029900998924858868122, PT ;  /* 0x399cc4710400780b */ /* 0x000fc80003f0e200 */
[----:B------:R-:W-:-:S13]  /*0b80*/  FSETP.GEU.OR P0, PT, |R0|, 0.00029900998924858868122, P0 ;  /* 0x399cc4710000780b */ /* 0x000fda000070e600 */
[----:B------:R-:W-:Y:S05]  /*0b90*/  @!P0 BRA `(.L_x_119) ;  /* 0x0000000c00688947 */ /* 0x000fea0003800000 */
[----:B------:R-:W-:-:S04]  /*0ba0*/  FSETP.GEU.AND P0, PT, |R4|, 1.1920928955078125e-07, PT ;  /* 0x340000000400780b */ /* 0x000fc80003f0e200 */
[----:B------:R-:W-:-:S13]  /*0bb0*/  FSETP.NEU.OR P0, PT, |R0|, 1, P0 ;  /* 0x3f8000000000780b */ /* 0x000fda000070d600 */
[----:B------:R-:W-:Y:S05]  /*0bc0*/  @P0 BRA `(.L_x_131) ;  /* 0x0000000000780947 */ /* 0x000fea0003800000 */
[C---:B------:R-:W-:Y:S01]  /*0bd0*/  FMUL R3, |R4|.reuse, 8388608 ;  /* 0x4b00000004037820 */ /* 0x040fe20000400200 */
[----:B------:R-:W-:Y:S01]  /*0be0*/  FSETP.GEU.AND P0, PT, |R4|, 1.175494350822287508e-38, PT ;  /* 0x008000000400780b */ /* 0x000fe20003f0e200 */
[----:B------:R-:W-:-:S03]  /*0bf0*/  IMAD.MOV.U32 R7, RZ, RZ, 0x3e055027 ;  /* 0x3e055027ff077424 */ /* 0x000fc600078e00ff */
[----:B------:R-:W-:-:S04]  /*0c00*/  FSEL R3, R3, |R4|, !P0 ;  /* 0x4000000403037208 */ /* 0x000fc80004000000 */
[----:B------:R-:W-:-:S04]  /*0c10*/  IADD3 R2, PT, PT, R3, -0x3f2aaaab, RZ ;  /* 0xc0d5555503027810 */ /* 0x000fc80007ffe0ff */
[----:B------:R-:W-:-:S04]  /*0c20*/  LOP3.LUT R6, R2, 0xff800000, RZ, 0xc0, !PT ;  /* 0xff80000002067812 */ /* 0x000fc800078ec0ff */
[----:B------:R-:W-:-:S05]  /*0c30*/  IADD3 R2, PT, PT, R3, -R6, RZ ;  /* 0x8000000603027210 */ /* 0x000fca0007ffe0ff */
[----:B------:R-:W-:Y:S01]  /*0c40*/  FADD R8, R2, -1 ;  /* 0xbf80000002087421 */ /* 0x000fe20000000000 */
[----:B------:R-:W-:Y:S02]  /*0c50*/  FSEL R2, RZ, -23, P0 ;  /* 0xc1b80000ff027808 */ /* 0x000fe40000000000 */
[----:B------:R-:W-:Y:S01]  /*0c60*/  ISETP.GT.U32.AND P0, PT, R3, 0x7f7fffff, PT ;  /* 0x7f7fffff0300780c */ /* 0x000fe20003f04070 */
[----:B------:R-:W-:-:S04]  /*0c70*/  FFMA R7, R8, -R7, 0.14084610342979431152 ;  /* 0x3e1039f608077423 */ /* 0x000fc80000000807 */
[----:B------:R-:W-:-:S04]  /*0c80*/  FFMA R7, R8, R7, -0.12148627638816833496 ;  /* 0xbdf8cdcc08077423 */ /* 0x000fc80000000007 */
[----:B------:R-:W-:-:S04]  /*0c90*/  FFMA R7, R8, R7, 0.13980610668659210205 ;  /* 0x3e0f295508077423 */ /* 0x000fc80000000007 */
[----:B------:R-:W-:-:S04]  /*0ca0*/  FFMA R7, R8, R7, -0.16684235632419586182 ;  /* 0xbe2ad8b908077423 */ /* 0x000fc80000000007 */
[----:B------:R-:W-:-:S04]  /*0cb0*/  FFMA R7, R8, R7, 0.20012299716472625732 ;  /* 0x3e4ced0b08077423 */ /* 0x000fc80000000007 */
[----:B------:R-:W-:-:S04]  /*0cc0*/  FFMA R7, R8, R7, -0.24999669194221496582 ;  /* 0xbe7fff2208077423 */ /* 0x000fc80000000007 */
[----:B------:R-:W-:-:S04]  /*0cd0*/  FFMA R7, R8, R7, 0.33333182334899902344 ;  /* 0x3eaaaa7808077423 */ /* 0x000fc80000000007 */
[C---:B------:R-:W-:Y:S01]  /*0ce0*/  FFMA R9, R8.reuse, R7, -0.5 ;  /* 0xbf00000008097423 */ /* 0x040fe20000000007 */
[----:B------:R-:W-:Y:S02]  /*0cf0*/  I2FP.F32.S32 R7, R6 ;  /* 0x0000000600077245 */ /* 0x000fe40000201400 */
[----:B------:R-:W-:Y:S01]  /*0d00*/  MOV R6, 0x7f800000 ;  /* 0x7f80000000067802 */ /* 0x000fe20000000f00 */
[C---:B------:R-:W-:Y:S02]  /*0d10*/  FMUL R9, R8.reuse, R9 ;  /* 0x0000000908097220 */ /* 0x040fe40000400000 */
[----:B------:R-:W-:Y:S02]  /*0d20*/  FFMA R2, R7, 1.1920928955078125e-07, R2 ;  /* 0x3400000007027823 */ /* 0x000fe40000000002 */
[----:B------:R-:W-:-:S04]  /*0d30*/  FFMA R9, R8, R9, R8 ;  /* 0x0000000908097223 */ /* 0x000fc80000000008 */
[----:B------:R-:W-:Y:S01]  /*0d40*/  FFMA R2, R2, 0.69314718246459960938, R9 ;  /* 0x3f31721802027823 */ /* 0x000fe20000000009 */
[C---:B------:R-:W-:Y:S01]  /*0d50*/  @P0 FFMA R2, R3.reuse, R6, +INF ;  /* 0x7f80000003020423 */ /* 0x040fe20000000006 */
[----:B------:R-:W-:-:S03]  /*0d60*/  FSETP.NEU.AND P0, PT, R3, RZ, PT ;  /* 0x000000ff0300720b */ /* 0x000fc60003f0d000 */
[----:B------:R-:W-:-:S04]  /*0d70*/  FADD R2, -R2, 0.69314718246459960938 ;  /* 0x3f31721802027421 */ /* 0x000fc80000000100 */
[----:B------:R-:W-:-:S05]  /*0d80*/  FMUL R2, R2, 0.5 ;  /* 0x3f00000002027820 */ /* 0x000fca0000400000 */
[----:B------:R-:W-:Y:S01]  /*0d90*/  FSEL R7, R2, +INF , P0 ;  /* 0x7f80000002077808 */ /* 0x000fe20000000000 */
[----:B------:R-:W-:Y:S06]  /*0da0*/  BRA `(.L_x_132) ;  /* 0x0000000000b87947 */ /* 0x000fec0003800000 */
.L_x_131:
[----:B------:R-:W-:Y:S01]  /*0db0*/  FSETP.GEU.AND P0, PT, |R4|, 1.084202172485504434e-19, PT ;  /* 0x200000000400780b */ /* 0x000fe20003f0e200 */
[----:B------:R-:W-:-:S04]  /*0dc0*/  FADD R2, |R0|, -1 ;  /* 0xbf80000000027421 */ /* 0x000fc80000000200 */
[----:B------:R-:W-:Y:S01]  /*0dd0*/  FMUL R7, R2, R2 ;  /* 0x0000000202077220 */ /* 0x000fe20000400000 */
[----:B------:R-:W-:-:S07]  /*0de0*/  FMUL R2, |R0|, 4 ;  /* 0x4080000000027820 */ /* 0x000fce0000400200 */
[----:B------:R-:W-:-:S04]  /*0df0*/  @P0 FFMA R7, |R4|, |R4|, R7 ;  /* 0x4000000404070223 */ /* 0x000fc80000000207 */
        /* <DEDUP_REMOVED lines=11> */
[----:B------:R-:W-:-:S07]  /*0eb0*/  IMAD.MOV.U32 R3, RZ, RZ, R2 ;  /* 0x000000ffff037224 */ /* 0x000fce00078e0002 */
.L_x_133:
[C---:B------:R-:W-:Y:S01]  /*0ec0*/  FADD.RZ R2, R3.reuse, 1 ;  /* 0x3f80000003027421 */ /* 0x040fe2000000c000 */
[----:B------:R-:W-:Y:S01]  /*0ed0*/  HFMA2 R8, -RZ, RZ, 1.625, 0 ;  /* 0x3e800000ff087431 */ /* 0x000fe200000001ff */
[----:B------:R-:W-:Y:S02]  /*0ee0*/  MOV R9, 0x3d39bf78 ;  /* 0x3d39bf7800097802 */ /* 0x000fe40000000f00 */
[C---:B------:R-:W-:Y:S02]  /*0ef0*/  ISETP.GE.U32.AND P0, PT, R3.reuse, 0x7f800000, PT ;  /* 0x7f8000000300780c */ /* 0x040fe40003f06070 */
[----:B------:R-:W-:Y:S02]  /*0f00*/  IADD3 R2, PT, PT, R2, -0x3f400000, RZ ;  /* 0xc0c0000002027810 */ /* 0x000fe40007ffe0ff */
[----:B------:R-:W-:Y:S02]  /*0f10*/  ISETP.GT.AND P1, PT, R3, -0x40800000, P0 ;  /* 0xbf8000000300780c */ /* 0x000fe40000724270 */
[----:B------:R-:W-:-:S04]  /*0f20*/  LOP3.LUT R2, R2, 0xff800000, RZ, 0xc0, !PT ;  /* 0xff80000002027812 */ /* 0x000fc800078ec0ff */
[----:B------:R-:W-:Y:S01]  /*0f30*/  IADD3 R7, PT, PT, -R2, 0x40800000, RZ ;  /* 0x4080000002077810 */ /* 0x000fe20007ffe1ff */
[----:B------:R-:W-:Y:S01]  /*0f40*/  IMAD.IADD R6, R3, 0x1, -R2 ;  /* 0x0000000103067824 */ /* 0x000fe200078e0a02 */
[----:B------:R-:W-:-:S03]  /*0f50*/  I2FP.F32.S32 R2, R2 ;  /* 0x0000000200027245 */ /* 0x000fc60000201400 */
[----:B------:R-:W-:Y:S02]  /*0f60*/  FFMA R7, R7, R8, -1 ;  /* 0xbf80000007077423 */ /* 0x000fe40000000008 */
[----:B------:R-:W-:Y:S02]  /*0f70*/  FMUL R2, R2, 1.1920928955078125e-07 ;  /* 0x3400000002027820 */ /* 0x000fe40000400000 */
[----:B------:R-:W-:-:S04]  /*0f80*/  FADD R6, R6, R7 ;  /* 0x0000000706067221 */ /* 0x000fc80000000000 */
        /* <DEDUP_REMOVED lines=9> */
[----:B------:R-:W-:Y:S01]  /*1020*/  FFMA R7, R6, R7, R6 ;  /* 0x0000000706077223 */ /* 0x000fe20000000006 */
[----:B------:R-:W-:-:S03]  /*1030*/  @P0 MOV R6, 0x7f800000 ;  /* 0x7f80000000060802 */ /* 0x000fc60000000f00 */
[----:B------:R-:W-:Y:S02]  /*1040*/  FFMA R7, R2, 0.69314718246459960938, R7 ;  /* 0x3f31721802077823 */ /* 0x000fe40000000007 */
[C---:B------:R-:W-:Y:S01]  /*1050*/  @P1 FFMA R7, R3.reuse, R6, +INF ;  /* 0x7f80000003071423 */ /* 0x040fe20000000006 */
[----:B------:R-:W-:-:S04]  /*1060*/  @P0 FSETP.NEU.AND P1, PT, R3, RZ, PT ;  /* 0x000000ff0300020b */ /* 0x000fc80003f2d000 */
[----:B------:R-:W-:-:S05]  /*1070*/  @P0 FSEL R7, R7, -RZ, P1 ;  /* 0x800000ff07070208 */ /* 0x000fca0000800000 */
[----:B------:R-:W-:-:S07]  /*1080*/  FMUL R7, R7, 0.25 ;  /* 0x3e80000007077820 */ /* 0x000fce0000400000 */
.L_x_132:
[----:B------:R-:W-:-:S13]  /*1090*/  FSETP.NEU.AND P0, PT, |R0|, 1, PT ;  /* 0x3f8000000000780b */ /* 0x000fda0003f0d200 */
[----:B------:R-:W-:Y:S05]  /*10a0*/  @P0 BRA `(.L_x_134) ;  /* 0x0000000000a00947 */ /* 0x000fea0003800000 */
[C---:B------:R-:W-:Y:S02]  /*10b0*/  FMNMX.NAN R3, |R4|.reuse, 2, !PT ;  /* 0x4000000004037809 */ /* 0x040fe40007820200 */
[C---:B------:R-:W-:Y:S02]  /*10c0*/  FMNMX R2, |R4|.reuse, 2, PT ;  /* 0x4000000004027809 */ /* 0x040fe40003800200 */
[----:B------:R-:W0:Y:S01]  /*10d0*/  MUFU.RCP R6, R3 ;  /* 0x0000000300067308 */ /* 0x000e220000001000 */
[----:B------:R-:W-:-:S07]  /*10e0*/  FSETP.GEU.AND P2, PT, |R4|, 2, PT ;  /* 0x400000000400780b */ /* 0x000fce0003f4e200 */
[----:B------:R-:W1:Y:S01]  /*10f0*/  FCHK P0, R2, R3 ;  /* 0x0000000302007302 */ /* 0x000e620000000000 */
[----:B0-----:R-:W-:-:S04]  /*1100*/  FFMA R9, -R3, R6, 1 ;  /* 0x3f80000003097423 */ /* 0x001fc80000000106 */
[----:B------:R-:W-:-:S04]  /*1110*/  FFMA R9, R6, R9, R6 ;  /* 0x0000000906097223 */ /* 0x000fc80000000006 */
[----:B------:R-:W-:-:S04]  /*1120*/  FFMA R6, R2, R9, RZ ;  /* 0x0000000902067223 */ /* 0x000fc800000000ff */
[----:B------:R-:W-:-:S04]  /*1130*/  FFMA R8, -R3, R6, R2 ;  /* 0x0000000603087223 */ /* 0x000fc80000000102 */
[----:B------:R-:W-:Y:S01]  /*1140*/  FFMA R8, R9, R8, R6 ;  /* 0x0000000809087223 */ /* 0x000fe20000000006 */
[----:B------:R-:W-:Y:S01]  /*1150*/  FADD R6, -|R4|, -RZ ;  /* 0x800000ff04067221 */ /* 0x000fe20000000300 */
[----:B-1----:R-:W-:Y:S06]  /*1160*/  @!P0 BRA `(.L_x_135) ;  /* 0x00000000000c8947 */ /* 0x002fec0003800000 */
[----:B------:R-:W-:-:S07]  /*1170*/  MOV R8, 0x1190 ;  /* 0x0000119000087802 */ /* 0x000fce0000000f00 */
[----:B------:R-:W-:Y:S05]  /*1180*/  CALL.REL.NOINC `($__internal_6_$__cuda_sm3x_div_rn_noftz_f32_slowpath) ;  /* 0x0000000c00947944 */ /* 0x000fea0003c00000 */
[----:B------:R-:W-:-:S07]  /*1190*/  IMAD.MOV.U32 R8, RZ, RZ, R2 ;  /* 0x000000ffff087224 */ /* 0x000fce00078e0002 */
.L_x_135:
[----:B------:R-:W-:Y:S02]  /*11a0*/  HFMA2 R3, -RZ, RZ, 0.89990234375, 10328 ;  /* 0x3b33710bff037431 */ /* 0x000fe400000001ff */
[----:B------:R-:W-:Y:S01]  /*11b0*/  FMUL R2, R8, R8 ;  /* 0x0000000808027220 */ /* 0x000fe20000400000 */
[----:B------:R-:W-:Y:S01]  /*11c0*/  MOV R10, 0x3f6ee581 ;  /* 0x3f6ee581000a7802 */ /* 0x000fe20000000f00 */
[----:B------:R-:W-:Y:S01]  /*11d0*/  IMAD.MOV.U32 R9, RZ, RZ, 0x4016cbe4 ;  /* 0x4016cbe4ff097424 */ /* 0x000fe200078e00ff */
[----:B------:R-:W-:Y:S02]  /*11e0*/  ISETP.GE.AND P1, PT, R6, RZ, PT ;  /* 0x000000ff0600720c */ /* 0x000fe40003f26270 */
[----:B------:R-:W-:Y:S01]  /*11f0*/  FSEL R6, R10, 1.8663789033889770508, !P2 ;  /* 0x3feee5810a067808 */ /* 0x000fe20005000000 */
[----:B------:R-:W-:-:S04]  /*1200*/  FFMA R3, R2, R3, -0.015681877732276916504 ;  /* 0xbc80774802037423 */ /* 0x000fc80000000003 */
[----:B------:R-:W-:-:S04]  /*1210*/  FFMA R3, R2, R3, 0.042200751602649688721 ;  /* 0x3d2cdab202037423 */ /* 0x000fc80000000003 */
[----:B------:R-:W-:-:S04]  /*1220*/  FFMA R3, R2, R3, -0.074792981147766113281 ;  /* 0xbd992d1002037423 */ /* 0x000fc80000000003 */
[----:B------:R-:W-:-:S04]  /*1230*/  FFMA R3, R2, R3, 0.10640415549278259277 ;  /* 0x3dd9ea6c02037423 */ /* 0x000fc80000000003 */
[----:B------:R-:W-:-:S04]  /*1240*/  FFMA R3, R2, R3, -0.14207722246646881104 ;  /* 0xbe117cb102037423 */ /* 0x000fc80000000003 */
[----:B------:R-:W-:-:S04]  /*1250*/  FFMA R3, R2, R3, 0.19993925094604492188 ;  /* 0x3e4cbce002037423 */ /* 0x000fc80000000003 */
[----:B------:R-:W-:-:S04]  /*1260*/  FFMA R3, R2, R3, -0.33333197236061096191 ;  /* 0xbeaaaa7d02037423 */ /* 0x000fc80000000003 */
[----:B------:R-:W-:-:S04]  /*1270*/  FMUL R3, R2, R3 ;  /* 0x0000000302037220 */ /* 0x000fc80000400000 */
[----:B------:R-:W-:Y:S01]  /*1280*/  FFMA R3, R3, R8, R8 ;  /* 0x0000000803037223 */ /* 0x000fe20000000008 */
[----:B------:R-:W-:-:S03]  /*1290*/  FADD R8, |R4|, 2 ;  /* 0x4000000004087421 */ /* 0x000fc60000000200 */
[----:B------:R-:W-:Y:S02]  /*12a0*/  FFMA R2, R10, 1.6832555532455444336, -R3 ;  /* 0x3fd774eb0a027823 */ /* 0x000fe40000000803 */
[----:B------:R-:W-:-:S03]  /*12b0*/  FSETP.NAN.AND P0, PT, R8, R8, PT ;  /* 0x000000080800720b */ /* 0x000fc60003f08000 */
[-C--:B------:R-:W-:Y:S02]  /*12c0*/  FSEL R2, R2, R3.reuse, !P2 ;  /* 0x0000000302027208 */ /* 0x080fe40005000000 */
[----:B------:R-:W-:Y:S02]  /*12d0*/  FSEL R3, R3, -R3, !P2 ;  /* 0x8000000303037208 */ /* 0x000fe40005000000 */
[----:B------:R-:W-:-:S03]  /*12e0*/  FSETP.NEU.AND P2, PT, |R4|, 2, PT ;  /* 0x400000000400780b */ /* 0x000fc60003f4d200 */
[----:B------:R-:W-:Y:S01]  /*12f0*/  @!P1 FFMA R2, R6, 1.6832555532455444336, R3 ;  /* 0x3fd774eb06029823 */ /* 0x000fe20000000003 */
[----:B------:R-:W-:-:S04]  /*1300*/  FSEL R3, R9, 0.78539818525314331055, !P1 ;  /* 0x3f490fdb09037808 */ /* 0x000fc80004800000 */
[----:B------:R-:W-:Y:S01]  /*1310*/  @!P0 FSEL R8, R3, |R2|, !P2 ;  /* 0x4000000203088208 */ /* 0x000fe20005000000 */
[----:B------:R-:W-:Y:S06]  /*1320*/  BRA `(.L_x_136) ;  /* 0x0000000400787947 */ /* 0x000fec0003800000 */
.L_x_134:
[----:B------:R-:W-:-:S13]  /*1330*/  FSETP.GEU.AND P0, PT, |R4|, 1.1920928955078125e-07, PT ;  /* 0x340000000400780b */ /* 0x000fda0003f0e200 */
[----:B------:R-:W-:Y:S05]  /*1340*/  @P0 BRA `(.L_x_137) ;  /* 0x0000000000b80947 */ /* 0x000fea0003800000 */
[C---:B------:R-:W-:Y:S01]  /*1350*/  FADD R2, -|R0|.reuse, 1 ;  /* 0x3f80000000027421 */ /* 0x040fe20000000300 */
[----:B------:R-:W-:Y:S01]  /*1360*/  FADD R9, |R0|, 1 ;  /* 0x3f80000000097421 */ /* 0x000fe20000000200 */
[----:B------:R-:W-:-:S03]  /*1370*/  FADD R4, |R4|, |R4| ;  /* 0x4000000404047221 */ /* 0x000fc60000000200 */
[----:B------:R-:W-:-:S05]  /*1380*/  FMUL R9, R2, R9 ;  /* 0x0000000902097220 */ /* 0x000fca0000400000 */
[----:B------:R-:W-:-:S04]  /*1390*/  FSETP.GT.AND P2, PT, R4, |R9|, PT ;  /* 0x400000090400720b */ /* 0x000fc80003f44000 */
[----:B------:R-:W-:Y:S02]  /*13a0*/  FSEL R3, R4, |R9|, P2 ;  /* 0x4000000904037208 */ /* 0x000fe40001000000 */
[----:B------:R-:W-:Y:S02]  /*13b0*/  FSEL R2, |R9|, R4, P2 ;  /* 0x0000000409027208 */ /* 0x000fe40001000200 */
        /* <DEDUP_REMOVED lines=9> */
[----:B------:R-:W-:Y:S05]  /*1450*/  CALL.REL.NOINC `($__internal_6_$__cuda_sm3x_div_rn_noftz_f32_slowpath) ;  /* 0x0000000800e07944 */ /* 0x000fea0003c00000 */
[----:B------:R-:W-:-:S07]  /*1460*/  MOV R6, R2 ;  /* 0x0000000200067202 */ /* 0x000fce0000000f00 */
.L_x_138:
[----:B------:R-:W-:Y:S02]  /*1470*/  HFMA2 R11, -RZ, RZ, 0.89990234375, 10328 ;  /* 0x3b33710bff0b7431 */ /* 0x000fe400000001ff */
[----:B------:R-:W-:Y:S01]  /*1480*/  FMUL R2, R6, R6 ;  /* 0x0000000606027220 */ /* 0x000fe20000400000 */
[----:B------:R-:W-:Y:S01]  /*1490*/  IMAD.MOV.U32 R8, RZ, RZ, 0x3f6ee581 ;  /* 0x3f6ee581ff087424 */ /* 0x000fe200078e00ff */
[C---:B------:R-:W-:Y:S02]  /*14a0*/  ISETP.GE.AND P0, PT, R9.reuse, RZ, PT ;  /* 0x000000ff0900720c */ /* 0x040fe40003f06270 */
[----:B------:R-:W-:Y:S02]  /*14b0*/  FSETP.NEU.AND P3, PT, |R9|, R4, PT ;  /* 0x000000040900720b */ /* 0x000fe40003f6d200 */
[----:B------:R-:W-:Y:S01]  /*14c0*/  FSETP.NEU.AND P1, PT, R3, RZ, PT ;  /* 0x000000ff0300720b */ /* 0x000fe20003f2d000 */
        /* <DEDUP_REMOVED lines=9> */
[----:B------:R-:W-:-:S03]  /*1560*/  FSEL R6, R8, 1.8663789033889770508, P2 ;  /* 0x3feee58108067808 */ /* 0x000fc60001000000 */
[----:B------:R-:W-:Y:S01]  /*1570*/  FFMA R2, R8, 1.6832555532455444336, -R11 ;  /* 0x3fd774eb08027823 */ /* 0x000fe2000000080b */
[----:B------:R-:W-:-:S04]  /*1580*/  FADD R8, R4, |R9| ;  /* 0x4000000904087221 */ /* 0x000fc80000000000 */
[-C--:B------:R-:W-:Y:S02]  /*1590*/  FSEL R13, R2, R11.reuse, P2 ;  /* 0x0000000b020d7208 */ /* 0x080fe40001000000 */
[----:B------:R-:W-:Y:S02]  /*15a0*/  FSEL R11, R11, -R11, P2 ;  /* 0x8000000b0b0b7208 */ /* 0x000fe40001000000 */
[----:B------:R-:W-:-:S03]  /*15b0*/  MOV R2, 0x4016cbe4 ;  /* 0x4016cbe400027802 */ /* 0x000fc60000000f00 */
[----:B------:R-:W-:Y:S01]  /*15c0*/  @!P0 FFMA R13, R6, 1.6832555532455444336, R11 ;  /* 0x3fd774eb060d8823 */ /* 0x000fe2000000000b */
[----:B------:R-:W-:Y:S02]  /*15d0*/  @!P3 FSEL R13, R2, 0.78539818525314331055, !P0 ;  /* 0x3f490fdb020db808 */ /* 0x000fe40004000000 */
[----:B------:R-:W-:Y:S02]  /*15e0*/  @!P1 FSEL R13, RZ, 3.1415927410125732422, P0 ;  /* 0x40490fdbff0d9808 */ /* 0x000fe40000000000 */
[----:B------:R-:W-:Y:S02]  /*15f0*/  FSETP.NAN.AND P0, PT, R8, R8, PT ;  /* 0x000000080800720b */ /* 0x000fe40003f08000 */
[----:B------:R-:W-:-:S04]  /*1600*/  LOP3.LUT R13, R13, 0x80000000, R4, 0xb8, !PT ;  /* 0x800000000d0d7812 */ /* 0x000fc800078eb804 */
[----:B------:R-:W-:Y:S01]  /*1610*/  FSEL R8, R8, R13, P0 ;  /* 0x0000000d08087208 */ /* 0x000fe20000000000 */
[----:B------:R-:W-:Y:S06]  /*1620*/  BRA `(.L_x_136) ;  /* 0x0000000000b87947 */ /* 0x000fec0003800000 */
.L_x_137:
[C---:B------:R-:W-:Y:S01]  /*1630*/  FADD R2, -|R0|.reuse, 1 ;  /* 0x3f80000000027421 */ /* 0x040fe20000000300 */
[----:B------:R-:W-:Y:S01]  /*1640*/  FADD R3, |R0|, 1 ;  /* 0x3f80000000037421 */ /* 0x000fe20000000200 */
[C---:B------:R-:W-:Y:S01]  /*1650*/  FMUL R9, R4.reuse, R4 ;  /* 0x0000000404097220 */ /* 0x040fe20000400000 */
[----:B------:R-:W-:-:S03]  /*1660*/  FADD R4, |R4|, |R4| ;  /* 0x4000000404047221 */ /* 0x000fc60000000200 */
[----:B------:R-:W-:-:S05]  /*1670*/  FFMA R9, R2, R3, -R9 ;  /* 0x0000000302097223 */ /* 0x000fca0000000809 */
        /* <DEDUP_REMOVED lines=14> */
.L_x_139:
[----:B------:R-:W-:Y:S02]  /*1760*/  IMAD.MOV.U32 R11, RZ, RZ, 0x3b33710b ;  /* 0x3b33710bff0b7424 */ /* 0x000fe400078e00ff */
[----:B------:R-:W-:Y:S01]  /*1770*/  FMUL R2, R6, R6 ;  /* 0x0000000606027220 */ /* 0x000fe20000400000 */
[----:B------:R-:W-:Y:S01]  /*1780*/  HFMA2 R8, -RZ, RZ, 1.857421875, -1409 ;  /* 0x3f6ee581ff087431 */ /* 0x000fe200000001ff */
[----:B------:R-:W-:Y:S02]  /*1790*/  ISETP.GE.AND P0, PT, R9, RZ, PT ;  /* 0x000000ff0900720c */ /* 0x000fe40003f06270 */
[----:B------:R-:W-:Y:S01]  /*17a0*/  FFMA R11, R2, R11, -0.015681877732276916504 ;  /* 0xbc807748020b7423 */ /* 0x000fe2000000000b */
[----:B------:R-:W-:-:S03]  /*17b0*/  FSETP.NEU.AND P1, PT, R3, RZ, PT ;  /* 0x000000ff0300720b */ /* 0x000fc60003f2d000 */
[----:B------:R-:W-:Y:S01]  /*17c0*/  FFMA R11, R2, R11, 0.042200751602649688721 ;  /* 0x3d2cdab2020b7423 */ /* 0x000fe2000000000b */
[----:B------:R-:W-:-:S03]  /*17d0*/  FSEL R3, R8, 1.8663789033889770508, P2 ;  /* 0x3feee58108037808 */ /* 0x000fc60001000000 */
[----:B------:R-:W-:-:S04]  /*17e0*/  FFMA R11, R2, R11, -0.074792981147766113281 ;  /* 0xbd992d10020b7423 */ /* 0x000fc8000000000b */
[----:B------:R-:W-:-:S04]  /*17f0*/  FFMA R11, R2, R11, 0.10640415549278259277 ;  /* 0x3dd9ea6c020b7423 */ /* 0x000fc8000000000b */
[----:B------:R-:W-:-:S04]  /*1800*/  FFMA R11, R2, R11, -0.14207722246646881104 ;  /* 0xbe117cb1020b7423 */ /* 0x000fc8000000000b */
[----:B------:R-:W-:-:S04]  /*1810*/  FFMA R11, R2, R11, 0.19993925094604492188 ;  /* 0x3e4cbce0020b7423 */ /* 0x000fc8000000000b */
[----:B------:R-:W-:-:S04]  /*1820*/  FFMA R11, R2, R11, -0.33333197236061096191 ;  /* 0xbeaaaa7d020b7423 */ /* 0x000fc8000000000b */
[----:B------:R-:W-:-:S04]  /*1830*/  FMUL R11, R2, R11 ;  /* 0x0000000b020b7220 */ /* 0x000fc80000400000 */
[----:B------:R-:W-:-:S04]  /*1840*/  FFMA R11, R11, R6, R6 ;  /* 0x000000060b0b7223 */ /* 0x000fc80000000006 */
[----:B------:R-:W-:Y:S01]  /*1850*/  FFMA R2, R8, 1.6832555532455444336, -R11 ;  /* 0x3fd774eb08027823 */ /* 0x000fe2000000080b */
[----:B------:R-:W-:-:S04]  /*1860*/  MOV R8, 0x4016cbe4 ;  /* 0x4016cbe400087802 */ /* 0x000fc80000000f00 */
[-C--:B------:R-:W-:Y:S02]  /*1870*/  FSEL R6, R2, R11.reuse, P2 ;  /* 0x0000000b02067208 */ /* 0x080fe40001000000 */
[----:B------:R-:W-:Y:S02]  /*1880*/  FSEL R2, R11, -R11, P2 ;  /* 0x8000000b0b027208 */ /* 0x000fe40001000000 */
[----:B------:R-:W-:Y:S01]  /*1890*/  FSETP.NEU.AND P2, PT, |R9|, R4, PT ;  /* 0x000000040900720b */ /* 0x000fe20003f4d200 */
[----:B------:R-:W-:Y:S01]  /*18a0*/  FADD R4, R4, |R9| ;  /* 0x4000000904047221 */ /* 0x000fe20000000000 */
[----:B------:R-:W-:Y:S01]  /*18b0*/  FSEL R9, RZ, 3.1415927410125732422, P0 ;  /* 0x40490fdbff097808 */ /* 0x000fe20000000000 */
[----:B------:R-:W-:Y:S01]  /*18c0*/  @!P0 FFMA R6, R3, 1.6832555532455444336, R2 ;  /* 0x3fd774eb03068823 */ /* 0x000fe20000000002 */
[----:B------:R-:W-:Y:S02]  /*18d0*/  FSEL R3, R8, 0.78539818525314331055, !P0 ;  /* 0x3f490fdb08037808 */ /* 0x000fe40004000000 */
[----:B------:R-:W-:-:S02]  /*18e0*/  FSETP.NAN.AND P0, PT, R4, R4, PT ;  /* 0x000000040400720b */ /* 0x000fc40003f08000 */
[----:B------:R-:W-:-:S04]  /*18f0*/  @P1 FSEL R9, R3, |R6|, !P2 ;  /* 0x4000000603091208 */ /* 0x000fc80005000000 */
[----:B------:R-:W-:-:S07]  /*1900*/  FSEL R8, R4, R9, P0 ;  /* 0x0000000904087208 */ /* 0x000fce0000000000 */
.L_x_136:
[----:B------:R-:W-:Y:S01]  /*1910*/  FMUL R8, R8, 0.5 ;  /* 0x3f00000008087820 */ /* 0x000fe20000400000 */
[----:B------:R-:W-:-:S04]  /*1920*/  LOP3.LUT R0, R7, 0x80000000, R0, 0xb8, !PT ;  /* 0x8000000007007812 */ /* 0x000fc800078eb800 */
[----:B------:R-:W-:-:S07]  /*1930*/  LOP3.LUT R5, R8, 0x80000000, R5, 0xb8, !PT ;  /* 0x8000000008057812 */ /* 0x000fce00078eb805 */
.L_x_119:
[----:B------:R-:W-:Y:S01]  /*1940*/  FADD R4, |R5|, -RZ ;  /* 0x800000ff05047221 */ /* 0x000fe20000000200 */
[----:B------:R-:W-:Y:S01]  /*1950*/  FADD R5, |R0|, -RZ ;  /* 0x800000ff00057221 */ /* 0x000fe20000000200 */
[----:B------:R-:W0:Y:S04]  /*1960*/  LDCU.64 UR4, c[0x0][0x358] ;  /* 0x00006b00ff0477ac */ /* 0x000e280008000a00 */
        /* <DEDUP_REMOVED lines=9> */
[----:B------:R1:W2:Y:S04]  /*1a00*/  MUFU.RSQ R6, R5 ;  /* 0x0000000500067308 */ /* 0x0002a80000001400 */
[----:B------:R-:W-:-:S13]  /*1a10*/  ISETP.GT.U32.AND P0, PT, R0, 0x727fffff, PT ;  /* 0x727fffff0000780c */ /* 0x000fda0003f04070 */
[----:B012---:R-:W-:Y:S05]  /*1a20*/  @!P0 BRA `(.L_x_140) ;  /* 0x0000000000108947 */ /* 0x007fea0003800000 */
[----:B------:R-:W-:-:S07]  /*1a30*/  MOV R8, 0x1a50 ;  /* 0x00001a5000087802 */ /* 0x000fce0000000f00 */
[----:B------:R-:W-:Y:S05]  /*1a40*/  CALL.REL.NOINC `($__internal_5_$__cuda_sm20_sqrt_rn_f32_slowpath) ;  /* 0x0000000400087944 */ /* 0x000fea0003c00000 */
[----:B------:R-:W-:Y:S01]  /*1a50*/  MOV R0, R5 ;  /* 0x0000000500007202 */ /* 0x000fe20000000f00 */
[----:B------:R-:W-:Y:S06]  /*1a60*/  BRA `(.L_x_141) ;  /* 0x0000000000107947 */ /* 0x000fec0003800000 */
.L_x_140:
[----:B------:R-:W-:Y:S01]  /*1a70*/  FMUL.FTZ R0, R5, R6 ;  /* 0x0000000605007220 */ /* 0x000fe20000410000 */
[----:B------:R-:W-:-:S03]  /*1a80*/  FMUL.FTZ R6, R6, 0.5 ;  /* 0x3f00000006067820 */ /* 0x000fc60000410000 */
[----:B------:R-:W-:-:S04]  /*1a90*/  FFMA R5, -R0, R0, R5 ;  /* 0x0000000000057223 */ /* 0x000fc80000000105 */
[----:B------:R-:W-:-:S07]  /*1aa0*/  FFMA R0, R5, R6, R0 ;  /* 0x0000000605007223 */ /* 0x000fce0000000000 */
.L_x_141:
        /* <DEDUP_REMOVED lines=8> */
        .weak           $__internal_4_$__cuda_sm20_rcp_rn_f32_slowpath
        .type           $__internal_4_$__cuda_sm20_rcp_rn_f32_slowpath,@function
        .size           $__internal_4_$__cuda_sm20_rcp_rn_f32_slowpath,($__internal_5_$__cuda_sm20_sqrt_rn_f32_slowpath - $__internal_4_$__cuda_sm20_rcp_rn_f32_slowpath)
$__internal_4_$__cuda_sm20_rcp_rn_f32_slowpath:
[----:B------:R-:W-:-:S04]  /*1b30*/  SHF.L.U32 R3, R0, 0x1, RZ ;  /* 0x0000000100037819 */ /* 0x000fc800000006ff */
[----:B------:R-:W-:-:S04]  /*1b40*/  SHF.R.U32.HI R8, RZ, 0x18, R3 ;  /* 0x00000018ff087819 */ /* 0x000fc80000011603 */
[----:B------:R-:W-:-:S13]  /*1b50*/  ISETP.NE.U32.AND P0, PT, R8, RZ, PT ;  /* 0x000000ff0800720c */ /* 0x000fda0003f05070 */
[----:B------:R-:W-:Y:S05]  /*1b60*/  @P0 BRA `(.L_x_142) ;  /* 0x00000000002c0947 */ /* 0x000fea0003800000 */
[----:B------:R-:W-:-:S05]  /*1b70*/  IMAD.SHL.U32 R3, R0, 0x2, RZ ;  /* 0x0000000200037824 */ /* 0x000fca00078e00ff */
[----:B------:R-:W-:-:S13]  /*1b80*/  ISETP.NE.AND P0, PT, R3, RZ, PT ;  /* 0x000000ff0300720c */ /* 0x000fda0003f05270 */
[----:B------:R0:W1:Y:S01]  /*1b90*/  @!P0 MUFU.RCP R3, R0 ;  /* 0x0000000000038308 */ /* 0x0000620000001000 */
[----:B------:R-:W-:Y:S05]  /*1ba0*/  @!P0 BRA `(.L_x_143) ;  /* 0x0000000000a48947 */ /* 0x000fea0003800000 */
[----:B------:R-:W-:-:S04]  /*1bb0*/  FFMA R4, R0, 1.84467440737095516160e+19, RZ ;  /* 0x5f80000000047823 */ /* 0x000fc800000000ff */
[----:B-1----:R-:W0:Y:S02]  /*1bc0*/  MUFU.RCP R3, R4 ;  /* 0x0000000400037308 */ /* 0x002e240000001000 */
[----:B0-----:R-:W-:-:S04]  /*1bd0*/  FFMA R0, R4, R3, -1 ;  /* 0xbf80000004007423 */ /* 0x001fc80000000003 */
[----:B------:R-:W-:-:S04]  /*1be0*/  FADD.FTZ R0, -R0, -RZ ;  /* 0x800000ff00007221 */ /* 0x000fc80000010100 */
[----:B------:R-:W-:-:S04]  /*1bf0*/  FFMA R0, R3, R0, R3 ;  /* 0x0000000003007223 */ /* 0x000fc80000000003 */
[----:B------:R-:W-:Y:S01]  /*1c00*/  FFMA R3, R0, 1.84467440737095516160e+19, RZ ;  /* 0x5f80000000037823 */ /* 0x000fe200000000ff */
[----:B------:R-:W-:Y:S06]  /*1c10*/  BRA `(.L_x_143) ;  /* 0x0000000000887947 */ /* 0x000fec0003800000 */
.L_x_142:
[----:B------:R-:W-:-:S04]  /*1c20*/  IADD3 R10, PT, PT, R8, -0xfd, RZ ;  /* 0xffffff03080a7810 */ /* 0x000fc80007ffe0ff */
[----:B------:R-:W-:-:S13]  /*1c30*/  ISETP.GT.U32.AND P0, PT, R10, 0x1, PT ;  /* 0x000000010a00780c */ /* 0x000fda0003f04070 */
[----:B------:R-:W-:Y:S05]  /*1c40*/  @P0 BRA `(.L_x_144) ;  /* 0x0000000000780947 */ /* 0x000fea0003800000 */
[----:B------:R-:W-:Y:S01]  /*1c50*/  LOP3.LUT R3, R0, 0x7fffff, RZ, 0xc0, !PT ;  /* 0x007fffff00037812 */ /* 0x000fe200078ec0ff */
[----:B------:R-:W-:-:S03]  /*1c60*/  HFMA2 R9, -RZ, RZ, 0, 1.78813934326171875e-07 ;  /* 0x00000003ff097431 */ /* 0x000fc600000001ff */
[----:B------:R-:W-:-:S04]  /*1c70*/  LOP3.LUT R3, R3, 0x3f800000, RZ, 0xfc, !PT ;  /* 0x3f80000003037812 */ /* 0x000fc800078efcff */
[----:B------:R-:W0:Y:S01]  /*1c80*/  MUFU.RCP R4, R3 ;  /* 0x0000000300047308 */ /* 0x000e220000001000 */
[----:B------:R-:W-:Y:S01]  /*1c90*/  SHF.L.U32 R9, R9, R10, RZ ;  /* 0x0000000a09097219 */ /* 0x000fe200000006ff */
[----:B0-----:R-:W-:-:S04]  /*1ca0*/  FFMA R6, R3, R4, -1 ;  /* 0xbf80000003067423 */ /* 0x001fc80000000004 */
[----:B------:R-:W-:-:S04]  /*1cb0*/  FADD.FTZ R7, -R6, -RZ ;  /* 0x800000ff06077221 */ /* 0x000fc80000010100 */
[CCC-:B------:R-:W-:Y:S01]  /*1cc0*/  FFMA.RM R6, R4.reuse, R7.reuse, R4.reuse ;  /* 0x0000000704067223 */ /* 0x1c0fe20000004004 */
[----:B------:R-:W-:-:S04]  /*1cd0*/  FFMA.RP R7, R4, R7, R4 ;  /* 0x0000000704077223 */ /* 0x000fc80000008004 */
[C---:B------:R-:W-:Y:S02]  /*1ce0*/  LOP3.LUT R4, R6.reuse, 0x7fffff, RZ, 0xc0, !PT ;  /* 0x007fffff06047812 */ /* 0x040fe400078ec0ff */
[----:B------:R-:W-:Y:S02]  /*1cf0*/  FSETP.NEU.FTZ.AND P0, PT, R6, R7, PT ;  /* 0x000000070600720b */ /* 0x000fe40003f1d000 */
[----:B------:R-:W-:Y:S02]  /*1d00*/  LOP3.LUT R4, R4, 0x800000, RZ, 0xfc, !PT ;  /* 0x0080000004047812 */ /* 0x000fe400078efcff */
[----:B------:R-:W-:Y:S02]  /*1d10*/  SEL R6, RZ, 0xffffffff, !P0 ;  /* 0xffffffffff067807 */ /* 0x000fe40004000000 */
[----:B------:R-:W-:-:S03]  /*1d20*/  LOP3.LUT R9, R9, R4, RZ, 0xc0, !PT ;  /* 0x0000000409097212 */ /* 0x000fc600078ec0ff */
[----:B------:R-:W-:Y:S01]  /*1d30*/  IMAD.MOV R3, RZ, RZ, -R6 ;  /* 0x000000ffff037224 */ /* 0x000fe200078e0a06 */
[----:B------:R-:W-:-:S04]  /*1d40*/  SHF.R.U32.HI R9, RZ, R10, R9 ;  /* 0x0000000aff097219 */ /* 0x000fc80000011609 */
[----:B------:R-:W-:Y:S02]  /*1d50*/  LOP3.LUT P1, RZ, R3, R10, R4, 0xf8, !PT ;  /* 0x0000000a03ff7212 */ /* 0x000fe4000782f804 */
[C---:B------:R-:W-:Y:S02]  /*1d60*/  LOP3.LUT P0, RZ, R9.reuse, 0x1, RZ, 0xc0, !PT ;  /* 0x0000000109ff7812 */ /* 0x040fe4000780c0ff */
[----:B------:R-:W-:-:S04]  /*1d70*/  LOP3.LUT P2, RZ, R9, 0x2, RZ, 0xc0, !PT ;  /* 0x0000000209ff7812 */ /* 0x000fc8000784c0ff */
[----:B------:R-:W-:Y:S02]  /*1d80*/  PLOP3.LUT P0, PT, P0, P1, P2, 0xe0, 0x0 ;  /* 0x000000000000781c */ /* 0x000fe40000703c20 */
[----:B------:R-:W-:Y:S02]  /*1d90*/  LOP3.LUT P1, RZ, R0, 0x7fffff, RZ, 0xc0, !PT ;  /* 0x007fffff00ff7812 */ /* 0x000fe4000782c0ff */
[----:B------:R-:W-:-:S04]  /*1da0*/  SEL R3, RZ, 0x1, !P0 ;  /* 0x00000001ff037807 */ /* 0x000fc80004000000 */
[----:B------:R-:W-:-:S04]  /*1db0*/  IADD3 R3, PT, PT, -R3, RZ, RZ ;  /* 0x000000ff03037210 */ /* 0x000fc80007ffe1ff */
[----:B------:R-:W-:Y:S02]  /*1dc0*/  ISETP.GE.AND P0, PT, R3, RZ, PT ;  /* 0x000000ff0300720c */ /* 0x000fe40003f06270 */
[----:B------:R-:W-:-:S04]  /*1dd0*/  IADD3 R3, PT, PT, R8, -0xfc, RZ ;  /* 0xffffff0408037810 */ /* 0x000fc80007ffe0ff */
[----:B------:R-:W-:-:S07]  /*1de0*/  SHF.R.U32.HI R3, RZ, R3, R4 ;  /* 0x00000003ff037219 */ /* 0x000fce0000011604 */
[----:B------:R-:W-:-:S05]  /*1df0*/  @!P0 VIADD R3, R3, 0x1 ;  /* 0x0000000103038836 */ /* 0x000fca0000000000 */
[----:B------:R-:W-:-:S04]  /*1e00*/  @!P1 SHF.L.U32 R3, R3, 0x1, RZ ;  /* 0x0000000103039819 */ /* 0x000fc800000006ff */
[----:B------:R-:W-:Y:S01]  /*1e10*/  LOP3.LUT R3, R3, 0x80000000, R0, 0xf8, !PT ;  /* 0x8000000003037812 */ /* 0x000fe200078ef800 */
[----:B------:R-:W-:Y:S06]  /*1e20*/  BRA `(.L_x_143) ;  /* 0x0000000000047947 */ /* 0x000fec0003800000 */
.L_x_144:
[----:B------:R2:W3:Y:S02]  /*1e30*/  MUFU.RCP R3, R0 ;  /* 0x0000000000037308 */ /* 0x0004e40000001000 */
.L_x_143:
[----:B0123--:R-:W-:Y:S01]  /*1e40*/  MOV R0, R3 ;  /* 0x0000000300007202 */ /* 0x00ffe20000000f00 */
[----:B------:R-:W-:-:S04]  /*1e50*/  IMAD.MOV.U32 R3, RZ, RZ, 0x0 ;  /* 0x00000000ff037424 */ /* 0x000fc800078e00ff */
[----:B------:R-:W-:Y:S05]  /*1e60*/  RET.REL.NODEC R2 `(_Z19complex_atan_kernelPf) ;  /* 0xffffffe002647950 */ /* 0x000fea0003c3ffff */
        .weak           $__internal_5_$__cuda_sm20_sqrt_rn_f32_slowpath
        .type           $__internal_5_$__cuda_sm20_sqrt_rn_f32_slowpath,@function
        .size           $__internal_5_$__cuda_sm20_sqrt_rn_f32_slowpath,($__internal_6_$__cuda_sm3x_div_rn_noftz_f32_slowpath - $__internal_5_$__cuda_sm20_sqrt_rn_f32_slowpath)
$__internal_5_$__cuda_sm20_sqrt_rn_f32_slowpath:
[----:B------:R-:W-:-:S13]  /*1e70*/  LOP3.LUT P0, RZ, R5, 0x7fffffff, RZ, 0xc0, !PT ;  /* 0x7fffffff05ff7812 */ /* 0x000fda000780c0ff */
[----:B------:R-:W-:Y:S05]  /*1e80*/  @!P0 BRA `(.L_x_145) ;  /* 0x0000000000488947 */ /* 0x000fea0003800000 */
[----:B------:R-:W-:Y:S02]  /*1e90*/  FSETP.GEU.FTZ.AND P0, PT, R5, RZ, PT ;  /* 0x000000ff0500720b */ /* 0x000fe40003f1e000 */
[----:B------:R-:W-:-:S11]  /*1ea0*/  MOV R0, R5 ;  /* 0x0000000500007202 */ /* 0x000fd60000000f00 */
[----:B------:R-:W-:Y:S01]  /*1eb0*/  @!P0 MOV R5, 0x7fffffff ;  /* 0x7fffffff00058802 */ /* 0x000fe20000000f00 */
[----:B------:R-:W-:Y:S06]  /*1ec0*/  @!P0 BRA `(.L_x_145) ;  /* 0x0000000000388947 */ /* 0x000fec0003800000 */
[----:B------:R-:W-:-:S13]  /*1ed0*/  FSETP.GTU.FTZ.AND P0, PT, |R0|, +INF , PT ;  /* 0x7f8000000000780b */ /* 0x000fda0003f1c200 */
[----:B------:R-:W-:Y:S01]  /*1ee0*/  @P0 FADD.FTZ R5, R0, 1 ;  /* 0x3f80000000050421 */ /* 0x000fe20000010000 */
[----:B------:R-:W-:Y:S06]  /*1ef0*/  @P0 BRA `(.L_x_145) ;  /* 0x00000000002c0947 */ /* 0x000fec0003800000 */
[----:B------:R-:W-:-:S13]  /*1f00*/  FSETP.NEU.FTZ.AND P0, PT, |R0|, +INF , PT ;  /* 0x7f8000000000780b */ /* 0x000fda0003f1d200 */
[----:B------:R-:W-:Y:S01]  /*1f10*/  @!P0 MOV R5, R0 ;  /* 0x0000000000058202 */ /* 0x000fe20000000f00 */
        /* <DEDUP_REMOVED lines=9> */
.L_x_145:
[----:B------:R-:W-:Y:S02]  /*1fb0*/  HFMA2 R7, -RZ, RZ, 0, 0 ;  /* 0x00000000ff077431 */ /* 0x000fe400000001ff */
[----:B------:R-:W-:-:S04]  /*1fc0*/  IMAD.MOV.U32 R6, RZ, RZ, R8 ;  /* 0x000000ffff067224 */ /* 0x000fc800078e0008 */
[----:B------:R-:W-:Y:S05]  /*1fd0*/  RET.REL.NODEC R6 `(_Z19complex_atan_kernelPf) ;  /* 0xffffffe006087950 */ /* 0x000fea0003c3ffff */
        .weak           $__internal_6_$__cuda_sm3x_div_rn_noftz_f32_slowpath
        .type           $__internal_6_$__cuda_sm3x_div_rn_noftz_f32_slowpath,@function
        .size           $__internal_6_$__cuda_sm3x_div_rn_noftz_f32_slowpath,(.L_x_349 - $__internal_6_$__cuda_sm3x_div_rn_noftz_f32_slowpath)
$__internal_6_$__cuda_sm3x_div_rn_noftz_f32_slowpath:
[--C-:B------:R-:W-:Y:S01]  /*1fe0*/  SHF.R.U32.HI R10, RZ, 0x17, R3.reuse ;  /* 0x00000017ff0a7819 */ /* 0x100fe20000011603 */
[----:B------:R-:W-:Y:S01]  /*1ff0*/  IMAD.MOV.U32 R13, RZ, RZ, R3 ;  /* 0x000000ffff0d7224 */ /* 0x000fe200078e0003 */
[----:B------:R-:W-:Y:S02]  /*2000*/  SHF.R.U32.HI R11, RZ, 0x17, R2 ;  /* 0x00000017ff0b7819 */ /* 0x000fe40000011602 */
[----:B------:R-:W-:Y:S02]  /*2010*/  LOP3.LUT R10, R10, 0xff, RZ, 0xc0, !PT ;  /* 0x000000ff0a0a7812 */ /* 0x000fe400078ec0ff */
[----:B------:R-:W-:Y:S02]  /*2020*/  LOP3.LUT R17, R11, 0xff, RZ, 0xc0, !PT ;  /* 0x000000ff0b117812 */ /* 0x000fe400078ec0ff */
[----:B------:R-:W-:Y:S02]  /*2030*/  IADD3 R14, PT, PT, R10, -0x1, RZ ;  /* 0xffffffff0a0e7810 */ /* 0x000fe40007ffe0ff */
[----:B------:R-:W-:-:S02]  /*2040*/  IADD3 R12, PT, PT, R17, -0x1, RZ ;  /* 0xffffffff110c7810 */ /* 0x000fc40007ffe0ff */
[----:B------:R-:W-:-:S04]  /*2050*/  ISETP.GT.U32.AND P0, PT, R14, 0xfd, PT ;  /* 0x000000fd0e00780c */ /* 0x000fc80003f04070 */
[----:B------:R-:W-:-:S13]  /*2060*/  ISETP.GT.U32.OR P0, PT, R12, 0xfd, P0 ;  /* 0x000000fd0c00780c */ /* 0x000fda0000704470 */
[----:B------:R-:W-:Y:S01]  /*2070*/  @!P0 MOV R11, RZ ;  /* 0x000000ff000b8202 */ /* 0x000fe20000000f00 */
        /* <DEDUP_REMOVED lines=19> */
[----:B------:R-:W-:Y:S01]  /*21b0*/  @P0 MOV R11, RZ ;  /* 0x000000ff000b0202 */ /* 0x000fe20000000f00 */
[----:B------:R-:W-:Y:S01]  /*21c0*/  @!P0 FFMA R2, R2, 1.84467440737095516160e+19, RZ ;  /* 0x5f80000002028823 */ /* 0x000fe200000000ff */
[----:B------:R-:W-:Y:S01]  /*21d0*/  @!P0 MOV R11, 0xffffffc0 ;  /* 0xffffffc0000b8802 */ /* 0x000fe20000000f00 */
[----:B------:R-:W-:-:S04]  /*21e0*/  @!P1 FFMA R13, R3, 1.84467440737095516160e+19, RZ ;  /* 0x5f800000030d9823 */ /* 0x000fc800000000ff */
[----:B------:R-:W-:-:S07]  /*21f0*/  @!P1 VIADD R11, R11, 0x40 ;  /* 0x000000400b0b9836 */ /* 0x000fce0000000000 */
.L_x_146:
[----:B------:R-:W-:Y:S02]  /*2200*/  LEA R12, R10, 0xc0800000, 0x17 ;  /* 0xc08000000a0c7811 */ /* 0x000fe400078eb8ff */
[----:B------:R-:W-:Y:S02]  /*2210*/  IADD3 R17, PT, PT, R17, -0x7f, RZ ;  /* 0xffffff8111117810 */ /* 0x000fe40007ffe0ff */
[----:B------:R-:W-:-:S03]  /*2220*/  IADD3 R14, PT, PT, -R12, R13, RZ ;  /* 0x0000000d0c0e7210 */ /* 0x000fc60007ffe1ff */
[C---:B------:R-:W-:Y:S01]  /*2230*/  IMAD R2, R17.reuse, -0x800000, R2 ;  /* 0xff80000011027824 */ /* 0x040fe200078e0202 */
[----:B------:R0:W1:Y:S01]  /*2240*/  MUFU.RCP R13, R14 ;  /* 0x0000000e000d7308 */ /* 0x0000620000001000 */
[----:B------:R-:W-:Y:S01]  /*2250*/  FADD.FTZ R15, -R14, -RZ ;  /* 0x800000ff0e0f7221 */ /* 0x000fe20000010100 */
[----:B0-----:R-:W-:-:S04]  /*2260*/  IADD3 R14, PT, PT, R17, 0x7f, -R10 ;  /* 0x0000007f110e7810 */ /* 0x001fc80007ffe80a */
[----:B------:R-:W-:Y:S01]  /*2270*/  IADD3 R11, PT, PT, R14, R11, RZ ;  /* 0x0000000b0e0b7210 */ /* 0x000fe20007ffe0ff */
        /* <DEDUP_REMOVED lines=8> */
[----:B------:R-:W-:-:S05]  /*2300*/  LOP3.LUT R10, R10, 0xff, RZ, 0xc0, !PT ;  /* 0x000000ff0a0a7812 */ /* 0x000fca00078ec0ff */
[----:B------:R-:W-:-:S05]  /*2310*/  IMAD.IADD R14, R10, 0x1, R11 ;  /* 0x000000010a0e7824 */ /* 0x000fca00078e020b */
[----:B------:R-:W-:-:S04]  /*2320*/  IADD3 R10, PT, PT, R14, -0x1, RZ ;  /* 0xffffffff0e0a7810 */ /* 0x000fc80007ffe0ff */
        /* <DEDUP_REMOVED lines=10> */
[C---:B------:R-:W-:Y:S02]  /*23d0*/  ISETP.NE.AND P3, PT, R14.reuse, RZ, PT ;  /* 0x000000ff0e00720c */ /* 0x040fe40003f65270 */
[----:B------:R-:W-:Y:S02]  /*23e0*/  ISETP.NE.AND P1, PT, R14, RZ, PT ;  /* 0x000000ff0e00720c */ /* 0x000fe40003f25270 */
[----:B------:R-:W-:Y:S01]  /*23f0*/  LOP3.LUT R11, R10, 0x7fffff, RZ, 0xc0, !PT ;  /* 0x007fffff0a0b7812 */ /* 0x000fe200078ec0ff */
[CCC-:B------:R-:W-:Y:S01]  /*2400*/  FFMA.RP R10, R13.reuse, R15.reuse, R12.reuse ;  /* 0x0000000f0d0a7223 */ /* 0x1c0fe2000000800c */
[----:B------:R-:W-:Y:S01]  /*2410*/  FFMA.RM R13, R13, R15, R12 ;  /* 0x0000000f0d0d7223 */ /* 0x000fe2000000400c */
[----:B------:R-:W-:Y:S02]  /*2420*/  IADD3 R12, PT, PT, R14, 0x20, RZ ;  /* 0x000000200e0c7810 */ /* 0x000fe40007ffe0ff */
[----:B------:R-:W-:-:S02]  /*2430*/  LOP3.LUT R11, R11, 0x800000, RZ, 0xfc, !PT ;  /* 0x008000000b0b7812 */ /* 0x000fc400078efcff */
[----:B------:R-:W-:Y:S02]  /*2440*/  IADD3 R14, PT, PT, -R14, RZ, RZ ;  /* 0x000000ff0e0e7210 */ /* 0x000fe40007ffe1ff */
[----:B------:R-:W-:Y:S02]  /*2450*/  SHF.L.U32 R12, R11, R12, RZ ;  /* 0x0000000c0b0c7219 */ /* 0x000fe400000006ff */
[----:B------:R-:W-:Y:S02]  /*2460*/  FSETP.NEU.FTZ.AND P0, PT, R10, R13, PT ;  /* 0x0000000d0a00720b */ /* 0x000fe40003f1d000 */
[----:B------:R-:W-:Y:S02]  /*2470*/  SEL R10, R14, RZ, P3 ;  /* 0x000000ff0e0a7207 */ /* 0x000fe40001800000 */
[----:B------:R-:W-:Y:S02]  /*2480*/  ISETP.NE.AND P1, PT, R12, RZ, P1 ;  /* 0x000000ff0c00720c */ /* 0x000fe40000f25270 */
[----:B------:R-:W-:-:S02]  /*2490*/  SHF.R.U32.HI R10, RZ, R10, R11 ;  /* 0x0000000aff0a7219 */ /* 0x000fc4000001160b */
[----:B------:R-:W-:Y:S02]  /*24a0*/  PLOP3.LUT P0, PT, P0, P1, PT, 0xf8, 0x8f ;  /* 0x00000000008f781c */ /* 0x000fe40000703f70 */
[----:B------:R-:W-:Y:S02]  /*24b0*/  SHF.R.U32.HI R12, RZ, 0x1, R10 ;  /* 0x00000001ff0c7819 */ /* 0x000fe4000001160a */
[----:B------:R-:W-:-:S04]  /*24c0*/  SEL R11, RZ, 0x1, !P0 ;  /* 0x00000001ff0b7807 */ /* 0x000fc80004000000 */
[----:B------:R-:W-:-:S04]  /*24d0*/  LOP3.LUT R11, R11, 0x1, R12, 0xf8, !PT ;  /* 0x000000010b0b7812 */ /* 0x000fc800078ef80c */
[----:B------:R-:W-:-:S05]  /*24e0*/  LOP3.LUT R11, R11, R10, RZ, 0xc0, !PT ;  /* 0x0000000a0b0b7212 */ /* 0x000fca00078ec0ff */
[----:B------:R-:W-:-:S05]  /*24f0*/  IMAD.IADD R11, R12, 0x1, R11 ;  /* 0x000000010c0b7824 */ /* 0x000fca00078e020b */
[----:B------:R-:W-:Y:S01]  /*2500*/  LOP3.LUT R2, R11, R2, RZ, 0xfc, !PT ;  /* 0x000000020b027212 */ /* 0x000fe200078efcff */
[----:B------:R-:W-:Y:S06]  /*2510*/  BRA `(.L_x_153) ;  /* 0x0000000000347947 */ /* 0x000fec0003800000 */
.L_x_152:
[----:B------:R-:W-:-:S04]  /*2520*/  LOP3.LUT R2, R2, 0x80000000, RZ, 0xc0, !PT ;  /* 0x8000000002027812 */ /* 0x000fc800078ec0ff */
[----:B------:R-:W-:Y:S01]  /*2530*/  LOP3.LUT R2, R2, 0x7f800000, RZ, 0xfc, !PT ;  /* 0x7f80000002027812 */ /* 0x000fe200078efcff */
[----:B------:R-:W-:Y:S06]  /*2540*/  BRA `(.L_x_153) ;  /* 0x0000000000287947 */ /* 0x000fec0003800000 */
.L_x_151:
[----:B------:R-:W-:Y:S01]  /*2550*/  LEA R2, R11, R2, 0x17 ;  /* 0x000000020b027211 */ /* 0x000fe200078eb8ff */
[----:B------:R-:W-:Y:S06]  /*2560*/  BRA `(.L_x_153) ;  /* 0x0000000000207947 */ /* 0x000fec0003800000 */
.L_x_150:
[----:B------:R-:W-:-:S04]  /*2570*/  LOP3.LUT R2, R13, 0x80000000, R2, 0x48, !PT ;  /* 0x800000000d027812 */ /* 0x000fc800078e4802 */
[----:B------:R-:W-:Y:S01]  /*2580*/  LOP3.LUT R2, R2, 0x7f800000, RZ, 0xfc, !PT ;  /* 0x7f80000002027812 */ /* 0x000fe200078efcff */
[----:B------:R-:W-:Y:S06]  /*2590*/  BRA `(.L_x_153) ;  /* 0x0000000000147947 */ /* 0x000fec0003800000 */
.L_x_149:
[----:B------:R-:W-:Y:S01]  /*25a0*/  LOP3.LUT R2, R13, 0x80000000, R2, 0x48, !PT ;  /* 0x800000000d027812 */ /* 0x000fe200078e4802 */
[----:B------:R-:W-:Y:S06]  /*25b0*/  BRA `(.L_x_153) ;  /* 0x00000000000c7947 */ /* 0x000fec0003800000 */
.L_x_148:
[----:B------:R-:W0:Y:S01]  /*25c0*/  MUFU.RSQ R2, -QNAN ;  /* 0xffc0000000027908 */ /* 0x000e220000001400 */
[----:B------:R-:W-:Y:S05]  /*25d0*/  BRA `(.L_x_153) ;  /* 0x0000000000047947 */ /* 0x000fea0003800000 */
.L_x_147:
[----:B------:R-:W-:-:S07]  /*25e0*/  FADD.FTZ R2, R2, R3 ;  /* 0x0000000302027221 */ /* 0x000fce0000010000 */
.L_x_153:
[----:B------:R-:W-:Y:S01]  /*25f0*/  HFMA2 R11, -RZ, RZ, 0, 0 ;  /* 0x00000000ff0b7431 */ /* 0x000fe200000001ff */
[----:B------:R-:W-:-:S04]  /*2600*/  MOV R10, R8 ;  /* 0x00000008000a7202 */ /* 0x000fc80000000f00 */
[----:B0-----:R-:W-:Y:S05]  /*2610*/  RET.REL.NODEC R10 `(_Z19complex_atan_kernelPf) ;  /* 0xffffffd80a787950 */ /* 0x001fea0003c3ffff */
.L_x_154:
        /* <DEDUP_REMOVED lines=14> */
.L_x_349:


//--------------------- .text._Z19complex_acos_kernelPf --------------------------
	.section	.text._Z19complex_acos_kernelPf,"ax",@progbits
	.align	128
        .global         _Z19complex_acos_kernelPf
        .type           _Z19complex_acos_kernelPf,@function
        .size           _Z19complex_acos_kernelPf,(.L_x_351 - _Z19complex_acos_kernelPf)
        .other          _Z19complex_acos_kernelPf,@"STO_CUDA_ENTRY STV_DEFAULT"
_Z19complex_acos_kernelPf:
.text._Z19complex_acos_kernelPf:
[----:B------:R-:W-:Y:S01]  /*0000*/  LDC R1, c[0x0][0x37c] ;  /* 0x0000df00ff017b82 */ /* 0x000fe20000000800 */
[----:B------:R-:W-:Y:S01]  /*0010*/  HFMA2 R5, -RZ, RZ, 1.3427734375, -5872 ;  /* 0x3d5fedbcff057431 */ /* 0x000fe200000001ff */
[----:B------:R-:W-:Y:S01]  /*0020*/  MOV R2, 0x394d4153 ;  /* 0x394d415300027802 */ /* 0x000fe20000000f00 */
[----:B------:R-:W-:-:S04]  /*0030*/  HFMA2 R4, -RZ, RZ, 0.487060546875, -0.0625 ;  /* 0x37cbac00ff047431 */ /* 0x000fc800000001ff */
[C---:B------:R-:W-:Y:S01]  /*0040*/  FFMA R2, R5.reuse, -R2, 0.0083327032625675201416 ;  /* 0x3c0885e405027423 */ /* 0x040fe20000000802 */
[C---:B------:R-:W-:Y:S01]  /*0050*/  FFMA R0, R5.reuse, -0.23381634056568145752, RZ ;  /* 0xbe6f6d8d05007823 */ /* 0x040fe200000000ff */
[----:B------:R-:W-:Y:S02]  /*0060*/  FFMA R4, R5, R4, -0.0013887860113754868507 ;  /* 0xbab607ed05047423 */ /* 0x000fe40000000004 */
[-C--:B------:R-:W-:Y:S02]  /*0070*/  FFMA R3, R2, R5.reuse, -0.16666662693023681641 ;  /* 0xbe2aaaa802037423 */ /* 0x080fe40000000005 */
[----:B------:R-:W-:Y:S02]  /*0080*/  FFMA R4, R4, R5, 0.041666727513074874878 ;  /* 0x3d2aaabb04047423 */ /* 0x000fe40000000005 */
[----:B------:R-:W-:Y:S02]  /*0090*/  FFMA R0, R0, R3, -0.23381634056568145752 ;  /* 0xbe6f6d8d00007423 */ /* 0x000fe40000000003 */
[----:B------:R-:W-:-:S02]  /*00a0*/  FFMA R4, R4, R5, -0.4999999701976776123 ;  /* 0xbeffffff04047423 */ /* 0x000fc40000000005 */
[----:B------:R-:W-:Y:S02]  /*00b0*/  FADD R0, RZ, -R0 ;  /* 0x80000000ff007221 */ /* 0x000fe40000000000 */
[----:B------:R-:W-:Y:S02]  /*00c0*/  FFMA R2, R4, R5, 1 ;  /* 0x3f80000004027423 */ /* 0x000fe40000000005 */
[----:B------:R-:W-:Y:S02]  /*00d0*/  FMUL R3, R0, 11.485690116882324219 ;  /* 0x4137c56300037820 */ /* 0x000fe40000400000 */
[----:B------:R-:W-:Y:S02]  /*00e0*/  FMUL R2, R2, 11.485690116882324219 ;  /* 0x4137c56302027820 */ /* 0x000fe40000400000 */
[C---:B------:R-:W-:Y:S01]  /*00f0*/  FADD R0, |R3|.reuse, -RZ ;  /* 0x800000ff03007221 */ /* 0x040fe20000000200 */
[----:B------:R-:W-:Y:S01]  /*0100*/  FSETP.NUM.AND P1, PT, |R3|, |R3|, PT ;  /* 0x400000030300720b */ /* 0x000fe20003f27200 */
[C---:B------:R-:W-:Y:S01]  /*0110*/  FADD R5, |R2|.reuse, -RZ ;  /* 0x800000ff02057221 */ /* 0x040fe20000000200 */
[----:B------:R-:W-:-:S13]  /*0120*/  FSETP.NAN.AND P0, PT, |R2|, |R2|, PT ;  /* 0x400000020200720b */ /* 0x000fda0003f08200 */
[----:B------:R-:W-:Y:S05]  /*0130*/  @!P0 BRA P1, `(.L_x_155) ;  /* 0x0000000000408947 */ /* 0x000fea0000800000 */
[----:B------:R-:W-:-:S13]  /*0140*/  FSETP.NEU.AND P0, PT, R0, +INF , PT ;  /* 0x7f8000000000780b */ /* 0x000fda0003f0d000 */
[----:B------:R-:W-:Y:S01]  /*0150*/  @!P0 FADD R4, R2, R2 ;  /* 0x0000000202048221 */ /* 0x000fe20000000000 */
[----:B------:R-:W-:Y:S01]  /*0160*/  @!P0 MOV R8, 0xff800000 ;  /* 0xff80000000088802 */ /* 0x000fe20000000f00 */
[----:B------:R-:W-:Y:S06]  /*0170*/  @!P0 BRA `(.L_x_156) ;  /* 0x0000003800188947 */ /* 0x000fec0003800000 */
[----:B------:R-:W-:-:S13]  /*0180*/  FSETP.NEU.AND P0, PT, R5, +INF , PT ;  /* 0x7f8000000500780b */ /* 0x000fda0003f0d000 */
[----:B------:R-:W-:Y:S01]  /*0190*/  @!P0 FADD R4, R3, R3 ;  /* 0x0000000303048221 */ /* 0x000fe20000000000 */
[----:B------:R-:W-:Y:S01]  /*01a0*/  @!P0 FADD R8, -R2, -RZ ;  /* 0x800000ff02088221 */ /* 0x000fe20000000100 */
[----:B------:R-:W-:Y:S06]  /*01b0*/  @!P0 BRA `(.L_x_156) ;  /* 0x0000003800088947 */ /* 0x000fec0003800000 */
[----:B------:R-:W-:-:S13]  /*01c0*/  FSETP.NEU.AND P0, PT, R3, RZ, PT ;  /* 0x000000ff0300720b */ /* 0x000fda0003f0d000 */
[----:B------:R-:W-:Y:S01]  /*01d0*/  @P0 FADD R3, RZ, R3 ;  /* 0x00000003ff030221 */ /* 0x000fe20000000000 */
[--C-:B------:R-:W-:Y:S01]  /*01e0*/  @P0 FADD R0, RZ, R2.reuse ;  /* 0x00000002ff000221 */ /* 0x100fe20000000000 */
[----:B------:R-:W-:Y:S01]  /*01f0*/  @!P0 MOV R4, 0x3fc90fdb ;  /* 0x3fc90fdb00048802 */ /* 0x000fe20000000f00 */
[----:B------:R-:W-:Y:S02]  /*0200*/  @!P0 FADD R8, R2, R2 ;  /* 0x0000000202088221 */ /* 0x000fe40000000000 */
[----:B------:R-:W-:-:S05]  /*0210*/  @P0 FADD R4, R3, R0 ;  /* 0x0000000003040221 */ /* 0x000fca0000000000 */
[----:B------:R-:W-:Y:S01]  /*0220*/  @P0 MOV R8, R4 ;  /* 0x0000000400080202 */ /* 0x000fe20000000f00 */
[----:B------:R-:W-:Y:S06]  /*0230*/  BRA `(.L_x_156) ;  /* 0x0000003400e87947 */ /* 0x000fec0003800000 */
.L_x_155:
[----:B------:R-:W-:-:S04]  /*0240*/  FMNMX R4, R0, R5, !PT ;  /* 0x0000000500047209 */ /* 0x000fc80007800000 */
[----:B------:R-:W-:-:S13]  /*0250*/  FSETP.GT.AND P0, PT, R4, 8388608, PT ;  /* 0x4b0000000400780b */ /* 0x000fda0003f04000 */
[----:B------:R-:W-:Y:S05]  /*0260*/  @!P0 BRA `(.L_x_157) ;  /* 0x00000010009c8947 */ /* 0x000fea0003800000 */
[----:B------:R-:W-:-:S04]  /*0270*/  FSETP.GEU.AND P2, PT, R0, R5, PT ;  /* 0x000000050000720b */ /* 0x000fc80003f4e000 */
[----:B------:R-:W-:Y:S02]  /*0280*/  FSEL R9, R5, R0, !P2 ;  /* 0x0000000005097208 */ /* 0x000fe40005000000 */
[----:B------:R-:W-:Y:S02]  /*0290*/  FSEL R4, R0, R5, !P2 ;  /* 0x0000000500047208 */ /* 0x000fe40005000000 */
[----:B------:R-:W-:-:S13]  /*02a0*/  FSETP.GT.AND P0, PT, R9, 1.70141173319264429906e+38, PT ;  /* 0x7effffff0900780b */ /* 0x000fda0003f04000 */
[----:B------:R-:W-:Y:S05]  /*02b0*/  @!P0 BRA `(.L_x_158) ;  /* 0x0000000400e48947 */ /* 0x000fea0003800000 */
[----:B------:R-:W-:Y:S01]  /*02c0*/  HFMA2 R7, -RZ, RZ, 1.68359375, 214.25 ;  /* 0x3ebc5ab2ff077431 */ /* 0x000fe200000001ff */
[----:B------:R-:W-:Y:S01]  /*02d0*/  MOV R6, 0x402df854 ;  /* 0x402df85400067802 */ /* 0x000fe20000000f00 */
[----:B------:R-:W0:Y:S04]  /*02e0*/  FCHK P0, R3, 2.7182817459106445312 ;  /* 0x402df85403007902 */ /* 0x000e280000000000 */
[----:B------:R-:W-:-:S04]  /*02f0*/  FFMA R6, R7, -R6, 1 ;  /* 0x3f80000007067423 */ /* 0x000fc80000000806 */
[----:B------:R-:W-:-:S04]  /*0300*/  FFMA R6, R6, R7, 0.36787945032119750977 ;  /* 0x3ebc5ab206067423 */ /* 0x000fc80000000007 */
[----:B------:R-:W-:-:S04]  /*0310*/  FFMA R8, R3, R6, RZ ;  /* 0x0000000603087223 */ /* 0x000fc800000000ff */
[----:B------:R-:W-:-:S04]  /*0320*/  FFMA R7, R8, -2.7182817459106445312, R3 ;  /* 0xc02df85408077823 */ /* 0x000fc80000000003 */
[----:B------:R-:W-:Y:S01]  /*0330*/  FFMA R8, R6, R7, R8 ;  /* 0x0000000706087223 */ /* 0x000fe20000000008 */
[----:B0-----:R-:W-:Y:S06]  /*0340*/  @!P0 BRA `(.L_x_159) ;  /* 0x0000000000148947 */ /* 0x001fec0003800000 */
[----:B------:R-:W-:Y:S02]  /*0350*/  MOV R6, R3 ;  /* 0x0000000300067202 */ /* 0x000fe40000000f00 */
[----:B------:R-:W-:Y:S02]  /*0360*/  MOV R7, 0x402df854 ;  /* 0x402df85400077802 */ /* 0x000fe40000000f00 */
[----:B------:R-:W-:-:S07]  /*0370*/  MOV R12, 0x390 ;  /* 0x00000390000c7802 */ /* 0x000fce0000000f00 */
[----:B------:R-:W-:Y:S05]  /*0380*/  CALL.REL.NOINC `($__internal_8_$__cuda_sm3x_div_rn_noftz_f32_slowpath) ;  /* 0x0000003800687944 */ /* 0x000fea0003c00000 */
[----:B------:R-:W-:-:S07]  /*0390*/  MOV R8, R14 ;  /* 0x0000000e00087202 */ /* 0x000fce0000000f00 */
.L_x_159:
[----:B------:R-:W-:Y:S01]  /*03a0*/  MOV R6, 0x3ebc5ab2 ;  /* 0x3ebc5ab200067802 */ /* 0x000fe20000000f00 */
[----:B------:R-:W0:Y:S01]  /*03b0*/  FCHK P0, R2, 2.7182817459106445312 ;  /* 0x402df85402007902 */ /* 0x000e220000000000 */
[----:B------:R-:W-:-:S05]  /*03c0*/  MOV R7, 0x402df854 ;  /* 0x402df85400077802 */ /* 0x000fca0000000f00 */
[----:B------:R-:W-:-:S04]  /*03d0*/  FFMA R7, R6, -R7, 1 ;  /* 0x3f80000006077423 */ /* 0x000fc80000000807 */
[----:B------:R-:W-:-:S04]  /*03e0*/  FFMA R10, R7, R6, 0.36787945032119750977 ;  /* 0x3ebc5ab2070a7423 */ /* 0x000fc80000000006 */
[----:B------:R-:W-:-:S04]  /*03f0*/  FFMA R7, R2, R10, RZ ;  /* 0x0000000a02077223 */ /* 0x000fc800000000ff */
[----:B------:R-:W-:-:S04]  /*0400*/  FFMA R6, R7, -2.7182817459106445312, R2 ;  /* 0xc02df85407067823 */ /* 0x000fc80000000002 */
[----:B------:R-:W-:Y:S01]  /*0410*/  FFMA R6, R10, R6, R7 ;  /* 0x000000060a067223 */ /* 0x000fe20000000007 */
[----:B0-----:R-:W-:Y:S06]  /*0420*/  @!P0 BRA `(.L_x_160) ;  /* 0x0000000000148947 */ /* 0x001fec0003800000 */
[----:B------:R-:W-:Y:S01]  /*0430*/  HFMA2 R7, -RZ, RZ, 2.087890625, -35456 ;  /* 0x402df854ff077431 */ /* 0x000fe200000001ff */
[----:B------:R-:W-:Y:S02]  /*0440*/  MOV R6, R2 ;  /* 0x0000000200067202 */ /* 0x000fe40000000f00 */
[----:B------:R-:W-:-:S07]  /*0450*/  MOV R12, 0x470 ;  /* 0x00000470000c7802 */ /* 0x000fce0000000f00 */
[----:B------:R-:W-:Y:S05]  /*0460*/  CALL.REL.NOINC `($__internal_8_$__cuda_sm3x_div_rn_noftz_f32_slowpath) ;  /* 0x0000003800307944 */ /* 0x000fea0003c00000 */
[----:B------:R-:W-:-:S07]  /*0470*/  MOV R6, R14 ;  /* 0x0000000e00067202 */ /* 0x000fce0000000f00 */
.L_x_160:
        /* <DEDUP_REMOVED lines=10> */
[----:B------:R0:W1:Y:S01]  /*0520*/  MUFU.RSQ R6, R7 ;  /* 0x0000000700067308 */ /* 0x0000620000001400 */
[----:B------:R-:W-:-:S04]  /*0530*/  IADD3 R12, PT, PT, R7, -0xd000000, RZ ;  /* 0xf3000000070c7810 */ /* 0x000fc80007ffe0ff */
[----:B------:R-:W-:-:S13]  /*0540*/  ISETP.GT.U32.AND P0, PT, R12, 0x727fffff, PT ;  /* 0x727fffff0c00780c */ /* 0x000fda0003f04070 */
[----:B01----:R-:W-:Y:S05]  /*0550*/  @!P0 BRA `(.L_x_161) ;  /* 0x0000000000108947 */ /* 0x003fea0003800000 */
[----:B------:R-:W-:Y:S02]  /*0560*/  MOV R6, R7 ;  /* 0x0000000700067202 */ /* 0x000fe40000000f00 */
[----:B------:R-:W-:-:S07]  /*0570*/  MOV R12, 0x590 ;  /* 0x00000590000c7802 */ /* 0x000fce0000000f00 */
[----:B------:R-:W-:Y:S05]  /*0580*/  CALL.REL.NOINC `($__internal_7_$__cuda_sm20_sqrt_rn_f32_slowpath) ;  /* 0x00000034008c7944 */ /* 0x000fea0003c00000 */
[----:B------:R-:W-:Y:S05]  /*0590*/  BRA `(.L_x_162) ;  /* 0x0000000000107947 */ /* 0x000fea0003800000 */
.L_x_161:
[----:B------:R-:W-:Y:S01]  /*05a0*/  FMUL.FTZ R14, R7, R6 ;  /* 0x00000006070e7220 */ /* 0x000fe20000410000 */
[----:B------:R-:W-:-:S03]  /*05b0*/  FMUL.FTZ R6, R6, 0.5 ;  /* 0x3f00000006067820 */ /* 0x000fc60000410000 */
[----:B------:R-:W-:-:S04]  /*05c0*/  FFMA R7, -R14, R14, R7 ;  /* 0x0000000e0e077223 */ /* 0x000fc80000000107 */
[----:B------:R-:W-:-:S07]  /*05d0*/  FFMA R14, R7, R6, R14 ;  /* 0x00000006070e7223 */ /* 0x000fce000000000e */
.L_x_162:
[----:B------:R-:W-:Y:S01]  /*05e0*/  FSETP.NEU.AND P0, PT, R11, RZ, PT ;  /* 0x000000ff0b00720b */ /* 0x000fe20003f0d000 */
[----:B------:R-:W0:Y:S01]  /*05f0*/  MUFU.RCP R12, R9 ;  /* 0x00000009000c7308 */ /* 0x000e220000001000 */
[----:B------:R-:W-:-:S11]  /*0600*/  LOP3.LUT R7, R10, 0x800000, RZ, 0xfc, !PT ;  /* 0x008000000a077812 */ /* 0x000fd600078efcff */
[----:B------:R-:W-:Y:S01]  /*0610*/  @P0 FMUL R8, R7, R14 ;  /* 0x0000000e07080220 */ /* 0x000fe20000400000 */
[----:B------:R-:W-:Y:S01]  /*0620*/  FSETP.NEU.AND P0, PT, R11, +INF , PT ;  /* 0x7f8000000b00780b */ /* 0x000fe20003f0d000 */
[----:B------:R-:W-:-:S03]  /*0630*/  HFMA2 R11, -RZ, RZ, 1.5048828125, 33.21875 ;  /* 0x3e055027ff0b7431 */ /* 0x000fc600000001ff */
[----:B------:R-:W-:Y:S01]  /*0640*/  FSEL R8, R8, +INF , P0 ;  /* 0x7f80000008087808 */ /* 0x000fe20000000000 */
[----:B0-----:R-:W-:-:S03]  /*0650*/  FFMA R13, -R9, R12, 1 ;  /* 0x3f800000090d7423 */ /* 0x001fc6000000010c */
[----:B------:R-:W-:Y:S01]  /*0660*/  FSETP.GEU.AND P0, PT, R8, 1.175494350822287508e-38, PT ;  /* 0x008000000800780b */ /* 0x000fe20003f0e000 */
[----:B------:R-:W-:-:S12]  /*0670*/  FFMA R13, R12, R13, R12 ;  /* 0x0000000d0c0d7223 */ /* 0x000fd8000000000c */
[----:B------:R-:W-:-:S05]  /*0680*/  @!P0 FMUL R8, R8, 8388608 ;  /* 0x4b00000008088820 */ /* 0x000fca0000400000 */
[C---:B------:R-:W-:Y:S02]  /*0690*/  IADD3 R6, PT, PT, R8.reuse, -0x3f2aaaab, RZ ;  /* 0xc0d5555508067810 */ /* 0x040fe40007ffe0ff */
[----:B------:R-:W-:Y:S02]  /*06a0*/  FSETP.NEU.AND P1, PT, R8, RZ, PT ;  /* 0x000000ff0800720b */ /* 0x000fe40003f2d000 */
[----:B------:R-:W-:-:S04]  /*06b0*/  LOP3.LUT R7, R6, 0xff800000, RZ, 0xc0, !PT ;  /* 0xff80000006077812 */ /* 0x000fc800078ec0ff */
[-C--:B------:R-:W-:Y:S02]  /*06c0*/  IADD3 R6, PT, PT, R8, -R7.reuse, RZ ;  /* 0x8000000708067210 */ /* 0x080fe40007ffe0ff */
[----:B------:R-:W-:-:S03]  /*06d0*/  I2FP.F32.S32 R7, R7 ;  /* 0x0000000700077245 */ /* 0x000fc60000201400 */
[----:B------:R-:W-:Y:S01]  /*06e0*/  FADD R10, R6, -1 ;  /* 0xbf800000060a7421 */ /* 0x000fe20000000000 */
[----:B------:R-:W-:Y:S02]  /*06f0*/  FSEL R6, RZ, -23, P0 ;  /* 0xc1b80000ff067808 */ /* 0x000fe40000000000 */
[----:B------:R-:W-:Y:S01]  /*0700*/  ISETP.GT.U32.AND P0, PT, R8, 0x7f7fffff, PT ;  /* 0x7f7fffff0800780c */ /* 0x000fe20003f04070 */
[C---:B------:R-:W-:Y:S02]  /*0710*/  FFMA R11, R10.reuse, -R11, 0.14084610342979431152 ;  /* 0x3e1039f60a0b7423 */ /* 0x040fe4000000080b */
[----:B------:R-:W-:Y:S01]  /*0720*/  FFMA R6, R7, 1.1920928955078125e-07, R6 ;  /* 0x3400000007067823 */ /* 0x000fe20000000006 */
[----:B------:R-:W-:Y:S01]  /*0730*/  MOV R7, 0x7f800000 ;  /* 0x7f80000000077802 */ /* 0x000fe20000000f00 */
[----:B------:R-:W-:-:S04]  /*0740*/  FFMA R11, R10, R11, -0.12148627638816833496 ;  /* 0xbdf8cdcc0a0b7423 */ /* 0x000fc8000000000b */
[----:B------:R-:W-:-:S04]  /*0750*/  FFMA R11, R10, R11, 0.13980610668659210205 ;  /* 0x3e0f29550a0b7423 */ /* 0x000fc8000000000b */
[----:B------:R-:W-:-:S04]  /*0760*/  FFMA R11, R10, R11, -0.16684235632419586182 ;  /* 0xbe2ad8b90a0b7423 */ /* 0x000fc8000000000b */
[----:B------:R-:W-:-:S04]  /*0770*/  FFMA R11, R10, R11, 0.20012299716472625732 ;  /* 0x3e4ced0b0a0b7423 */ /* 0x000fc8000000000b */
[----:B------:R-:W-:-:S04]  /*0780*/  FFMA R11, R10, R11, -0.24999669194221496582 ;  /* 0xbe7fff220a0b7423 */ /* 0x000fc8000000000b */
[----:B------:R-:W-:-:S04]  /*0790*/  FFMA R11, R10, R11, 0.33333182334899902344 ;  /* 0x3eaaaa780a0b7423 */ /* 0x000fc8000000000b */
[----:B------:R-:W-:-:S04]  /*07a0*/  FFMA R11, R10, R11, -0.5 ;  /* 0xbf0000000a0b7423 */ /* 0x000fc8000000000b */
[----:B------:R-:W-:-:S04]  /*07b0*/  FMUL R11, R10, R11 ;  /* 0x0000000b0a0b7220 */ /* 0x000fc80000400000 */
[----:B------:R-:W-:Y:S01]  /*07c0*/  FFMA R11, R10, R11, R10 ;  /* 0x0000000b0a0b7223 */ /* 0x000fe2000000000a */
[----:B------:R-:W-:-:S03]  /*07d0*/  FFMA R10, R4, R13, RZ ;  /* 0x0000000d040a7223 */ /* 0x000fc600000000ff */
[----:B------:R-:W-:Y:S01]  /*07e0*/  FFMA R6, R6, 0.69314718246459960938, R11 ;  /* 0x3f31721806067823 */ /* 0x000fe2000000000b */
[----:B------:R-:W-:Y:S01]  /*07f0*/  @P0 FFMA R6, R8, R7, +INF ;  /* 0x7f80000008060423 */ /* 0x000fe20000000007 */
[----:B------:R-:W0:Y:S01]  /*0800*/  FCHK P0, R4, R9 ;  /* 0x0000000904007302 */ /* 0x000e220000000000 */
[----:B------:R-:W-:Y:S02]  /*0810*/  FFMA R7, -R9, R10, R4 ;  /* 0x0000000a09077223 */ /* 0x000fe40000000104 */
[----:B------:R-:W-:Y:S02]  /*0820*/  FADD R6, R6, 1 ;  /* 0x3f80000006067421 */ /* 0x000fe40000000000 */
[----:B------:R-:W-:-:S03]  /*0830*/  FFMA R7, R13, R7, R10 ;  /* 0x000000070d077223 */ /* 0x000fc6000000000a */
[----:B------:R-:W-:Y:S01]  /*0840*/  FSEL R8, R6, -INF , P1 ;  /* 0xff80000006087808 */ /* 0x000fe20000800000 */
[----:B0-----:R-:W-:Y:S06]  /*0850*/  @!P0 BRA `(.L_x_163) ;  /* 0x0000000000148947 */ /* 0x001fec0003800000 */
[----:B------:R-:W-:Y:S02]  /*0860*/  MOV R6, R4 ;  /* 0x0000000400067202 */ /* 0x000fe40000000f00 */
[----:B------:R-:W-:Y:S02]  /*0870*/  MOV R7, R9 ;  /* 0x0000000900077202 */ /* 0x000fe40000000f00 */
[----:B------:R-:W-:-:S07]  /*0880*/  MOV R12, 0x8a0 ;  /* 0x000008a0000c7802 */ /* 0x000fce0000000f00 */
[----:B------:R-:W-:Y:S05]  /*0890*/  CALL.REL.NOINC `($__internal_8_$__cuda_sm3x_div_rn_noftz_f32_slowpath) ;  /* 0x0000003400247944 */ /* 0x000fea0003c00000 */
[----:B------:R-:W-:-:S07]  /*08a0*/  MOV R7, R14 ;  /* 0x0000000e00077202 */ /* 0x000fce0000000f00 */
.L_x_163:
[----:B------:R-:W-:Y:S01]  /*08b0*/  MOV R9, 0x3b33710b ;  /* 0x3b33710b00097802 */ /* 0x000fe20000000f00 */
[----:B------:R-:W-:Y:S01]  /*08c0*/  FMUL R4, R7, R7 ;  /* 0x0000000707047220 */ /* 0x000fe20000400000 */
[----:B------:R-:W-:Y:S02]  /*08d0*/  ISETP.GE.AND P0, PT, R3, RZ, PT ;  /* 0x000000ff0300720c */ /* 0x000fe40003f06270 */
[----:B------:R-:W-:Y:S01]  /*08e0*/  FSETP.NEU.AND P1, PT, R0, R5, PT ;  /* 0x000000050000720b */ /* 0x000fe20003f2d000 */
[----:B------:R-:W-:Y:S01]  /*08f0*/  FFMA R9, R4, R9, -0.015681877732276916504 ;  /* 0xbc80774804097423 */ /* 0x000fe20000000009 */
[----:B------:R-:W-:-:S03]  /*0900*/  FADD R0, R0, R5 ;  /* 0x0000000500007221 */ /* 0x000fc60000000000 */
[----:B------:R-:W-:-:S04]  /*0910*/  FFMA R9, R4, R9, 0.042200751602649688721 ;  /* 0x3d2cdab204097423 */ /* 0x000fc80000000009 */
[----:B------:R-:W-:-:S04]  /*0920*/  FFMA R9, R4, R9, -0.074792981147766113281 ;  /* 0xbd992d1004097423 */ /* 0x000fc80000000009 */
[----:B------:R-:W-:-:S04]  /*0930*/  FFMA R9, R4, R9, 0.10640415549278259277 ;  /* 0x3dd9ea6c04097423 */ /* 0x000fc80000000009 */
[----:B------:R-:W-:-:S04]  /*0940*/  FFMA R9, R4, R9, -0.14207722246646881104 ;  /* 0xbe117cb104097423 */ /* 0x000fc80000000009 */
[----:B------:R-:W-:-:S04]  /*0950*/  FFMA R9, R4, R9, 0.19993925094604492188 ;  /* 0x3e4cbce004097423 */ /* 0x000fc80000000009 */
[----:B------:R-:W-:-:S04]  /*0960*/  FFMA R9, R4, R9, -0.33333197236061096191 ;  /* 0xbeaaaa7d04097423 */ /* 0x000fc80000000009 */
[----:B------:R-:W-:Y:S01]  /*0970*/  FMUL R4, R4, R9 ;  /* 0x0000000904047220 */ /* 0x000fe20000400000 */
[----:B------:R-:W-:-:S03]  /*0980*/  MOV R9, 0x3f6ee581 ;  /* 0x3f6ee58100097802 */ /* 0x000fc60000000f00 */
[----:B------:R-:W-:Y:S01]  /*0990*/  FFMA R4, R4, R7, R7 ;  /* 0x0000000704047223 */ /* 0x000fe20000000007 */
[----:B------:R-:W-:-:S03]  /*09a0*/  FSEL R6, R9, 1.8663789033889770508, !P2 ;  /* 0x3feee58109067808 */ /* 0x000fc60005000000 */
[----:B------:R-:W-:-:S05]  /*09b0*/  FFMA R3, R9, 1.6832555532455444336, -R4 ;  /* 0x3fd774eb09037823 */ /* 0x000fca0000000804 */
[-C--:B------:R-:W-:Y:S02]  /*09c0*/  FSEL R7, R3, R4.reuse, !P2 ;  /* 0x0000000403077208 */ /* 0x080fe40005000000 */
[----:B------:R-:W-:-:S05]  /*09d0*/  FSEL R3, R4, -R4, !P2 ;  /* 0x8000000404037208 */ /* 0x000fca0005000000 */
[----:B------:R-:W-:Y:S01]  /*09e0*/  @!P0 FFMA R7, R6, 1.6832555532455444336, R3 ;  /* 0x3fd774eb06078823 */ /* 0x000fe20000000003 */
[----:B------:R-:W-:-:S04]  /*09f0*/  MOV R3, 0x4016cbe4 ;  /* 0x4016cbe400037802 */ /* 0x000fc80000000f00 */
[----:B------:R-:W-:Y:S02]  /*0a00*/  @!P1 FSEL R7, R3, 0.78539818525314331055, !P0 ;  /* 0x3f490fdb03079808 */ /* 0x000fe40004000000 */
[----:B------:R-:W-:Y:S02]  /*0a10*/  FSETP.NAN.AND P0, PT, |R0|, |R0|, PT ;  /* 0x400000000000720b */ /* 0x000fe40003f08200 */
[----:B------:R-:W-:-:S04]  /*0a20*/  LOP3.LUT R7, R7, 0x80000000, R2, 0xb8, !PT ;  /* 0x8000000007077812 */ /* 0x000fc800078eb802 */
[----:B------:R-:W-:Y:S01]  /*0a30*/  FSEL R0, R0, R7, P0 ;  /* 0x0000000700007208 */ /* 0x000fe20000000000 */
[----:B------:R-:W-:Y:S06]  /*0a40*/  BRA `(.L_x_164) ;  /* 0x0000000800907947 */ /* 0x000fec0003800000 */
.L_x_158:
[----:B------:R-:W-:Y:S02]  /*0a50*/  FSETP.GEU.AND P0, PT, R4, 1.084202172485504434e-19, PT ;  /* 0x200000000400780b */ /* 0x000fe40003f0e000 */
[----:B------:R-:W-:-:S13]  /*0a60*/  FSETP.LEU.AND P1, PT, R9, 2.30584300921369395200e+18, PT ;  /* 0x5e0000000900780b */ /* 0x000fda0003f2b000 */
[----:B------:R-:W-:Y:S05]  /*0a70*/  @P0 BRA P1, `(.L_x_165) ;  /* 0x0000000400700947 */ /* 0x000fea0000800000 */
        /* <DEDUP_REMOVED lines=16> */
.L_x_166:
[----:B------:R-:W-:Y:S01]  /*0b80*/  FMUL.FTZ R14, R7, R6 ;  /* 0x00000006070e7220 */ /* 0x000fe20000410000 */
[----:B------:R-:W-:-:S03]  /*0b90*/  FMUL.FTZ R6, R6, 0.5 ;  /* 0x3f00000006067820 */ /* 0x000fc60000410000 */
[----:B------:R-:W-:-:S04]  /*0ba0*/  FFMA R7, -R14, R14, R7 ;  /* 0x0000000e0e077223 */ /* 0x000fc80000000107 */
[----:B------:R-:W-:-:S07]  /*0bb0*/  FFMA R14, R7, R6, R14 ;  /* 0x00000006070e7223 */ /* 0x000fce000000000e */
.L_x_167:
[----:B------:R-:W-:Y:S01]  /*0bc0*/  FSETP.NEU.AND P0, PT, R11, RZ, PT ;  /* 0x000000ff0b00720b */ /* 0x000fe20003f0d000 */
[----:B------:R-:W0:Y:S01]  /*0bd0*/  MUFU.RCP R12, R9 ;  /* 0x00000009000c7308 */ /* 0x000e220000001000 */
[----:B------:R-:W-:-:S07]  /*0be0*/  LOP3.LUT R7, R10, 0x800000, RZ, 0xfc, !PT ;  /* 0x008000000a077812 */ /* 0x000fce00078efcff */
[----:B------:R-:W1:Y:S04]  /*0bf0*/  FCHK P3, R4, R9 ;  /* 0x0000000904007302 */ /* 0x000e680000060000 */
        /* <DEDUP_REMOVED lines=31> */
[----:B------:R-:W-:-:S04]  /*0df0*/  FFMA R7, -R9, R10, R4 ;  /* 0x0000000a09077223 */ /* 0x000fc80000000104 */
[----:B------:R-:W-:Y:S01]  /*0e00*/  FFMA R7, R13, R7, R10 ;  /* 0x000000070d077223 */ /* 0x000fe2000000000a */
[----:B------:R-:W-:Y:S01]  /*0e10*/  FSEL R8, R6, -INF , P1 ;  /* 0xff80000006087808 */ /* 0x000fe20000800000 */
[----:B-1----:R-:W-:Y:S06]  /*0e20*/  @!P3 BRA `(.L_x_168) ;  /* 0x000000000014b947 */ /* 0x002fec0003800000 */
[----:B------:R-:W-:Y:S02]  /*0e30*/  MOV R6, R4 ;  /* 0x0000000400067202 */ /* 0x000fe40000000f00 */
[----:B------:R-:W-:Y:S02]  /*0e40*/  MOV R7, R9 ;  /* 0x0000000900077202 */ /* 0x000fe40000000f00 */
[----:B------:R-:W-:-:S07]  /*0e50*/  MOV R12, 0xe70 ;  /* 0x00000e70000c7802 */ /* 0x000fce0000000f00 */
[----:B------:R-:W-:Y:S05]  /*0e60*/  CALL.REL.NOINC `($__internal_8_$__cuda_sm3x_div_rn_noftz_f32_slowpath) ;  /* 0x0000002c00b07944 */ /* 0x000fea0003c00000 */
[----:B------:R-:W-:-:S07]  /*0e70*/  MOV R7, R14 ;  /* 0x0000000e00077202 */ /* 0x000fce0000000f00 */
.L_x_168:
[----:B------:R-:W-:Y:S01]  /*0e80*/  MOV R11, 0x3b33710b ;  /* 0x3b33710b000b7802 */ /* 0x000fe20000000f00 */
[----:B------:R-:W-:Y:S01]  /*0e90*/  FMUL R4, R7, R7 ;  /* 0x0000000707047220 */ /* 0x000fe20000400000 */
[----:B------:R-:W-:Y:S02]  /*0ea0*/  ISETP.GE.AND P1, PT, R3, RZ, PT ;  /* 0x000000ff0300720c */ /* 0x000fe40003f26270 */
[----:B------:R-:W-:Y:S01]  /*0eb0*/  FSETP.NEU.AND P3, PT, R0, R5, PT ;  /* 0x000000050000720b */ /* 0x000fe20003f6d000 */
[----:B------:R-:W-:Y:S01]  /*0ec0*/  FFMA R11, R4, R11, -0.015681877732276916504 ;  /* 0xbc807748040b7423 */ /* 0x000fe2000000000b */
[----:B------:R-:W-:Y:S01]  /*0ed0*/  FSETP.NEU.AND P0, PT, R9, RZ, PT ;  /* 0x000000ff0900720b */ /* 0x000fe20003f0d000 */
[----:B------:R-:W-:Y:S02]  /*0ee0*/  FADD R0, R0, R5 ;  /* 0x0000000500007221 */ /* 0x000fe40000000000 */
        /* <DEDUP_REMOVED lines=16> */
[----:B------:R-:W-:Y:S02]  /*0ff0*/  @!P0 FSEL R7, RZ, 3.1415927410125732422, P1 ;  /* 0x40490fdbff078808 */ /* 0x000fe40000800000 */
[----:B------:R-:W-:Y:S02]  /*1000*/  FSETP.NAN.AND P0, PT, |R0|, |R0|, PT ;  /* 0x400000000000720b */ /* 0x000fe40003f08200 */
[----:B------:R-:W-:-:S04]  /*1010*/  LOP3.LUT R7, R7, 0x80000000, R2, 0xb8, !PT ;  /* 0x8000000007077812 */ /* 0x000fc800078eb802 */
[----:B------:R-:W-:Y:S01]  /*1020*/  FSEL R0, R0, R7, P0 ;  /* 0x0000000700007208 */ /* 0x000fe20000000000 */
[----:B------:R-:W-:Y:S06]  /*1030*/  BRA `(.L_x_164) ;  /* 0x0000000400147947 */ /* 0x000fec0003800000 */
.L_x_165:
[----:B------:R-:W-:Y:S01]  /*1040*/  FMUL R6, R4, R4 ;  /* 0x0000000404067220 */ /* 0x000fe20000400000 */
[----:B------:R-:W-:Y:S01]  /*1050*/  HFMA2 R13, -RZ, RZ, 1.5048828125, 33.21875 ;  /* 0x3e055027ff0d7431 */ /* 0x000fe200000001ff */
[----:B------:R-:W0:Y:S02]  /*1060*/  MUFU.RCP R12, R9 ;  /* 0x00000009000c7308 */ /* 0x000e240000001000 */
[----:B------:R-:W-:-:S05]  /*1070*/  FFMA R6, R9, R9, R6 ;  /* 0x0000000909067223 */ /* 0x000fca0000000006 */
[----:B------:R-:W-:Y:S01]  /*1080*/  FSETP.GEU.AND P0, PT, R6, 1.175494350822287508e-38, PT ;  /* 0x008000000600780b */ /* 0x000fe20003f0e000 */
[----:B------:R-:W1:-:S12]  /*1090*/  FCHK P1, R4, R9 ;  /* 0x0000000904007302 */ /* 0x000e580000020000 */
[----:B------:R-:W-:-:S05]  /*10a0*/  @!P0 FMUL R6, R6, 8388608 ;  /* 0x4b00000006068820 */ /* 0x000fca0000400000 */
[----:B------:R-:W-:-:S04]  /*10b0*/  IADD3 R7, PT, PT, R6, -0x3f2aaaab, RZ ;  /* 0xc0d5555506077810 */ /* 0x000fc80007ffe0ff */
[----:B------:R-:W-:-:S04]  /*10c0*/  LOP3.LUT R11, R7, 0xff800000, RZ, 0xc0, !PT ;  /* 0xff800000070b7812 */ /* 0x000fc800078ec0ff */
[-C--:B------:R-:W-:Y:S02]  /*10d0*/  IADD3 R7, PT, PT, R6, -R11.reuse, RZ ;  /* 0x8000000b06077210 */ /* 0x080fe40007ffe0ff */
[----:B------:R-:W-:Y:S01]  /*10e0*/  I2FP.F32.S32 R8, R11 ;  /* 0x0000000b00087245 */ /* 0x000fe20000201400 */
[----:B0-----:R-:W-:Y:S02]  /*10f0*/  FFMA R11, -R9, R12, 1 ;  /* 0x3f800000090b7423 */ /* 0x001fe4000000010c */
[----:B------:R-:W-:-:S04]  /*1100*/  FADD R10, R7, -1 ;  /* 0xbf800000070a7421 */ /* 0x000fc80000000000 */
[----:B------:R-:W-:-:S04]  /*1110*/  FFMA R7, R10, -R13, 0.14084610342979431152 ;  /* 0x3e1039f60a077423 */ /* 0x000fc8000000080d */
[----:B------:R-:W-:-:S04]  /*1120*/  FFMA R7, R10, R7, -0.12148627638816833496 ;  /* 0xbdf8cdcc0a077423 */ /* 0x000fc80000000007 */
[----:B------:R-:W-:-:S04]  /*1130*/  FFMA R7, R10, R7, 0.13980610668659210205 ;  /* 0x3e0f29550a077423 */ /* 0x000fc80000000007 */
[----:B------:R-:W-:-:S04]  /*1140*/  FFMA R7, R10, R7, -0.16684235632419586182 ;  /* 0xbe2ad8b90a077423 */ /* 0x000fc80000000007 */
[----:B------:R-:W-:-:S04]  /*1150*/  FFMA R7, R10, R7, 0.20012299716472625732 ;  /* 0x3e4ced0b0a077423 */ /* 0x000fc80000000007 */
[----:B------:R-:W-:-:S04]  /*1160*/  FFMA R7, R10, R7, -0.24999669194221496582 ;  /* 0xbe7fff220a077423 */ /* 0x000fc80000000007 */
[----:B------:R-:W-:-:S04]  /*1170*/  FFMA R7, R10, R7, 0.33333182334899902344 ;  /* 0x3eaaaa780a077423 */ /* 0x000fc80000000007 */
[----:B------:R-:W-:Y:S01]  /*1180*/  FFMA R13, R10, R7, -0.5 ;  /* 0xbf0000000a0d7423 */ /* 0x000fe20000000007 */
[----:B------:R-:W-:Y:S02]  /*1190*/  FSEL R7, RZ, -23, P0 ;  /* 0xc1b80000ff077808 */ /* 0x000fe40000000000 */
[----:B------:R-:W-:Y:S01]  /*11a0*/  ISETP.GT.U32.AND P0, PT, R6, 0x7f7fffff, PT ;  /* 0x7f7fffff0600780c */ /* 0x000fe20003f04070 */
[----:B------:R-:W-:Y:S02]  /*11b0*/  FMUL R13, R10, R13 ;  /* 0x0000000d0a0d7220 */ /* 0x000fe40000400000 */
[----:B------:R-:W-:Y:S02]  /*11c0*/  FFMA R7, R8, 1.1920928955078125e-07, R7 ;  /* 0x3400000008077823 */ /* 0x000fe40000000007 */
[----:B------:R-:W-:Y:S01]  /*11d0*/  FFMA R10, R10, R13, R10 ;  /* 0x0000000d0a0a7223 */ /* 0x000fe2000000000a */
[----:B------:R-:W-:Y:S01]  /*11e0*/  FFMA R13, R12, R11, R12 ;  /* 0x0000000b0c0d7223 */ /* 0x000fe2000000000c */
[----:B------:R-:W-:-:S02]  /*11f0*/  MOV R11, 0x7f800000 ;  /* 0x7f800000000b7802 */ /* 0x000fc40000000f00 */
[----:B------:R-:W-:Y:S01]  /*1200*/  FFMA R7, R7, 0.69314718246459960938, R10 ;  /* 0x3f31721807077823 */ /* 0x000fe2000000000a */
[----:B------:R-:W-:-:S03]  /*1210*/  FFMA R8, R4, R13, RZ ;  /* 0x0000000d04087223 */ /* 0x000fc600000000ff */
[C---:B------:R-:W-:Y:S01]  /*1220*/  @P0 FFMA R7, R6.reuse, R11, +INF ;  /* 0x7f80000006070423 */ /* 0x040fe2000000000b */
[----:B------:R-:W-:Y:S01]  /*1230*/  FSETP.NEU.AND P0, PT, R6, RZ, PT ;  /* 0x000000ff0600720b */ /* 0x000fe20003f0d000 */
[----:B------:R-:W-:Y:S02]  /*1240*/  FFMA R6, -R9, R8, R4 ;  /* 0x0000000809067223 */ /* 0x000fe40000000104 */
[----:B------:R-:W-:Y:S02]  /*1250*/  FMUL R7, R7, 0.5 ;  /* 0x3f00000007077820 */ /* 0x000fe40000400000 */
[----:B------:R-:W-:-:S03]  /*1260*/  FFMA R6, R13, R6, R8 ;  /* 0x000000060d067223 */ /* 0x000fc60000000008 */
[----:B------:R-:W-:Y:S01]  /*1270*/  FSEL R8, R7, -INF , P0 ;  /* 0xff80000007087808 */ /* 0x000fe20000000000 */
[----:B-1----:R-:W-:Y:S06]  /*1280*/  @!P1 BRA `(.L_x_169) ;  /* 0x0000000000149947 */ /* 0x002fec0003800000 */
[----:B------:R-:W-:Y:S02]  /*1290*/  MOV R6, R4 ;  /* 0x0000000400067202 */ /* 0x000fe40000000f00 */
[----:B------:R-:W-:Y:S02]  /*12a0*/  MOV R7, R9 ;  /* 0x0000000900077202 */ /* 0x000fe40000000f00 */
[----:B------:R-:W-:-:S07]  /*12b0*/  MOV R12, 0x12d0 ;  /* 0x000012d0000c7802 */ /* 0x000fce0000000f00 */
[----:B------:R-:W-:Y:S05]  /*12c0*/  CALL.REL.NOINC `($__internal_8_$__cuda_sm3x_div_rn_noftz_f32_slowpath) ;  /* 0x0000002800987944 */ /* 0x000fea0003c00000 */
[----:B------:R-:W-:-:S07]  /*12d0*/  MOV R6, R14 ;  /* 0x0000000e00067202 */ /* 0x000fce0000000f00 */
.L_x_169:
[----:B------:R-:W-:Y:S01]  /*12e0*/  MOV R7, 0x3b33710b ;  /* 0x3b33710b00077802 */ /* 0x000fe20000000f00 */
[----:B------:R-:W-:Y:S01]  /*12f0*/  FMUL R4, R6, R6 ;  /* 0x0000000606047220 */ /* 0x000fe20000400000 */
[----:B------:R-:W-:Y:S02]  /*1300*/  MOV R10, 0x3f6ee581 ;  /* 0x3f6ee581000a7802 */ /* 0x000fe40000000f00 */
[----:B------:R-:W-:Y:S01]  /*1310*/  ISETP.GE.AND P0, PT, R3, RZ, PT ;  /* 0x000000ff0300720c */ /* 0x000fe20003f06270 */
[----:B------:R-:W-:Y:S01]  /*1320*/  FFMA R7, R4, R7, -0.015681877732276916504 ;  /* 0xbc80774804077423 */ /* 0x000fe20000000007 */
[C---:B------:R-:W-:Y:S01]  /*1330*/  FSETP.NEU.AND P3, PT, R0.reuse, R5, PT ;  /* 0x000000050000720b */ /* 0x040fe20003f6d000 */
[----:B------:R-:W-:Y:S01]  /*1340*/  FADD R0, R0, R5 ;  /* 0x0000000500007221 */ /* 0x000fe20000000000 */
[----:B------:R-:W-:Y:S01]  /*1350*/  FSETP.NEU.AND P1, PT, R9, RZ, PT ;  /* 0x000000ff0900720b */ /* 0x000fe20003f2d000 */
[----:B------:R-:W-:Y:S01]  /*1360*/  FFMA R7, R4, R7, 0.042200751602649688721 ;  /* 0x3d2cdab204077423 */ /* 0x000fe20000000007 */
[----:B------:R-:W-:-:S03]  /*1370*/  FSEL R3, R10, 1.8663789033889770508, !P2 ;  /* 0x3feee5810a037808 */ /* 0x000fc60005000000 */
[----:B------:R-:W-:-:S04]  /*1380*/  FFMA R7, R4, R7, -0.074792981147766113281 ;  /* 0xbd992d1004077423 */ /* 0x000fc80000000007 */
[----:B------:R-:W-:-:S04]  /*1390*/  FFMA R7, R4, R7, 0.10640415549278259277 ;  /* 0x3dd9ea6c04077423 */ /* 0x000fc80000000007 */
[----:B------:R-:W-:-:S04]  /*13a0*/  FFMA R7, R4, R7, -0.14207722246646881104 ;  /* 0xbe117cb104077423 */ /* 0x000fc80000000007 */
[----:B------:R-:W-:-:S04]  /*13b0*/  FFMA R7, R4, R7, 0.19993925094604492188 ;  /* 0x3e4cbce004077423 */ /* 0x000fc80000000007 */
[----:B------:R-:W-:-:S04]  /*13c0*/  FFMA R7, R4, R7, -0.33333197236061096191 ;  /* 0xbeaaaa7d04077423 */ /* 0x000fc80000000007 */
[----:B------:R-:W-:-:S04]  /*13d0*/  FMUL R7, R4, R7 ;  /* 0x0000000704077220 */ /* 0x000fc80000400000 */
[----:B------:R-:W-:-:S04]  /*13e0*/  FFMA R7, R7, R6, R6 ;  /* 0x0000000607077223 */ /* 0x000fc80000000006 */
        /* <DEDUP_REMOVED lines=9> */
[----:B------:R-:W-:-:S07]  /*1480*/  FSEL R0, R0, R11, P0 ;  /* 0x0000000b00007208 */ /* 0x000fce0000000000 */
.L_x_164:
[----:B------:R-:W-:Y:S01]  /*1490*/  FADD R8, R8, 0.69314718246459960938 ;  /* 0x3f31721808087421 */ /* 0x000fe20000000000 */
[----:B------:R-:W-:Y:S01]  /*14a0*/  ISETP.GE.AND P0, PT, R2, RZ, PT ;  /* 0x000000ff0200720c */ /* 0x000fe20003f06270 */
[----:B------:R-:W-:-:S03]  /*14b0*/  FADD R4, |R0|, -RZ ;  /* 0x800000ff00047221 */ /* 0x000fc60000000200 */
[----:B------:R-:W-:Y:S01]  /*14c0*/  FSEL R8, R8, -R8, !P0 ;  /* 0x8000000808087208 */ /* 0x000fe20004000000 */
[----:B------:R-:W-:Y:S08]  /*14d0*/  BRA `(.L_x_156) ;  /* 0x0000002400407947 */ /* 0x000ff00003800000 */
.L_x_157:
[----:B------:R-:W-:-:S04]  /*14e0*/  FSETP.NEU.AND P0, PT, R2, RZ, PT ;  /* 0x000000ff0200720b */ /* 0x000fc80003f0d000 */
[----:B------:R-:W-:-:S13]  /*14f0*/  FSETP.NEU.OR P0, PT, R3, 1, P0 ;  /* 0x3f8000000300780b */ /* 0x000fda000070d400 */
[----:B------:R-:W-:Y:S01]  /*1500*/  @!P0 FADD R8, -R2, -RZ ;  /* 0x800000ff02088221 */ /* 0x000fe20000000100 */
[----:B------:R-:W-:Y:S01]  /*1510*/  @!P0 MOV R4, RZ ;  /* 0x000000ff00048202 */ /* 0x000fe20000000f00 */
[----:B------:R-:W-:Y:S06]  /*1520*/  @!P0 BRA `(.L_x_156) ;  /* 0x00000024002c8947 */ /* 0x000fec0003800000 */
[----:B------:R-:W-:-:S04]  /*1530*/  FSETP.GEU.AND P0, PT, R5, 0.00021143197955098003149, PT ;  /* 0x395db3d70500780b */ /* 0x000fc80003f0e000 */
[----:B------:R-:W-:-:S13]  /*1540*/  FSETP.GEU.OR P0, PT, R0, 0.00021143197955098003149, P0 ;  /* 0x395db3d70000780b */ /* 0x000fda000070e400 */
[----:B------:R-:W-:Y:S01]  /*1550*/  @!P0 FADD R4, -R3, 6.1232342629258392722e-17 ;  /* 0x248d313203048421 */ /* 0x000fe20000000100 */
[----:B------:R-:W-:-:S03]  /*1560*/  @!P0 FADD R8, -R2, -RZ ;  /* 0x800000ff02088221 */ /* 0x000fc60000000100 */
[----:B------:R-:W-:Y:S01]  /*1570*/  @!P0 FADD R4, R4, 1.5707963705062866211 ;  /* 0x3fc90fdb04048421 */ /* 0x000fe20000000000 */
[----:B------:R-:W-:Y:S06]  /*1580*/  @!P0 BRA `(.L_x_156) ;  /* 0x0000002400148947 */ /* 0x000fec0003800000 */
[----:B------:R-:W-:Y:S01]  /*1590*/  FADD R10, R0, 1 ;  /* 0x3f800000000a7421 */ /* 0x000fe20000000000 */
[----:B------:R-:W-:-:S03]  /*15a0*/  FADD R9, |R5|, -RZ ;  /* 0x800000ff05097221 */ /* 0x000fc60000000200 */
        /* <DEDUP_REMOVED lines=17> */
.L_x_170:
[----:B------:R-:W-:Y:S01]  /*16c0*/  FMUL.FTZ R14, R7, R6 ;  /* 0x00000006070e7220 */ /* 0x000fe20000410000 */
[----:B------:R-:W-:-:S03]  /*16d0*/  FMUL.FTZ R6, R6, 0.5 ;  /* 0x3f00000006067820 */ /* 0x000fc60000410000 */
[----:B------:R-:W-:-:S04]  /*16e0*/  FFMA R7, -R14, R14, R7 ;  /* 0x0000000e0e077223 */ /* 0x000fc80000000107 */
[----:B------:R-:W-:-:S07]  /*16f0*/  FFMA R14, R7, R6, R14 ;  /* 0x00000006070e7223 */ /* 0x000fce000000000e */
.L_x_171:
[----:B------:R-:W-:Y:S01]  /*1700*/  FADD R11, R0, -1 ;  /* 0xbf800000000b7421 */ /* 0x000fe20000000000 */
[C---:B------:R-:W-:Y:S02]  /*1710*/  FSETP.NEU.AND P0, PT, R8.reuse, RZ, PT ;  /* 0x000000ff0800720b */ /* 0x040fe40003f0d000 */
[----:B------:R-:W-:Y:S01]  /*1720*/  FSETP.NEU.AND P1, PT, R8, +INF , PT ;  /* 0x7f8000000800780b */ /* 0x000fe20003f2d000 */
        /* <DEDUP_REMOVED lines=8> */
[----:B------:R-:W-:Y:S01]  /*17b0*/  FFMA R6, R6, R6, R7 ;  /* 0x0000000606067223 */ /* 0x000fe20000000007 */
[----:B------:R-:W-:-:S03]  /*17c0*/  LOP3.LUT R7, R4, 0x800000, RZ, 0xfc, !PT ;  /* 0x0080000004077812 */ /* 0x000fc600078efcff */
[----:B------:R0:W1:Y:S01]  /*17d0*/  MUFU.RSQ R15, R6 ;  /* 0x00000006000f7308 */ /* 0x0000620000001400 */
[----:B------:R-:W-:Y:S01]  /*17e0*/  IADD3 R4, PT, PT, R6, -0xd000000, RZ ;  /* 0xf300000006047810 */ /* 0x000fe20007ffe0ff */
[----:B------:R-:W-:-:S03]  /*17f0*/  @P0 FMUL R13, R7, R14 ;  /* 0x0000000e070d0220 */ /* 0x000fc60000400000 */
[----:B------:R-:W-:Y:S02]  /*1800*/  ISETP.GT.U32.AND P2, PT, R4, 0x727fffff, PT ;  /* 0x727fffff0400780c */ /* 0x000fe40003f44070 */
[----:B------:R-:W-:-:S11]  /*1810*/  FSEL R13, R13, +INF , P1 ;  /* 0x7f8000000d0d7808 */ /* 0x000fd60000800000 */
[----:B01----:R-:W-:Y:S05]  /*1820*/  @!P2 BRA `(.L_x_172) ;  /* 0x00000000000ca947 */ /* 0x003fea0003800000 */
[----:B------:R-:W-:-:S07]  /*1830*/  MOV R12, 0x1850 ;  /* 0x00001850000c7802 */ /* 0x000fce0000000f00 */
[----:B------:R-:W-:Y:S05]  /*1840*/  CALL.REL.NOINC `($__internal_7_$__cuda_sm20_sqrt_rn_f32_slowpath) ;  /* 0x0000002000dc7944 */ /* 0x000fea0003c00000 */
[----:B------:R-:W-:Y:S05]  /*1850*/  BRA `(.L_x_173) ;  /* 0x0000000000107947 */ /* 0x000fea0003800000 */
.L_x_172:
[----:B------:R-:W-:Y:S01]  /*1860*/  FMUL.FTZ R14, R6, R15 ;  /* 0x0000000f060e7220 */ /* 0x000fe20000410000 */
[----:B------:R-:W-:-:S03]  /*1870*/  FMUL.FTZ R4, R15, 0.5 ;  /* 0x3f0000000f047820 */ /* 0x000fc60000410000 */
[----:B------:R-:W-:-:S04]  /*1880*/  FFMA R7, -R14, R14, R6 ;  /* 0x0000000e0e077223 */ /* 0x000fc80000000106 */
[----:B------:R-:W-:-:S07]  /*1890*/  FFMA R14, R7, R4, R14 ;  /* 0x00000004070e7223 */ /* 0x000fce000000000e */
.L_x_173:
[----:B------:R-:W-:Y:S02]  /*18a0*/  FSETP.NEU.AND P0, PT, R9, RZ, PT ;  /* 0x000000ff0900720b */ /* 0x000fe40003f0d000 */
[----:B------:R-:W-:-:S11]  /*18b0*/  LOP3.LUT R19, R19, 0x800000, RZ, 0xfc, !PT ;  /* 0x0080000013137812 */ /* 0x000fd600078efcff */
[----:B------:R-:W-:Y:S01]  /*18c0*/  @P0 FMUL R18, R19, R14 ;  /* 0x0000000e13120220 */ /* 0x000fe20000400000 */
[----:B------:R-:W-:-:S04]  /*18d0*/  FSETP.NEU.AND P0, PT, R9, +INF , PT ;  /* 0x7f8000000900780b */ /* 0x000fc80003f0d000 */
[----:B------:R-:W-:-:S05]  /*18e0*/  FSEL R4, R18, +INF , P0 ;  /* 0x7f80000012047808 */ /* 0x000fca0000000000 */
[----:B------:R-:W-:-:S04]  /*18f0*/  FADD R6, R13, R4 ;  /* 0x000000040d067221 */ /* 0x000fc80000000000 */
[----:B------:R-:W-:-:S05]  /*1900*/  FMUL R6, R6, 0.5 ;  /* 0x3f00000006067820 */ /* 0x000fca0000400000 */
[----:B------:R-:W-:-:S04]  /*1910*/  FMNMX.NAN R9, R6, 1, !PT ;  /* 0x3f80000006097809 */ /* 0x000fc80007820000 */
[----:B------:R-:W-:-:S13]  /*1920*/  FSETP.GEU.AND P0, PT, R9, 10, PT ;  /* 0x412000000900780b */ /* 0x000fda0003f0e000 */
[----:B------:R-:W-:Y:S05]  /*1930*/  @P0 BRA `(.L_x_174) ;  /* 0x0000000800dc0947 */ /* 0x000fea0003800000 */
[----:B------:R-:W-:-:S04]  /*1940*/  FSETP.GEU.AND P0, PT, R5, 1.1102230246251565404e-16, PT ;  /* 0x250000000500780b */ /* 0x000fc80003f0e000 */
[----:B------:R-:W-:-:S13]  /*1950*/  FSETP.NEU.OR P0, PT, R0, 1, P0 ;  /* 0x3f8000000000780b */ /* 0x000fda000070d400 */
[----:B------:R-:W-:Y:S05]  /*1960*/  @P0 BRA `(.L_x_175) ;  /* 0x0000000000380947 */ /* 0x000fea0003800000 */
[----:B------:R-:W-:Y:S01]  /*1970*/  IADD3 R7, PT, PT, R5, -0xd000000, RZ ;  /* 0xf300000005077810 */ /* 0x000fe20007ffe0ff */
[----:B------:R0:W1:Y:S03]  /*1980*/  MUFU.RSQ R6, R5 ;  /* 0x0000000500067308 */ /* 0x0000660000001400 */
[----:B------:R-:W-:-:S13]  /*1990*/  ISETP.GT.U32.AND P0, PT, R7, 0x727fffff, PT ;  /* 0x727fffff0700780c */ /* 0x000fda0003f04070 */
[----:B0-----:R-:W-:Y:S05]  /*19a0*/  @!P0 BRA `(.L_x_176) ;  /* 0x0000000000148947 */ /* 0x001fea0003800000 */
[----:B-1----:R-:W-:Y:S02]  /*19b0*/  MOV R6, R5 ;  /* 0x0000000500067202 */ /* 0x002fe40000000f00 */
[----:B------:R-:W-:-:S07]  /*19c0*/  MOV R12, 0x19e0 ;  /* 0x000019e0000c7802 */ /* 0x000fce0000000f00 */
[----:B------:R-:W-:Y:S05]  /*19d0*/  CALL.REL.NOINC `($__internal_7_$__cuda_sm20_sqrt_rn_f32_slowpath) ;  /* 0x0000002000787944 */ /* 0x000fea0003c00000 */
[----:B------:R-:W-:Y:S01]  /*19e0*/  MOV R8, R14 ;  /* 0x0000000e00087202 */ /* 0x000fe20000000f00 */
[----:B------:R-:W-:Y:S06]  /*19f0*/  BRA `(.L_x_177) ;  /* 0x0000000c004c7947 */ /* 0x000fec0003800000 */
.L_x_176:
[----:B-1----:R-:W-:Y:S01]  /*1a00*/  FMUL.FTZ R8, R5, R6 ;  /* 0x0000000605087220 */ /* 0x002fe20000410000 */
[----:B------:R-:W-:-:S03]  /*1a10*/  FMUL.FTZ R6, R6, 0.5 ;  /* 0x3f00000006067820 */ /* 0x000fc60000410000 */
[----:B------:R-:W-:-:S04]  /*1a20*/  FFMA R7, -R8, R8, R5 ;  /* 0x0000000808077223 */ /* 0x000fc80000000105 */
[----:B------:R-:W-:Y:S01]  /*1a30*/  FFMA R8, R7, R6, R8 ;  /* 0x0000000607087223 */ /* 0x000fe20000000008 */
[----:B------:R-:W-:Y:S06]  /*1a40*/  BRA `(.L_x_177) ;  /* 0x0000000c00387947 */ /* 0x000fec0003800000 */
.L_x_175:
[----:B------:R-:W-:-:S05]  /*1a50*/  FMUL R6, |R11|, 1.1920928955078125e-07 ;  /* 0x340000000b067820 */ /* 0x000fca0000400200 */
[----:B------:R-:W-:-:S13]  /*1a60*/  FSETP.GE.AND P0, PT, R5, R6, PT ;  /* 0x000000060500720b */ /* 0x000fda0003f06000 */
[----:B------:R-:W-:Y:S05]  /*1a70*/  @!P0 BRA `(.L_x_178) ;  /* 0x0000000400648947 */ /* 0x000fea0003800000 */
[----:B------:R-:W-:-:S13]  /*1a80*/  FSETP.GEU.AND P0, PT, R10, RZ, PT ;  /* 0x000000ff0a00720b */ /* 0x000fda0003f0e000 */
[----:B------:R-:W-:Y:S01]  /*1a90*/  @!P0 FADD R8, -R10, R13 ;  /* 0x0000000d0a088221 */ /* 0x000fe20000000100 */
[----:B------:R-:W-:Y:S06]  /*1aa0*/  @!P0 BRA `(.L_x_179) ;  /* 0x0000000000448947 */ /* 0x000fec0003800000 */
[----:B------:R-:W-:Y:S02]  /*1ab0*/  FSETP.NEU.AND P0, PT, R10, RZ, PT ;  /* 0x000000ff0a00720b */ /* 0x000fe40003f0d000 */
[----:B------:R-:W-:-:S11]  /*1ac0*/  MOV R8, R5 ;  /* 0x0000000500087202 */ /* 0x000fd60000000f00 */
[----:B------:R-:W-:Y:S05]  /*1ad0*/  @!P0 BRA `(.L_x_179) ;  /* 0x0000000000388947 */ /* 0x000fea0003800000 */
[----:B------:R-:W-:Y:S01]  /*1ae0*/  FADD R15, R10, R13 ;  /* 0x0000000d0a0f7221 */ /* 0x000fe20000000000 */
        /* <DEDUP_REMOVED lines=11> */
[----:B------:R-:W-:Y:S05]  /*1ba0*/  CALL.REL.NOINC `($__internal_8_$__cuda_sm3x_div_rn_noftz_f32_slowpath) ;  /* 0x0000002000607944 */ /* 0x000fea0003c00000 */
[----:B------:R-:W-:-:S07]  /*1bb0*/  MOV R8, R14 ;  /* 0x0000000e00087202 */ /* 0x000fce0000000f00 */
.L_x_179:
[C---:B------:R-:W-:Y:S01]  /*1bc0*/  FSETP.GEU.AND P0, PT, -R0.reuse, -1, PT ;  /* 0xbf8000000000780b */ /* 0x040fe20003f0e100 */
[----:B------:R-:W-:-:S12]  /*1bd0*/  FADD R7, -R0, 1 ;  /* 0x3f80000000077421 */ /* 0x000fd80000000100 */
[----:B------:R-:W-:Y:S01]  /*1be0*/  @!P0 FADD R6, R4, -R7 ;  /* 0x8000000704068221 */ /* 0x000fe20000000000 */
        /* <DEDUP_REMOVED lines=18> */
.L_x_181:
[----:B------:R-:W-:-:S07]  /*1d10*/  MOV R6, R7 ;  /* 0x0000000700067202 */ /* 0x000fce0000000f00 */
.L_x_180:
[----:B------:R-:W-:Y:S01]  /*1d20*/  FMUL R7, R6, 0.5 ;  /* 0x3f00000006077820 */ /* 0x000fe20000400000 */
[----:B------:R-:W-:-:S03]  /*1d30*/  FADD R15, R9, 1 ;  /* 0x3f800000090f7421 */ /* 0x000fc60000000000 */
[----:B------:R-:W-:-:S04]  /*1d40*/  FFMA R8, R8, 0.5, R7 ;  /* 0x3f00000008087823 */ /* 0x000fc80000000007 */
[----:B------:R-:W-:-:S04]  /*1d50*/  FMUL R15, R8, R15 ;  /* 0x0000000f080f7220 */ /* 0x000fc80000400000 */
        /* <DEDUP_REMOVED lines=8> */
.L_x_182:
[----:B------:R-:W-:Y:S01]  /*1de0*/  FMUL.FTZ R14, R15, R6 ;  /* 0x000000060f0e7220 */ /* 0x000fe20000410000 */
[----:B------:R-:W-:-:S03]  /*1df0*/  FMUL.FTZ R6, R6, 0.5 ;  /* 0x3f00000006067820 */ /* 0x000fc60000410000 */
[----:B------:R-:W-:-:S04]  /*1e00*/  FFMA R7, -R14, R14, R15 ;  /* 0x0000000e0e077223 */ /* 0x000fc8000000010f */
[----:B------:R-:W-:-:S07]  /*1e10*/  FFMA R14, R7, R6, R14 ;  /* 0x00000006070e7223 */ /* 0x000fce000000000e */
.L_x_183:
[----:B------:R-:W-:Y:S01]  /*1e20*/  FADD R6, R8, R14 ;  /* 0x0000000e08067221 */ /* 0x000fe20000000000 */
[----:B------:R-:W-:Y:S01]  /*1e30*/  HFMA2 R15, -RZ, RZ, 1.625, 0 ;  /* 0x3e800000ff0f7431 */ /* 0x000fe200000001ff */
[----:B------:R-:W-:Y:S02]  /*1e40*/  MOV R17, 0x3d39bf78 ;  /* 0x3d39bf7800117802 */ /* 0x000fe40000000f00 */
[C---:B------:R-:W-:Y:S01]  /*1e50*/  FADD.RZ R7, R6.reuse, 1 ;  /* 0x3f80000006077421 */ /* 0x040fe2000000c000 */
[----:B------:R-:W-:-:S04]  /*1e60*/  ISETP.GE.U32.AND P0, PT, R6, 0x7f800000, PT ;  /* 0x7f8000000600780c */ /* 0x000fc80003f06070 */
[----:B------:R-:W-:-:S04]  /*1e70*/  IADD3 R7, PT, PT, R7, -0x3f400000, RZ ;  /* 0xc0c0000007077810 */ /* 0x000fc80007ffe0ff */
[----:B------:R-:W-:-:S04]  /*1e80*/  LOP3.LUT R7, R7, 0xff800000, RZ, 0xc0, !PT ;  /* 0xff80000007077812 */ /* 0x000fc800078ec0ff */
        /* <DEDUP_REMOVED lines=17> */
[----:B------:R-:W-:Y:S06]  /*1fa0*/  @!P0 BRA `(.L_x_177) ;  /* 0x0000000400e08947 */ /* 0x000fec0003800000 */
[C---:B------:R-:W-:Y:S02]  /*1fb0*/  ISETP.GT.AND P0, PT, R6.reuse, -0x40800000, PT ;  /* 0xbf8000000600780c */ /* 0x040fe40003f04270 */
[----:B------:R-:W-:Y:S02]  /*1fc0*/  MOV R7, 0x7f800000 ;  /* 0x7f80000000077802 */ /* 0x000fe40000000f00 */
[----:B------:R-:W-:-:S09]  /*1fd0*/  FSETP.NEU.AND P1, PT, R6, RZ, PT ;  /* 0x000000ff0600720b */ /* 0x000fd20003f2d000 */
[----:B------:R-:W-:-:S05]  /*1fe0*/  @P0 FFMA R8, R6, R7, +INF ;  /* 0x7f80000006080423 */ /* 0x000fca0000000007 */
[----:B------:R-:W-:Y:S01]  /*1ff0*/  FSEL R8, R8, -RZ, P1 ;  /* 0x800000ff08087208 */ /* 0x000fe20000800000 */
[----:B------:R-:W-:Y:S06]  /*2000*/  BRA `(.L_x_177) ;  /* 0x0000000400c87947 */ /* 0x000fec0003800000 */
.L_x_178:
[----:B------:R-:W-:-:S13]  /*2010*/  FSETP.GEU.AND P0, PT, R0, 1, PT ;  /* 0x3f8000000000780b */ /* 0x000fda0003f0e000 */
[----:B------:R-:W-:Y:S05]  /*2020*/  @P0 BRA `(.L_x_184) ;  /* 0x0000000000700947 */ /* 0x000fea0003800000 */
[----:B------:R-:W-:-:S04]  /*2030*/  FADD R7, -R0, 1 ;  /* 0x3f80000000077421 */ /* 0x000fc80000000100 */
        /* <DEDUP_REMOVED lines=9> */
.L_x_185:
[----:B------:R-:W-:Y:S01]  /*20d0*/  FMUL.FTZ R14, R7, R6 ;  /* 0x00000006070e7220 */ /* 0x000fe20000410000 */
[----:B------:R-:W-:-:S03]  /*20e0*/  FMUL.FTZ R6, R6, 0.5 ;  /* 0x3f00000006067820 */ /* 0x000fc60000410000 */
[----:B------:R-:W-:-:S04]  /*20f0*/  FFMA R7, -R14, R14, R7 ;  /* 0x0000000e0e077223 */ /* 0x000fc80000000107 */
[----:B------:R-:W-:-:S07]  /*2100*/  FFMA R14, R7, R6, R14 ;  /* 0x00000006070e7223 */ /* 0x000fce000000000e */
.L_x_186:
[----:B------:R-:W0:Y:S08]  /*2110*/  MUFU.RCP R7, R14 ;  /* 0x0000000e00077308 */ /* 0x000e300000001000 */
[----:B------:R-:W1:Y:S01]  /*2120*/  FCHK P0, R5, R14 ;  /* 0x0000000e05007302 */ /* 0x000e620000000000 */
[----:B0-----:R-:W-:-:S04]  /*2130*/  FFMA R6, R7, -R14, 1 ;  /* 0x3f80000007067423 */ /* 0x001fc8000000080e */
[----:B------:R-:W-:-:S04]  /*2140*/  FFMA R6, R7, R6, R7 ;  /* 0x0000000607067223 */ /* 0x000fc80000000007 */
[----:B------:R-:W-:-:S04]  /*2150*/  FFMA R7, R5, R6, RZ ;  /* 0x0000000605077223 */ /* 0x000fc800000000ff */
[----:B------:R-:W-:-:S04]  /*2160*/  FFMA R8, R7, -R14, R5 ;  /* 0x8000000e07087223 */ /* 0x000fc80000000005 */
[----:B------:R-:W-:Y:S01]  /*2170*/  FFMA R8, R6, R8, R7 ;  /* 0x0000000806087223 */ /* 0x000fe20000000007 */
[----:B-1----:R-:W-:Y:S06]  /*2180*/  @!P0 BRA `(.L_x_177) ;  /* 0x0000000400688947 */ /* 0x002fec0003800000 */
[----:B------:R-:W-:Y:S02]  /*2190*/  MOV R7, R14 ;  /* 0x0000000e00077202 */ /* 0x000fe40000000f00 */
[----:B------:R-:W-:Y:S02]  /*21a0*/  MOV R6, R5 ;  /* 0x0000000500067202 */ /* 0x000fe40000000f00 */
[----:B------:R-:W-:-:S07]  /*21b0*/  MOV R12, 0x21d0 ;  /* 0x000021d0000c7802 */ /* 0x000fce0000000f00 */
[----:B------:R-:W-:Y:S05]  /*21c0*/  CALL.REL.NOINC `($__internal_8_$__cuda_sm3x_div_rn_noftz_f32_slowpath) ;  /* 0x0000001800d87944 */ /* 0x000fea0003c00000 */
[----:B------:R-:W-:Y:S01]  /*21d0*/  MOV R8, R14 ;  /* 0x0000000e00087202 */ /* 0x000fe20000000f00 */
[----:B------:R-:W-:Y:S06]  /*21e0*/  BRA `(.L_x_177) ;  /* 0x0000000400507947 */ /* 0x000fec0003800000 */
.L_x_184:
        /* <DEDUP_REMOVED lines=9> */
.L_x_187:
[----:B------:R-:W-:Y:S01]  /*2280*/  FMUL.FTZ R14, R7, R6 ;  /* 0x00000006070e7220 */ /* 0x000fe20000410000 */
[----:B------:R-:W-:-:S03]  /*2290*/  FMUL.FTZ R6, R6, 0.5 ;  /* 0x3f00000006067820 */ /* 0x000fc60000410000 */
[----:B------:R-:W-:-:S04]  /*22a0*/  FFMA R7, -R14, R14, R7 ;  /* 0x0000000e0e077223 */ /* 0x000fc80000000107 */
[----:B------:R-:W-:-:S07]  /*22b0*/  FFMA R14, R7, R6, R14 ;  /* 0x00000006070e7223 */ /* 0x000fce000000000e */
.L_x_188:
        /* <DEDUP_REMOVED lines=31> */
.L_x_174:
[----:B------:R-:W-:-:S04]  /*24b0*/  FFMA R7, R9, R9, -1 ;  /* 0xbf80000009077423 */ /* 0x000fc80000000009 */
        /* <DEDUP_REMOVED lines=8> */
.L_x_189:
[----:B------:R-:W-:Y:S01]  /*2540*/  FMUL.FTZ R14, R7, R6 ;  /* 0x00000006070e7220 */ /* 0x000fe20000410000 */
[----:B------:R-:W-:-:S03]  /*2550*/  FMUL.FTZ R6, R6, 0.5 ;  /* 0x3f00000006067820 */ /* 0x000fc60000410000 */
[----:B------:R-:W-:-:S04]  /*2560*/  FFMA R7, -R14, R14, R7 ;  /* 0x0000000e0e077223 */ /* 0x000fc80000000107 */
[----:B------:R-:W-:-:S07]  /*2570*/  FFMA R14, R7, R6, R14 ;  /* 0x00000006070e7223 */ /* 0x000fce000000000e */
.L_x_190:
[----:B------:R-:W-:Y:S01]  /*2580*/  FADD R6, R9, R14 ;  /* 0x0000000e09067221 */ /* 0x000fe20000000000 */
[----:B------:R-:W-:-:S04]  /*2590*/  HFMA2 R17, -RZ, RZ, 1.5048828125, 33.21875 ;  /* 0x3e055027ff117431 */ /* 0x000fc800000001ff */
[----:B------:R-:W-:-:S13]  /*25a0*/  FSETP.GEU.AND P0, PT, R6, 1.175494350822287508e-38, PT ;  /* 0x008000000600780b */ /* 0x000fda0003f0e000 */
[----:B------:R-:W-:-:S05]  /*25b0*/  @!P0 FMUL R6, R6, 8388608 ;  /* 0x4b00000006068820 */ /* 0x000fca0000400000 */
[C---:B------:R-:W-:Y:S02]  /*25c0*/  IADD3 R7, PT, PT, R6.reuse, -0x3f2aaaab, RZ ;  /* 0xc0d5555506077810 */ /* 0x040fe40007ffe0ff */
[----:B------:R-:W-:Y:S02]  /*25d0*/  FSETP.NEU.AND P1, PT, R6, RZ, PT ;  /* 0x000000ff0600720b */ /* 0x000fe40003f2d000 */
[----:B------:R-:W-:-:S04]  /*25e0*/  LOP3.LUT R15, R7, 0xff800000, RZ, 0xc0, !PT ;  /* 0xff800000070f7812 */ /* 0x000fc800078ec0ff */
[-C--:B------:R-:W-:Y:S02]  /*25f0*/  IADD3 R7, PT, PT, R6, -R15.reuse, RZ ;  /* 0x8000000f06077210 */ /* 0x080fe40007ffe0ff */
[----:B------:R-:W-:Y:S02]  /*2600*/  I2FP.F32.S32 R8, R15 ;  /* 0x0000000f00087245 */ /* 0x000fe40000201400 */
[----:B------:R-:W-:Y:S01]  /*2610*/  MOV R15, 0x7f800000 ;  /* 0x7f800000000f7802 */ /* 0x000fe20000000f00 */
        /* <DEDUP_REMOVED lines=13> */
[----:B------:R-:W-:-:S04]  /*26f0*/  FFMA R12, R12, R17, R12 ;  /* 0x000000110c0c7223 */ /* 0x000fc8000000000c */
[----:B------:R-:W-:-:S04]  /*2700*/  FFMA R7, R7, 0.69314718246459960938, R12 ;  /* 0x3f31721807077823 */ /* 0x000fc8000000000c */
[----:B------:R-:W-:-:S05]  /*2710*/  @P0 FFMA R7, R6, R15, +INF ;  /* 0x7f80000006070423 */ /* 0x000fca000000000f */
[----:B------:R-:W-:-:S07]  /*2720*/  FSEL R8, R7, -INF , P1 ;  /* 0xff80000007087808 */ /* 0x000fce0000800000 */
.L_x_177:
[----:B------:R-:W-:-:S13]  /*2730*/  FSETP.GEU.AND P0, PT, R0, 4.336808689942017736e-19, PT ;  /* 0x210000000000780b */ /* 0x000fda0003f0e000 */
[----:B------:R-:W-:Y:S01]  /*2740*/  @!P0 FMUL R0, R0, 16777216 ;  /* 0x4b80000000008820 */ /* 0x000fe20000400000 */
[----:B------:R-:W-:Y:S01]  /*2750*/  @!P0 FMUL R17, R9, 16777216 ;  /* 0x4b80000009118820 */ /* 0x000fe20000400000 */
[----:B------:R-:W-:Y:S06]  /*2760*/  @!P0 BRA `(.L_x_191) ;  /* 0x0000000800548947 */ /* 0x000fec0003800000 */
        /* <DEDUP_REMOVED lines=11> */
[----:B------:R-:W-:Y:S05]  /*2820*/  CALL.REL.NOINC `($__internal_8_$__cuda_sm3x_div_rn_noftz_f32_slowpath) ;  /* 0x0000001400407944 */ /* 0x000fea0003c00000 */
[----:B------:R-:W-:-:S07]  /*2830*/  MOV R6, R14 ;  /* 0x0000000e00067202 */ /* 0x000fce0000000f00 */
.L_x_192:
[----:B------:R-:W-:-:S13]  /*2840*/  FSETP.GT.AND P0, PT, R6, 0.64170002937316894531, PT ;  /* 0x3f2446740600780b */ /* 0x000fda0003f04000 */
[----:B------:R-:W-:Y:S05]  /*2850*/  @!P0 BRA `(.L_x_193) ;  /* 0x0000000c007c8947 */ /* 0x000fea0003800000 */
[----:B------:R-:W-:-:S04]  /*2860*/  FSETP.GEU.AND P0, PT, R5, 9.3132257461547851562e-10, PT ;  /* 0x308000000500780b */ /* 0x000fc80003f0e000 */
[----:B------:R-:W-:-:S13]  /*2870*/  FSETP.NEU.OR P0, PT, R0, 1, P0 ;  /* 0x3f8000000000780b */ /* 0x000fda000070d400 */
[----:B------:R-:W-:Y:S05]  /*2880*/  @P0 BRA `(.L_x_194) ;  /* 0x0000000000740947 */ /* 0x000fea0003800000 */
[----:B------:R-:W-:Y:S01]  /*2890*/  IADD3 R0, PT, PT, R5, -0xd000000, RZ ;  /* 0xf300000005007810 */ /* 0x000fe20007ffe0ff */
[----:B------:R0:W1:Y:S03]  /*28a0*/  MUFU.RSQ R4, R5 ;  /* 0x0000000500047308 */ /* 0x0000660000001400 */
[----:B------:R-:W-:-:S13]  /*28b0*/  ISETP.GT.U32.AND P0, PT, R0, 0x727fffff, PT ;  /* 0x727fffff0000780c */ /* 0x000fda0003f04070 */
[----:B0-----:R-:W-:Y:S05]  /*28c0*/  @!P0 BRA `(.L_x_195) ;  /* 0x0000000000148947 */ /* 0x001fea0003800000 */
[----:B------:R-:W-:Y:S02]  /*28d0*/  MOV R6, R5 ;  /* 0x0000000500067202 */ /* 0x000fe40000000f00 */
[----:B------:R-:W-:-:S07]  /*28e0*/  MOV R12, 0x2900 ;  /* 0x00002900000c7802 */ /* 0x000fce0000000f00 */
[----:B-1----:R-:W-:Y:S05]  /*28f0*/  CALL.REL.NOINC `($__internal_7_$__cuda_sm20_sqrt_rn_f32_slowpath) ;  /* 0x0000001000b07944 */ /* 0x002fea0003c00000 */
[----:B------:R-:W-:Y:S01]  /*2900*/  MOV R0, R14 ;  /* 0x0000000e00007202 */ /* 0x000fe20000000f00 */
[----:B------:R-:W-:Y:S06]  /*2910*/  BRA `(.L_x_196) ;  /* 0x0000000000107947 */ /* 0x000fec0003800000 */
.L_x_195:
[----:B-1----:R-:W-:Y:S01]  /*2920*/  FMUL.FTZ R0, R5, R4 ;  /* 0x0000000405007220 */ /* 0x002fe20000410000 */
[----:B------:R-:W-:-:S03]  /*2930*/  FMUL.FTZ R4, R4, 0.5 ;  /* 0x3f00000004047820 */ /* 0x000fc60000410000 */
[----:B------:R-:W-:-:S04]  /*2940*/  FFMA R5, -R0, R0, R5 ;  /* 0x0000000000057223 */ /* 0x000fc80000000105 */
[----:B------:R-:W-:-:S07]  /*2950*/  FFMA R0, R5, R4, R0 ;  /* 0x0000000405007223 */ /* 0x000fce0000000000 */
.L_x_196:
[----:B------:R-:W-:-:S04]  /*2960*/  FADD R6, R9, 1 ;  /* 0x3f80000009067421 */ /* 0x000fc80000000000 */
[----:B------:R-:W-:-:S04]  /*2970*/  FMUL R6, R6, 0.5 ;  /* 0x3f00000006067820 */ /* 0x000fc80000400000 */
[----:B------:R0:W1:Y:S01]  /*2980*/  MUFU.RSQ R5, R6 ;  /* 0x0000000600057308 */ /* 0x0000620000001400 */
[----:B------:R-:W-:-:S04]  /*2990*/  IADD3 R4, PT, PT, R6, -0xd000000, RZ ;  /* 0xf300000006047810 */ /* 0x000fc80007ffe0ff */
[----:B------:R-:W-:-:S13]  /*29a0*/  ISETP.GT.U32.AND P0, PT, R4, 0x727fffff, PT ;  /* 0x727fffff0400780c */ /* 0x000fda0003f04070 */
[----:B01----:R-:W-:Y:S05]  /*29b0*/  @!P0 BRA `(.L_x_197) ;  /* 0x00000000000c8947 */ /* 0x003fea0003800000 */
[----:B------:R-:W-:-:S07]  /*29c0*/  MOV R12, 0x29e0 ;  /* 0x000029e0000c7802 */ /* 0x000fce0000000f00 */
[----:B------:R-:W-:Y:S05]  /*29d0*/  CALL.REL.NOINC `($__internal_7_$__cuda_sm20_sqrt_rn_f32_slowpath) ;  /* 0x0000001000787944 */ /* 0x000fea0003c00000 */
[----:B------:R-:W-:Y:S05]  /*29e0*/  BRA `(.L_x_198) ;  /* 0x0000000000107947 */ /* 0x000fea0003800000 */
.L_x_197:
[----:B------:R-:W-:Y:S01]  /*29f0*/  FMUL.FTZ R14, R6, R5 ;  /* 0x00000005060e7220 */ /* 0x000fe20000410000 */
[----:B------:R-:W-:-:S03]  /*2a00*/  FMUL.FTZ R4, R5, 0.5 ;  /* 0x3f00000005047820 */ /* 0x000fc60000410000 */
[----:B------:R-:W-:-:S04]  /*2a10*/  FFMA R5, -R14, R14, R6 ;  /* 0x0000000e0e057223 */ /* 0x000fc80000000106 */
[----:B------:R-:W-:-:S07]  /*2a20*/  FFMA R14, R5, R4, R14 ;  /* 0x00000004050e7223 */ /* 0x000fce000000000e */
.L_x_198:
[----:B------:R-:W-:Y:S01]  /*2a30*/  FMUL R17, R14, R0 ;  /* 0x000000000e117220 */ /* 0x000fe20000400000 */
[----:B------:R-:W-:Y:S01]  /*2a40*/  HFMA2 R0, -RZ, RZ, 1.875, 0 ;  /* 0x3f800000ff007431 */ /* 0x000fe200000001ff */
[----:B------:R-:W-:Y:S06]  /*2a50*/  BRA `(.L_x_191) ;  /* 0x0000000400987947 */ /* 0x000fec0003800000 */
.L_x_194:
[----:B------:R-:W-:-:S05]  /*2a60*/  FMUL R6, |R11|, 1.1920928955078125e-07 ;  /* 0x340000000b067820 */ /* 0x000fca0000400200 */
[----:B------:R-:W-:-:S13]  /*2a70*/  FSETP.GE.AND P0, PT, R5, R6, PT ;  /* 0x000000060500720b */ /* 0x000fda0003f06000 */
[----:B------:R-:W-:Y:S05]  /*2a80*/  @!P0 BRA `(.L_x_199) ;  /* 0x0000000000d48947 */ /* 0x000fea0003800000 */
        /* <DEDUP_REMOVED lines=17> */
.L_x_200:
[----:B------:R-:W-:-:S13]  /*2ba0*/  FSETP.GEU.AND P0, PT, R11, RZ, PT ;  /* 0x000000ff0b00720b */ /* 0x000fda0003f0e000 */
[----:B------:R-:W-:Y:S01]  /*2bb0*/  @!P0 FADD R5, -R11, R4 ;  /* 0x000000040b058221 */ /* 0x000fe20000000100 */
[----:B------:R-:W-:Y:S06]  /*2bc0*/  @!P0 BRA `(.L_x_201) ;  /* 0x0000000000408947 */ /* 0x000fec0003800000 */
[----:B------:R-:W-:-:S13]  /*2bd0*/  FSETP.NEU.AND P0, PT, R11, RZ, PT ;  /* 0x000000ff0b00720b */ /* 0x000fda0003f0d000 */
        /* <DEDUP_REMOVED lines=15> */
.L_x_201:
[----:B------:R-:W-:Y:S01]  /*2cd0*/  FMUL R4, R5, 0.5 ;  /* 0x3f00000005047820 */ /* 0x000fe20000400000 */
[----:B------:R-:W-:-:S03]  /*2ce0*/  FADD R9, R0, R9 ;  /* 0x0000000900097221 */ /* 0x000fc60000000000 */
[----:B------:R-:W-:-:S04]  /*2cf0*/  FFMA R4, R17, 0.5, R4 ;  /* 0x3f00000011047823 */ /* 0x000fc80000000004 */
[----:B------:R-:W-:-:S04]  /*2d00*/  FMUL R6, R4, R9 ;  /* 0x0000000904067220 */ /* 0x000fc80000400000 */
[----:B------:R0:W1:Y:S01]  /*2d10*/  MUFU.RSQ R5, R6 ;  /* 0x0000000600057308 */ /* 0x0000620000001400 */
[----:B------:R-:W-:-:S04]  /*2d20*/  IADD3 R4, PT, PT, R6, -0xd000000, RZ ;  /* 0xf300000006047810 */ /* 0x000fc80007ffe0ff */
[----:B------:R-:W-:-:S13]  /*2d30*/  ISETP.GT.U32.AND P0, PT, R4, 0x727fffff, PT ;  /* 0x727fffff0400780c */ /* 0x000fda0003f04070 */
[----:B01----:R-:W-:Y:S05]  /*2d40*/  @!P0 BRA `(.L_x_202) ;  /* 0x00000000000c8947 */ /* 0x003fea0003800000 */
[----:B------:R-:W-:-:S07]  /*2d50*/  MOV R12, 0x2d70 ;  /* 0x00002d70000c7802 */ /* 0x000fce0000000f00 */
[----:B------:R-:W-:Y:S05]  /*2d60*/  CALL.REL.NOINC `($__internal_7_$__cuda_sm20_sqrt_rn_f32_slowpath) ;  /* 0x0000000c00947944 */ /* 0x000fea0003c00000 */
[----:B------:R-:W-:Y:S05]  /*2d70*/  BRA `(.L_x_203) ;  /* 0x0000000000107947 */ /* 0x000fea0003800000 */
.L_x_202:
[----:B------:R-:W-:Y:S01]  /*2d80*/  FMUL.FTZ R14, R6, R5 ;  /* 0x00000005060e7220 */ /* 0x000fe20000410000 */
[----:B------:R-:W-:-:S03]  /*2d90*/  FMUL.FTZ R4, R5, 0.5 ;  /* 0x3f00000005047820 */ /* 0x000fc60000410000 */
[----:B------:R-:W-:-:S04]  /*2da0*/  FFMA R5, -R14, R14, R6 ;  /* 0x0000000e0e057223 */ /* 0x000fc80000000106 */
[----:B------:R-:W-:-:S07]  /*2db0*/  FFMA R14, R5, R4, R14 ;  /* 0x00000004050e7223 */ /* 0x000fce000000000e */
.L_x_203:
[----:B------:R-:W-:Y:S01]  /*2dc0*/  MOV R17, R14 ;  /* 0x0000000e00117202 */ /* 0x000fe20000000f00 */
[----:B------:R-:W-:Y:S06]  /*2dd0*/  BRA `(.L_x_191) ;  /* 0x0000000000b87947 */ /* 0x000fec0003800000 */
.L_x_199:
[----:B------:R-:W-:-:S13]  /*2de0*/  FSETP.GT.AND P0, PT, R0, 1, PT ;  /* 0x3f8000000000780b */ /* 0x000fda0003f04000 */
[----:B------:R-:W-:Y:S05]  /*2df0*/  @!P0 BRA `(.L_x_204) ;  /* 0x0000000000788947 */ /* 0x000fea0003800000 */
[----:B------:R-:W-:Y:S01]  /*2e00*/  FMUL R10, R10, R11 ;  /* 0x0000000b0a0a7220 */ /* 0x000fe20000400000 */
[----:B------:R-:W-:-:S03]  /*2e10*/  FMUL R5, R5, 2.81474976710656000000e+14 ;  /* 0x5780000005057820 */ /* 0x000fc60000400000 */
[----:B------:R0:W1:Y:S01]  /*2e20*/  MUFU.RSQ R6, R10 ;  /* 0x0000000a00067308 */ /* 0x0000620000001400 */
[----:B------:R-:W-:-:S04]  /*2e30*/  IADD3 R4, PT, PT, R10, -0xd000000, RZ ;  /* 0xf30000000a047810 */ /* 0x000fc80007ffe0ff */
[----:B------:R-:W-:Y:S01]  /*2e40*/  ISETP.GT.U32.AND P0, PT, R4, 0x727fffff, PT ;  /* 0x727fffff0400780c */ /* 0x000fe20003f04070 */
[----:B------:R-:W-:-:S12]  /*2e50*/  FMUL R4, R0, R5 ;  /* 0x0000000500047220 */ /* 0x000fd80000400000 */
[----:B01----:R-:W-:Y:S05]  /*2e60*/  @!P0 BRA `(.L_x_205) ;  /* 0x0000000000148947 */ /* 0x003fea0003800000 */
[----:B------:R-:W-:Y:S02]  /*2e70*/  MOV R6, R10 ;  /* 0x0000000a00067202 */ /* 0x000fe40000000f00 */
[----:B------:R-:W-:-:S07]  /*2e80*/  MOV R12, 0x2ea0 ;  /* 0x00002ea0000c7802 */ /* 0x000fce0000000f00 */
[----:B------:R-:W-:Y:S05]  /*2e90*/  CALL.REL.NOINC `($__internal_7_$__cuda_sm20_sqrt_rn_f32_slowpath) ;  /* 0x0000000c00487944 */ /* 0x000fea0003c00000 */
[----:B------:R-:W-:Y:S01]  /*2ea0*/  MOV R7, R14 ;  /* 0x0000000e00077202 */ /* 0x000fe20000000f00 */
[----:B------:R-:W-:Y:S06]  /*2eb0*/  BRA `(.L_x_206) ;  /* 0x0000000000107947 */ /* 0x000fec0003800000 */
.L_x_205:
[----:B------:R-:W-:Y:S01]  /*2ec0*/  FMUL.FTZ R7, R10, R6 ;  /* 0x000000060a077220 */ /* 0x000fe20000410000 */
[----:B------:R-:W-:-:S03]  /*2ed0*/  FMUL.FTZ R5, R6, 0.5 ;  /* 0x3f00000006057820 */ /* 0x000fc60000410000 */
[----:B------:R-:W-:-:S04]  /*2ee0*/  FFMA R6, -R7, R7, R10 ;  /* 0x0000000707067223 */ /* 0x000fc8000000010a */
[----:B------:R-:W-:-:S07]  /*2ef0*/  FFMA R7, R6, R5, R7 ;  /* 0x0000000506077223 */ /* 0x000fce0000000007 */
.L_x_206:
        /* <DEDUP_REMOVED lines=9> */
[----:B------:R-:W-:-:S07]  /*2f90*/  MOV R12, 0x2fb0 ;  /* 0x00002fb0000c7802 */ /* 0x000fce0000000f00 */
[----:B------:R-:W-:Y:S05]  /*2fa0*/  CALL.REL.NOINC `($__internal_8_$__cuda_sm3x_div_rn_noftz_f32_slowpath) ;  /* 0x0000000c00607944 */ /* 0x000fea0003c00000 */
[----:B------:R-:W-:-:S07]  /*2fb0*/  MOV R17, R14 ;  /* 0x0000000e00117202 */ /* 0x000fce0000000f00 */
.L_x_207:
[----:B------:R-:W-:Y:S01]  /*2fc0*/  FMUL R0, R0, 2.81474976710656000000e+14 ;  /* 0x5780000000007820 */ /* 0x000fe20000400000 */
[----:B------:R-:W-:Y:S06]  /*2fd0*/  BRA `(.L_x_191) ;  /* 0x0000000000387947 */ /* 0x000fec0003800000 */
.L_x_204:
[----:B------:R-:W-:-:S04]  /*2fe0*/  FADD R5, -R0, 1 ;  /* 0x3f80000000057421 */ /* 0x000fc80000000100 */
        /* <DEDUP_REMOVED lines=8> */
.L_x_208:
[----:B------:R-:W-:Y:S01]  /*3070*/  FMUL.FTZ R14, R6, R4 ;  /* 0x00000004060e7220 */ /* 0x000fe20000410000 */
[----:B------:R-:W-:-:S03]  /*3080*/  FMUL.FTZ R4, R4, 0.5 ;  /* 0x3f00000004047820 */ /* 0x000fc60000410000 */
[----:B------:R-:W-:-:S04]  /*3090*/  FFMA R5, -R14, R14, R6 ;  /* 0x0000000e0e057223 */ /* 0x000fc80000000106 */
[----:B------:R-:W-:-:S07]  /*30a0*/  FFMA R14, R5, R4, R14 ;  /* 0x00000004050e7223 */ /* 0x000fce000000000e */
.L_x_209:
[----:B------:R-:W-:-:S07]  /*30b0*/  MOV R17, R14 ;  /* 0x0000000e00117202 */ /* 0x000fce0000000f00 */
.L_x_191:
[----:B------:R-:W-:-:S13]  /*30c0*/  ISETP.GE.AND P0, PT, R3, RZ, PT ;  /* 0x000000ff0300720c */ /* 0x000fda0003f06270 */
[----:B------:R-:W-:Y:S05]  /*30d0*/  @!P0 BRA `(.L_x_210) ;  /* 0x0000000000ac8947 */ /* 0x000fea0003800000 */
[----:B------:R-:W-:-:S04]  /*30e0*/  FSETP.GT.AND P2, PT, |R17|, |R0|, PT ;  /* 0x400000001100720b */ /* 0x000fc80003f44200 */
[----:B------:R-:W-:Y:S02]  /*30f0*/  FSEL R3, |R17|, |R0|, P2 ;  /* 0x4000000011037208 */ /* 0x000fe40001000200 */
[----:B------:R-:W-:Y:S02]  /*3100*/  FSEL R6, |R0|, |R17|, P2 ;  /* 0x4000001100067208 */ /* 0x000fe40001000200 */
        /* <DEDUP_REMOVED lines=12> */
.L_x_211:
[----:B------:R-:W-:Y:S02]  /*31d0*/  HFMA2 R6, -RZ, RZ, 0.89990234375, 10328 ;  /* 0x3b33710bff067431 */ /* 0x000fe400000001ff */
[----:B------:R-:W-:Y:S01]  /*31e0*/  FMUL R5, R4, R4 ;  /* 0x0000000404057220 */ /* 0x000fe20000400000 */
[C---:B------:R-:W-:Y:S02]  /*31f0*/  ISETP.GE.AND P0, PT, R0.reuse, RZ, PT ;  /* 0x000000ff0000720c */ /* 0x040fe40003f06270 */
[----:B------:R-:W-:Y:S01]  /*3200*/  FSETP.NEU.AND P3, PT, |R0|, |R17|, PT ;  /* 0x400000110000720b */ /* 0x000fe20003f6d200 */
[----:B------:R-:W-:Y:S01]  /*3210*/  FADD R0, |R17|, |R0| ;  /* 0x4000000011007221 */ /* 0x000fe20000000200 */
[----:B------:R-:W-:Y:S01]  /*3220*/  FSETP.NEU.AND P1, PT, R3, RZ, PT ;  /* 0x000000ff0300720b */ /* 0x000fe20003f2d000 */
[----:B------:R-:W-:Y:S02]  /*3230*/  HFMA2 R3, -RZ, RZ, 2.04296875, -15.78125 ;  /* 0x4016cbe4ff037431 */ /* 0x000fe400000001ff */
[----:B------:R-:W-:-:S04]  /*3240*/  FFMA R6, R5, R6, -0.015681877732276916504 ;  /* 0xbc80774805067423 */ /* 0x000fc80000000006 */
        /* <DEDUP_REMOVED lines=8> */
[----:B------:R-:W-:-:S04]  /*32d0*/  FFMA R5, R5, R4, R4 ;  /* 0x0000000405057223 */ /* 0x000fc80000000004 */
[C---:B------:R-:W-:Y:S01]  /*32e0*/  FFMA R4, R6.reuse, 1.6832555532455444336, -R5 ;  /* 0x3fd774eb06047823 */ /* 0x040fe20000000805 */
[----:B------:R-:W-:-:S04]  /*32f0*/  FSEL R6, R6, 1.8663789033889770508, P2 ;  /* 0x3feee58106067808 */ /* 0x000fc80001000000 */
[-C--:B------:R-:W-:Y:S02]  /*3300*/  FSEL R4, R4, R5.reuse, P2 ;  /* 0x0000000504047208 */ /* 0x080fe40001000000 */
[----:B------:R-:W-:-:S05]  /*3310*/  FSEL R5, R5, -R5, P2 ;  /* 0x8000000505057208 */ /* 0x000fca0001000000 */
[----:B------:R-:W-:Y:S01]  /*3320*/  @!P0 FFMA R4, R6, 1.6832555532455444336, R5 ;  /* 0x3fd774eb06048823 */ /* 0x000fe20000000005 */
[----:B------:R-:W-:Y:S02]  /*3330*/  @!P3 FSEL R4, R3, 0.78539818525314331055, !P0 ;  /* 0x3f490fdb0304b808 */ /* 0x000fe40004000000 */
[----:B------:R-:W-:Y:S02]  /*3340*/  @!P1 FSEL R4, RZ, 3.1415927410125732422, P0 ;  /* 0x40490fdbff049808 */ /* 0x000fe40000000000 */
[----:B------:R-:W-:Y:S02]  /*3350*/  FSETP.NAN.AND P0, PT, R0, R0, PT ;  /* 0x000000000000720b */ /* 0x000fe40003f08000 */
[----:B------:R-:W-:-:S04]  /*3360*/  LOP3.LUT R17, R4, 0x80000000, R17, 0xb8, !PT ;  /* 0x8000000004117812 */ /* 0x000fc800078eb811 */
[----:B------:R-:W-:Y:S01]  /*3370*/  FSEL R4, R0, R17, P0 ;  /* 0x0000001100047208 */ /* 0x000fe20000000000 */
[----:B------:R-:W-:Y:S06]  /*3380*/  BRA `(.L_x_212) ;  /* 0x00000004008c7947 */ /* 0x000fec0003800000 */
.L_x_210:
[----:B------:R-:W-:-:S04]  /*3390*/  FSETP.GT.AND P2, PT, |R17|, |R0|, PT ;  /* 0x400000001100720b */ /* 0x000fc80003f44200 */
[----:B------:R-:W-:Y:S02]  /*33a0*/  FSEL R5, |R17|, |R0|, P2 ;  /* 0x4000000011057208 */ /* 0x000fe40001000200 */
[----:B------:R-:W-:Y:S02]  /*33b0*/  FSEL R6, |R0|, |R17|, P2 ;  /* 0x4000001100067208 */ /* 0x000fe40001000200 */
[----:B------:R-:W0:Y:S08]  /*33c0*/  MUFU.RCP R4, R5 ;  /* 0x0000000500047308 */ /* 0x000e300000001000 */
[----:B------:R-:W1:Y:S01]  /*33d0*/  FCHK P0, R6, R5 ;  /* 0x0000000506007302 */ /* 0x000e620000000000 */
[----:B0-----:R-:W-:-:S04]  /*33e0*/  FFMA R3, -R5, R4, 1 ;  /* 0x3f80000005037423 */ /* 0x001fc80000000104 */
[----:B------:R-:W-:Y:S01]  /*33f0*/  FFMA R7, R4, R3, R4 ;  /* 0x0000000304077223 */ /* 0x000fe20000000004 */
[----:B------:R-:W-:-:S03]  /*3400*/  FADD R3, -R0, -RZ ;  /* 0x800000ff00037221 */ /* 0x000fc60000000100 */
        /* <DEDUP_REMOVED lines=8> */
.L_x_213:
[----:B------:R-:W-:Y:S02]  /*3490*/  HFMA2 R7, -RZ, RZ, 0.89990234375, 10328 ;  /* 0x3b33710bff077431 */ /* 0x000fe400000001ff */
[----:B------:R-:W-:Y:S01]  /*34a0*/  FMUL R6, R4, R4 ;  /* 0x0000000404067220 */ /* 0x000fe20000400000 */
[----:B------:R-:W-:Y:S02]  /*34b0*/  ISETP.GE.AND P0, PT, R3, RZ, PT ;  /* 0x000000ff0300720c */ /* 0x000fe40003f06270 */
[----:B------:R-:W-:Y:S02]  /*34c0*/  FSETP.NEU.AND P3, PT, |R0|, |R17|, PT ;  /* 0x400000110000720b */ /* 0x000fe40003f6d200 */
        /* <DEDUP_REMOVED lines=11> */
[----:B------:R-:W-:-:S03]  /*3580*/  FSEL R3, R6, 1.8663789033889770508, P2 ;  /* 0x3feee58106037808 */ /* 0x000fc60001000000 */
[----:B------:R-:W-:-:S05]  /*3590*/  FFMA R4, R6, 1.6832555532455444336, -R7 ;  /* 0x3fd774eb06047823 */ /* 0x000fca0000000807 */
[-C--:B------:R-:W-:Y:S02]  /*35a0*/  FSEL R6, R4, R7.reuse, P2 ;  /* 0x0000000704067208 */ /* 0x080fe40001000000 */
[----:B------:R-:W-:-:S05]  /*35b0*/  FSEL R4, R7, -R7, P2 ;  /* 0x8000000707047208 */ /* 0x000fca0001000000 */
[----:B------:R-:W-:Y:S01]  /*35c0*/  @!P0 FFMA R6, R3, 1.6832555532455444336, R4 ;  /* 0x3fd774eb03068823 */ /* 0x000fe20000000004 */
[----:B------:R-:W-:-:S05]  /*35d0*/  HFMA2 R3, -RZ, RZ, 2.04296875, -15.78125 ;  /* 0x4016cbe4ff037431 */ /* 0x000fca00000001ff */
[----:B------:R-:W-:Y:S01]  /*35e0*/  @!P3 FSEL R6, R3, 0.78539818525314331055, !P0 ;  /* 0x3f490fdb0306b808 */ /* 0x000fe20004000000 */
[----:B------:R-:W-:Y:S01]  /*35f0*/  FADD R3, |R17|, |R0| ;  /* 0x4000000011037221 */ /* 0x000fe20000000200 */
[----:B------:R-:W-:-:S04]  /*3600*/  @!P1 FSEL R6, RZ, 3.1415927410125732422, P0 ;  /* 0x40490fdbff069808 */ /* 0x000fc80000000000 */
[----:B------:R-:W-:Y:S02]  /*3610*/  FSETP.NAN.AND P0, PT, R3, R3, PT ;  /* 0x000000030300720b */ /* 0x000fe40003f08000 */
[----:B------:R-:W-:-:S04]  /*3620*/  LOP3.LUT R6, R6, 0x80000000, R17, 0xb8, !PT ;  /* 0x8000000006067812 */ /* 0x000fc800078eb811 */
[----:B------:R-:W-:Y:S01]  /*3630*/  FSEL R4, R3, R6, P0 ;  /* 0x0000000603047208 */ /* 0x000fe20000000000 */
[----:B------:R-:W-:Y:S06]  /*3640*/  BRA `(.L_x_212) ;  /* 0x0000000000dc7947 */ /* 0x000fec0003800000 */
.L_x_193:
[----:B------:R-:W-:-:S13]  /*3650*/  ISETP.GE.AND P0, PT, R3, RZ, PT ;  /* 0x000000ff0300720c */ /* 0x000fda0003f06270 */
[----:B------:R-:W-:Y:S05]  /*3660*/  @!P0 BRA `(.L_x_214) ;  /* 0x00000000006c8947 */ /* 0x000fea0003800000 */
[----:B------:R-:W-:Y:S01]  /*3670*/  MOV R3, 0x3f000000 ;  /* 0x3f00000000037802 */ /* 0x000fe20000000f00 */
[----:B------:R-:W-:Y:S01]  /*3680*/  HFMA2 R5, -RZ, RZ, 1.265625, -5052 ;  /* 0x3d10ecefff057431 */ /* 0x000fe200000001ff */
[C---:B------:R-:W-:Y:S02]  /*3690*/  FSETP.NEU.AND P1, PT, |R6|.reuse, 1, PT ;  /* 0x3f8000000600780b */ /* 0x040fe40003f2d200 */
[C---:B------:R-:W-:Y:S01]  /*36a0*/  FSETP.GT.AND P0, PT, |R6|.reuse, 0.56000000238418579102, PT ;  /* 0x3f0f5c290600780b */ /* 0x040fe20003f04200 */
[----:B------:R-:W-:-:S04]  /*36b0*/  FFMA R0, |R6|, -R3, 0.5 ;  /* 0x3f00000006007423 */ /* 0x000fc80000000a03 */
[----:B------:R-:W0:Y:S02]  /*36c0*/  MUFU.RSQ R3, R0 ;  /* 0x0000000000037308 */ /* 0x000e240000001400 */
[----:B0-----:R-:W-:Y:S01]  /*36d0*/  FMUL R4, R0, R3 ;  /* 0x0000000300047220 */ /* 0x001fe20000400000 */
[----:B------:R-:W-:-:S04]  /*36e0*/  FMUL R3, R3, -0.5 ;  /* 0xbf00000003037820 */ /* 0x000fc80000400000 */
[----:B------:R-:W-:-:S04]  /*36f0*/  FFMA R3, R4, R3, 0.5 ;  /* 0x3f00000004037423 */ /* 0x000fc80000000003 */
[----:B------:R-:W-:-:S05]  /*3700*/  FFMA R3, R4, R3, R4 ;  /* 0x0000000304037223 */ /* 0x000fca0000000004 */
[----:B------:R-:W-:Y:S02]  /*3710*/  FSEL R3, R3, RZ, P1 ;  /* 0x000000ff03037208 */ /* 0x000fe40000800000 */
[----:B------:R-:W-:Y:S02]  /*3720*/  FSETP.GT.AND P1, PT, R6, 0.56000000238418579102, PT ;  /* 0x3f0f5c290600780b */ /* 0x000fe40003f24000 */
[----:B------:R-:W-:-:S04]  /*3730*/  FSEL R3, R3, |R6|, P0 ;  /* 0x4000000603037208 */ /* 0x000fc80000000000 */
[----:B------:R-:W-:-:S05]  /*3740*/  LOP3.LUT R3, R3, 0x80000000, R6, 0xb8, !PT ;  /* 0x8000000003037812 */ /* 0x000fca00078eb806 */
[----:B------:R-:W-:-:S04]  /*3750*/  FMUL R0, R3, R3 ;  /* 0x0000000303007220 */ /* 0x000fc80000400000 */
[----:B------:R-:W-:-:S04]  /*3760*/  FFMA R5, R0, R5, 0.016980519518256187439 ;  /* 0x3c8b1abb00057423 */ /* 0x000fc80000000005 */
[----:B------:R-:W-:-:S04]  /*3770*/  FFMA R5, R0, R5, 0.030762933194637298584 ;  /* 0x3cfc028c00057423 */ /* 0x000fc80000000005 */
[----:B------:R-:W-:-:S04]  /*3780*/  FFMA R5, R0, R5, 0.044709417968988418579 ;  /* 0x3d37213900057423 */ /* 0x000fc80000000005 */
[----:B------:R-:W-:-:S04]  /*3790*/  FFMA R5, R0, R5, 0.074989043176174163818 ;  /* 0x3d9993db00057423 */ /* 0x000fc80000000005 */
[----:B------:R-:W-:-:S04]  /*37a0*/  FFMA R5, R0, R5, 0.16666707396507263184 ;  /* 0x3e2aaac600057423 */ /* 0x000fc80000000005 */
[----:B------:R-:W-:-:S04]  /*37b0*/  FMUL R0, R0, R5 ;  /* 0x0000000500007220 */ /* 0x000fc80000400000 */
[----:B------:R-:W-:Y:S01]  /*37c0*/  FFMA R4, R3, R0, R3 ;  /* 0x0000000003047223 */ /* 0x000fe20000000003 */
[----:B------:R-:W-:-:S04]  /*37d0*/  MOV R3, 0x3f6ee581 ;  /* 0x3f6ee58100037802 */ /* 0x000fc80000000f00 */
[----:B------:R-:W-:-:S05]  /*37e0*/  FSEL R0, R4, -R4, P0 ;  /* 0x8000000404007208 */ /* 0x000fca0000000000 */
[----:B------:R-:W-:-:S04]  /*37f0*/  @!P1 FFMA R4, R3, 1.6832555532455444336, R0 ;  /* 0x3fd774eb03049823 */ /* 0x000fc80000000000 */
[----:B------:R-:W-:Y:S01]  /*3800*/  @P0 FADD R4, R4, R4 ;  /* 0x0000000404040221 */ /* 0x000fe20000000000 */
[----:B------:R-:W-:Y:S06]  /*3810*/  BRA `(.L_x_212) ;  /* 0x0000000000687947 */ /* 0x000fec0003800000 */
.L_x_214:
[----:B------:R-:W-:Y:S01]  /*3820*/  HFMA2 R3, -RZ, RZ, 1.75, 0 ;  /* 0x3f000000ff037431 */ /* 0x000fe200000001ff */
[C---:B------:R-:W-:Y:S02]  /*3830*/  FSETP.NEU.AND P0, PT, |R6|.reuse, 1, PT ;  /* 0x3f8000000600780b */ /* 0x040fe40003f0d200 */
[C---:B------:R-:W-:Y:S02]  /*3840*/  FSETP.GT.AND P1, PT, |R6|.reuse, 0.56000000238418579102, PT ;  /* 0x3f0f5c290600780b */ /* 0x040fe40003f24200 */
[----:B------:R-:W-:-:S04]  /*3850*/  FFMA R3, |R6|, -R3, 0.5 ;  /* 0x3f00000006037423 */ /* 0x000fc80000000a03 */
[----:B------:R-:W0:Y:S02]  /*3860*/  MUFU.RSQ R0, R3 ;  /* 0x0000000300007308 */ /* 0x000e240000001400 */
[----:B0-----:R-:W-:Y:S01]  /*3870*/  FMUL R4, R3, R0 ;  /* 0x0000000003047220 */ /* 0x001fe20000400000 */
[----:B------:R-:W-:Y:S01]  /*3880*/  FMUL R5, R0, -0.5 ;  /* 0xbf00000000057820 */ /* 0x000fe20000400000 */
[----:B------:R-:W-:-:S03]  /*3890*/  FADD R0, -R6, -RZ ;  /* 0x800000ff06007221 */ /* 0x000fc60000000100 */
[----:B------:R-:W-:-:S04]  /*38a0*/  FFMA R5, R4, R5, 0.5 ;  /* 0x3f00000004057423 */ /* 0x000fc80000000005 */
[----:B------:R-:W-:Y:S01]  /*38b0*/  FFMA R5, R4, R5, R4 ;  /* 0x0000000504057223 */ /* 0x000fe20000000004 */
[----:B------:R-:W-:-:S04]  /*38c0*/  MOV R4, 0x3d10ecef ;  /* 0x3d10ecef00047802 */ /* 0x000fc80000000f00 */
[----:B------:R-:W-:-:S04]  /*38d0*/  FSEL R5, R5, RZ, P0 ;  /* 0x000000ff05057208 */ /* 0x000fc80000000000 */
        /* <DEDUP_REMOVED lines=8> */
[----:B------:R-:W-:Y:S01]  /*3960*/  FMUL R3, R3, R4 ;  /* 0x0000000403037220 */ /* 0x000fe20000400000 */
[----:B------:R-:W-:-:S03]  /*3970*/  HFMA2 R4, -RZ, RZ, 1.857421875, -1409 ;  /* 0x3f6ee581ff047431 */ /* 0x000fc600000001ff */
[----:B------:R-:W-:-:S05]  /*3980*/  FFMA R3, R0, R3, R0 ;  /* 0x0000000300037223 */ /* 0x000fca0000000000 */
[----:B------:R-:W-:-:S05]  /*3990*/  FSEL R3, R3, -R3, P1 ;  /* 0x8000000303037208 */ /* 0x000fca0000800000 */
[----:B------:R-:W-:-:S04]  /*39a0*/  FFMA R4, R4, 1.6832555532455444336, R3 ;  /* 0x3fd774eb04047823 */ /* 0x000fc80000000003 */
[----:B------:R-:W-:-:S07]  /*39b0*/  @P1 FADD R4, R4, R4 ;  /* 0x0000000404041221 */ /* 0x000fce0000000000 */
.L_x_212:
[----:B------:R-:W-:-:S04]  /*39c0*/  ISETP.GE.AND P0, PT, R2, RZ, PT ;  /* 0x000000ff0200720c */ /* 0x000fc80003f06270 */
[----:B------:R-:W-:-:S09]  /*39d0*/  FSEL R8, R8, -R8, !P0 ;  /* 0x8000000808087208 */ /* 0x000fd20004000000 */
.L_x_156:
        /* <DEDUP_REMOVED lines=11> */
[----:B------:R1:W2:Y:S01]  /*3a90*/  MUFU.RSQ R5, R6 ;  /* 0x0000000600057308 */ /* 0x0002a20000001400 */
[----:B------:R-:W-:-:S04]  /*3aa0*/  IADD3 R4, PT, PT, R6, -0xd000000, RZ ;  /* 0xf300000006047810 */ /* 0x000fc80007ffe0ff */
[----:B------:R-:W-:-:S13]  /*3ab0*/  ISETP.GT.U32.AND P0, PT, R4, 0x727fffff, PT ;  /* 0x727fffff0400780c */ /* 0x000fda0003f04070 */
[----:B012---:R-:W-:Y:S05]  /*3ac0*/  @!P0 BRA `(.L_x_215) ;  /* 0x00000000000c8947 */ /* 0x007fea0003800000 */
[----:B------:R-:W-:-:S07]  /*3ad0*/  MOV R12, 0x3af0 ;  /* 0x00003af0000c7802 */ /* 0x000fce0000000f00 */
[----:B------:R-:W-:Y:S05]  /*3ae0*/  CALL.REL.NOINC `($__internal_7_$__cuda_sm20_sqrt_rn_f32_slowpath) ;  /* 0x0000000000347944 */ /* 0x000fea0003c00000 */
[----:B------:R-:W-:Y:S05]  /*3af0*/  BRA `(.L_x_216) ;  /* 0x0000000000107947 */ /* 0x000fea0003800000 */
.L_x_215:
[----:B------:R-:W-:Y:S01]  /*3b00*/  FMUL.FTZ R14, R6, R5 ;  /* 0x00000005060e7220 */ /* 0x000fe20000410000 */
[----:B------:R-:W-:-:S03]  /*3b10*/  FMUL.FTZ R4, R5, 0.5 ;  /* 0x3f00000005047820 */ /* 0x000fc60000410000 */
[----:B------:R-:W-:-:S04]  /*3b20*/  FFMA R5, -R14, R14, R6 ;  /* 0x0000000e0e057223 */ /* 0x000fc80000000106 */
[----:B------:R-:W-:-:S07]  /*3b30*/  FFMA R14, R5, R4, R14 ;  /* 0x00000004050e7223 */ /* 0x000fce000000000e */
.L_x_216:
        /* <DEDUP_REMOVED lines=8> */
        .weak           $__internal_7_$__cuda_sm20_sqrt_rn_f32_slowpath
        .type           $__internal_7_$__cuda_sm20_sqrt_rn_f32_slowpath,@function
        .size           $__internal_7_$__cuda_sm20_sqrt_rn_f32_slowpath,($__internal_8_$__cuda_sm3x_div_rn_noftz_f32_slowpath - $__internal_7_$__cuda_sm20_sqrt_rn_f32_slowpath)
$__internal_7_$__cuda_sm20_sqrt_rn_f32_slowpath:
[----:B------:R-:W-:-:S13]  /*3bc0*/  LOP3.LUT P0, RZ, R6, 0x7fffffff, RZ, 0xc0, !PT ;  /* 0x7fffffff06ff7812 */ /* 0x000fda000780c0ff */
[----:B------:R-:W-:Y:S01]  /*3bd0*/  @!P0 MOV R14, R6 ;  /* 0x00000006000e8202 */ /* 0x000fe20000000f00 */
[----:B------:R-:W-:Y:S06]  /*3be0*/  @!P0 BRA `(.L_x_217) ;  /* 0x0000000000448947 */ /* 0x000fec0003800000 */
[----:B------:R-:W-:-:S13]  /*3bf0*/  FSETP.GEU.FTZ.AND P0, PT, R6, RZ, PT ;  /* 0x000000ff0600720b */ /* 0x000fda0003f1e000 */
        /* <DEDUP_REMOVED lines=16> */
.L_x_217:
[----:B------:R-:W-:Y:S01]  /*3d00*/  HFMA2 R7, -RZ, RZ, 0, 0 ;  /* 0x00000000ff077431 */ /* 0x000fe200000001ff */
[----:B------:R-:W-:-:S04]  /*3d10*/  MOV R6, R12 ;  /* 0x0000000c00067202 */ /* 0x000fc80000000f00 */
[----:B------:R-:W-:Y:S05]  /*3d20*/  RET.REL.NODEC R6 `(_Z19complex_acos_kernelPf) ;  /* 0xffffffc006b47950 */ /* 0x000fea0003c3ffff */
        .weak           $__internal_8_$__cuda_sm3x_div_rn_noftz_f32_slowpath
        .type           $__internal_8_$__cuda_sm3x_div_rn_noftz_f32_slowpath,@function
        .size           $__internal_8_$__cuda_sm3x_div_rn_noftz_f32_slowpath,(.L_x_351 - $__internal_8_$__cuda_sm3x_div_rn_noftz_f32_slowpath)
$__internal_8_$__cuda_sm3x_div_rn_noftz_f32_slowpath:
[----:B------:R-:W-:Y:S02]  /*3d30*/  SHF.R.U32.HI R14, RZ, 0x17, R7 ;  /* 0x00000017ff0e7819 */ /* 0x000fe40000011607 */
        /* <DEDUP_REMOVED lines=30> */
[----:B------:R-:W-:-:S03]  /*3f20*/  @!P1 FFMA R7, R7, 1.84467440737095516160e+19, RZ ;  /* 0x5f80000007079823 */ /* 0x000fc600000000ff */
[----:B------:R-:W-:-:S07]  /*3f30*/  @!P1 IADD3 R15, PT, PT, R15, 0x40, RZ ;  /* 0x000000400f0f9810 */ /* 0x000fce0007ffe0ff */
.L_x_218:
[----:B------:R-:W-:-:S04]  /*3f40*/  LEA R18, R14, 0xc0800000, 0x17 ;  /* 0xc08000000e127811 */ /* 0x000fc800078eb8ff */
[----:B------:R-:W-:Y:S02]  /*3f50*/  IADD3 R20, PT, PT, -R18, R7, RZ ;  /* 0x0000000712147210 */ /* 0x000fe40007ffe1ff */
[----:B------:R-:W-:Y:S02]  /*3f60*/  IADD3 R7, PT, PT, R16, -0x7f, RZ ;  /* 0xffffff8110077810 */ /* 0x000fe40007ffe0ff */
[----:B------:R-:W0:Y:S01]  /*3f70*/  MUFU.RCP R18, R20 ;  /* 0x0000001400127308 */ /* 0x000e220000001000 */
[----:B------:R-:W-:Y:S01]  /*3f80*/  FADD.FTZ R21, -R20, -RZ ;  /* 0x800000ff14157221 */ /* 0x000fe20000010100 */
[C---:B------:R-:W-:Y:S01]  /*3f90*/  IADD3 R14, PT, PT, R7.reuse, 0x7f, -R14 ;  /* 0x0000007f070e7810 */ /* 0x040fe20007ffe80e */
[----:B------:R-:W-:-:S03]  /*3fa0*/  IMAD R6, R7, -0x800000, R6 ;  /* 0xff80000007067824 */ /* 0x000fc600078e0206 */
[----:B------:R-:W-:Y:S01]  /*3fb0*/  IADD3 R15, PT, PT, R14, R15, RZ ;  /* 0x0000000f0e0f7210 */ /* 0x000fe20007ffe0ff */
[----:B0-----:R-:W-:-:S04]  /*3fc0*/  FFMA R19, R18, R21, 1 ;  /* 0x3f80000012137423 */ /* 0x001fc80000000015 */
        /* <DEDUP_REMOVED lines=8> */
[----:B------:R-:W-:-:S04]  /*4050*/  IADD3 R7, PT, PT, R14, R15, RZ ;  /* 0x0000000f0e077210 */ /* 0x000fc80007ffe0ff */
        /* <DEDUP_REMOVED lines=11> */
[CCC-:B------:R-:W-:Y:S01]  /*4110*/  FFMA.RP R14, R19.reuse, R21.reuse, R16.reuse ;  /* 0x00000015130e7223 */ /* 0x1c0fe20000008010 */
[----:B------:R-:W-:Y:S01]  /*4120*/  FFMA.RM R19, R19, R21, R16 ;  /* 0x0000001513137223 */ /* 0x000fe20000004010 */
[----:B------:R-:W-:Y:S02]  /*4130*/  IADD3 R16, PT, PT, R7, 0x20, RZ ;  /* 0x0000002007107810 */ /* 0x000fe40007ffe0ff */
[----:B------:R-:W-:Y:S02]  /*4140*/  LOP3.LUT R15, R15, 0x7fffff, RZ, 0xc0, !PT ;  /* 0x007fffff0f0f7812 */ /* 0x000fe400078ec0ff */
[----:B------:R-:W-:Y:S02]  /*4150*/  ISETP.NE.AND P3, PT, R7, RZ, PT ;  /* 0x000000ff0700720c */ /* 0x000fe40003f65270 */
[----:B------:R-:W-:Y:S02]  /*4160*/  LOP3.LUT R15, R15, 0x800000, RZ, 0xfc, !PT ;  /* 0x008000000f0f7812 */ /* 0x000fe400078efcff */
[----:B------:R-:W-:-:S02]  /*4170*/  ISETP.NE.AND P1, PT, R7, RZ, PT ;  /* 0x000000ff0700720c */ /* 0x000fc40003f25270 */
        /* <DEDUP_REMOVED lines=10> */
[----:B------:R-:W-:-:S04]  /*4220*/  LOP3.LUT R7, R7, R14, RZ, 0xc0, !PT ;  /* 0x0000000e07077212 */ /* 0x000fc800078ec0ff */
[----:B------:R-:W-:-:S04]  /*4230*/  IADD3 R7, PT, PT, R16, R7, RZ ;  /* 0x0000000710077210 */ /* 0x000fc80007ffe0ff */
[----:B------:R-:W-:Y:S01]  /*4240*/  LOP3.LUT R6, R7, R6, RZ, 0xfc, !PT ;  /* 0x0000000607067212 */ /* 0x000fe200078efcff */
[----:B------:R-:W-:Y:S06]  /*4250*/  BRA `(.L_x_225) ;  /* 0x0000000000347947 */ /* 0x000fec0003800000 */
.L_x_224:
[----:B------:R-:W-:-:S04]  /*4260*/  LOP3.LUT R6, R6, 0x80000000, RZ, 0xc0, !PT ;  /* 0x8000000006067812 */ /* 0x000fc800078ec0ff */
[----:B------:R-:W-:Y:S01]  /*4270*/  LOP3.LUT R6, R6, 0x7f800000, RZ, 0xfc, !PT ;  /* 0x7f80000006067812 */ /* 0x000fe200078efcff */
[----:B------:R-:W-:Y:S06]  /*4280*/  BRA `(.L_x_225) ;  /* 0x0000000000287947 */ /* 0x000fec0003800000 */
.L_x_223:
[----:B------:R-:W-:Y:S01]  /*4290*/  LEA R6, R15, R6, 0x17 ;  /* 0x000000060f067211 */ /* 0x000fe200078eb8ff */
[----:B------:R-:W-:Y:S06]  /*42a0*/  BRA `(.L_x_225) ;  /* 0x0000000000207947 */ /* 0x000fec0003800000 */
.L_x_222:
[----:B------:R-:W-:-:S04]  /*42b0*/  LOP3.LUT R6, R7, 0x80000000, R6, 0x48, !PT ;  /* 0x8000000007067812 */ /* 0x000fc800078e4806 */
[----:B------:R-:W-:Y:S01]  /*42c0*/  LOP3.LUT R6, R6, 0x7f800000, RZ, 0xfc, !PT ;  /* 0x7f80000006067812 */ /* 0x000fe200078efcff */
[----:B------:R-:W-:Y:S06]  /*42d0*/  BRA `(.L_x_225) ;  /* 0x0000000000147947 */ /* 0x000fec0003800000 */
.L_x_221:
[----:B------:R-:W-:Y:S01]  /*42e0*/  LOP3.LUT R6, R7, 0x80000000, R6, 0x48, !PT ;  /* 0x8000000007067812 */ /* 0x000fe200078e4806 */
[----:B------:R-:W-:Y:S06]  /*42f0*/  BRA `(.L_x_225) ;  /* 0x00000000000c7947 */ /* 0x000fec0003800000 */
.L_x_220:
[----:B------:R-:W0:Y:S01]  /*4300*/  MUFU.RSQ R6, -QNAN ;  /* 0xffc0000000067908 */ /* 0x000e220000001400 */
[----:B------:R-:W-:Y:S05]  /*4310*/  BRA `(.L_x_225) ;  /* 0x0000000000047947 */ /* 0x000fea0003800000 */
.L_x_219:
[----:B------:R-:W-:-:S07]  /*4320*/  FADD.FTZ R6, R6, R7 ;  /* 0x0000000706067221 */ /* 0x000fce0000010000 */
.L_x_225:
[----:B------:R-:W-:Y:S01]  /*4330*/  HFMA2 R7, -RZ, RZ, 0, 0 ;  /* 0x00000000ff077431 */ /* 0x000fe200000001ff */
[----:B0-----:R-:W-:Y:S02]  /*4340*/  MOV R14, R6 ;  /* 0x00000006000e7202 */ /* 0x001fe40000000f00 */
[----:B------:R-:W-:-:S04]  /*4350*/  MOV R6, R12 ;  /* 0x0000000c00067202 */ /* 0x000fc80000000f00 */
[----:B------:R-:W-:Y:S05]  /*4360*/  RET.REL.NODEC R6 `(_Z19complex_acos_kernelPf) ;  /* 0xffffffbc06247950 */ /* 0x000fea0003c3ffff */
.L_x_226:
        /* <DEDUP_REMOVED lines=9> */
.L_x_351:


//--------------------- .text._Z19complex_asin_kernelPf --------------------------
	.section	.text._Z19complex_asin_kernelPf,"ax",@progbits
	.align	128
        .global         _Z19complex_asin_kernelPf
        .type           _Z19complex_asin_kernelPf,@function
        .size           _Z19complex_asin_kernelPf,(.L_x_353 - _Z19complex_asin_kernelPf)
        .other          _Z19complex_asin_kernelPf,@"STO_CUDA_ENTRY STV_DEFAULT"
_Z19complex_asin_kernelPf:
.text._Z19complex_asin_kernelPf:
        /* <DEDUP_REMOVED lines=16> */
[----:B------:R-:W-:Y:S01]  /*0100*/  FSETP.NAN.AND P0, PT, |R0|, |R0|, PT ;  /* 0x400000000000720b */ /* 0x000fe20003f08200 */
[C---:B------:R-:W-:Y:S01]  /*0110*/  FADD R2, |R3|.reuse, -RZ ;  /* 0x800000ff03027221 */ /* 0x040fe20000000200 */
[----:B------:R-:W-:-:S13]  /*0120*/  FSETP.NUM.AND P1, PT, |R3|, |R3|, PT ;  /* 0x400000030300720b */ /* 0x000fda0003f27200 */
[----:B------:R-:W-:Y:S05]  /*0130*/  @!P0 BRA P1, `(.L_x_227) ;  /* 0x00000000003c8947 */ /* 0x000fea0000800000 */
[----:B------:R-:W-:-:S13]  /*0140*/  FSETP.NEU.AND P0, PT, R2, +INF , PT ;  /* 0x7f8000000200780b */ /* 0x000fda0003f0d000 */
[----:B------:R-:W-:Y:S01]  /*0150*/  @!P0 FADD R0, R0, R0 ;  /* 0x0000000000008221 */ /* 0x000fe20000000000 */
[----:B------:R-:W-:Y:S06]  /*0160*/  @!P0 BRA `(.L_x_228) ;  /* 0x0000004000c48947 */ /* 0x000fec0003800000 */
[----:B------:R-:W-:-:S13]  /*0170*/  FSETP.NEU.AND P0, PT, R5, +INF , PT ;  /* 0x7f8000000500780b */ /* 0x000fda0003f0d000 */
[----:B------:R-:W-:Y:S01]  /*0180*/  @!P0 FADD R2, R3, R3 ;  /* 0x0000000303028221 */ /* 0x000fe20000000000 */
[----:B------:R-:W-:-:S04]  /*0190*/  @!P0 MOV R3, R0 ;  /* 0x0000000000038202 */ /* 0x000fc80000000f00 */
[----:B------:R-:W-:Y:S01]  /*01a0*/  @!P0 MOV R0, R2 ;  /* 0x0000000200008202 */ /* 0x000fe20000000f00 */
[----:B------:R-:W-:Y:S06]  /*01b0*/  @!P0 BRA `(.L_x_228) ;  /* 0x0000004000b08947 */ /* 0x000fec0003800000 */
[----:B------:R-:W-:-:S13]  /*01c0*/  FSETP.NEU.AND P0, PT, R0, RZ, PT ;  /* 0x000000ff0000720b */ /* 0x000fda0003f0d000 */
[----:B------:R-:W-:Y:S01]  /*01d0*/  @!P0 FADD R3, R3, R3 ;  /* 0x0000000303038221 */ /* 0x000fe20000000000 */
[----:B------:R-:W-:-:S03]  /*01e0*/  @P0 FADD R5, RZ, R0 ;  /* 0x00000000ff050221 */ /* 0x000fc60000000000 */
[----:B------:R-:W-:-:S04]  /*01f0*/  @P0 FADD R2, RZ, R3 ;  /* 0x00000003ff020221 */ /* 0x000fc80000000000 */
[----:B------:R-:W-:-:S05]  /*0200*/  @P0 FADD R3, R2, R5 ;  /* 0x0000000502030221 */ /* 0x000fca0000000000 */
[----:B------:R-:W-:Y:S01]  /*0210*/  @P0 MOV R0, R3 ;  /* 0x0000000300000202 */ /* 0x000fe20000000f00 */
[----:B------:R-:W-:Y:S06]  /*0220*/  BRA `(.L_x_228) ;  /* 0x0000004000947947 */ /* 0x000fec0003800000 */
.L_x_227:
[----:B------:R-:W-:-:S04]  /*0230*/  FMNMX R4, R2, R5, !PT ;  /* 0x0000000502047209 */ /* 0x000fc80007800000 */
[----:B------:R-:W-:-:S13]  /*0240*/  FSETP.GT.AND P0, PT, R4, 8388608, PT ;  /* 0x4b0000000400780b */ /* 0x000fda0003f04000 */
[----:B------:R-:W-:Y:S05]  /*0250*/  @!P0 BRA `(.L_x_229) ;  /* 0x0000002000988947 */ /* 0x000fea0003800000 */
[----:B------:R-:W-:-:S13]  /*0260*/  ISETP.GE.AND P0, PT, R3, RZ, PT ;  /* 0x000000ff0300720c */ /* 0x000fda0003f06270 */
        /* <DEDUP_REMOVED lines=18> */
[----:B------:R-:W-:Y:S05]  /*0390*/  CALL.REL.NOINC `($__internal_10_$__cuda_sm3x_div_rn_noftz_f32_slowpath) ;  /* 0x0000004400147944 */ /* 0x000fea0003c00000 */
[----:B------:R-:W-:-:S07]  /*03a0*/  MOV R14, R4 ;  /* 0x00000004000e7202 */ /* 0x000fce0000000f00 */
.L_x_232:
        /* <DEDUP_REMOVED lines=12> */
[----:B------:R-:W-:Y:S05]  /*0470*/  CALL.REL.NOINC `($__internal_10_$__cuda_sm3x_div_rn_noftz_f32_slowpath) ;  /* 0x0000004000dc7944 */ /* 0x000fea0003c00000 */
.L_x_233:
        /* <DEDUP_REMOVED lines=16> */
[----:B------:R-:W-:Y:S05]  /*0580*/  CALL.REL.NOINC `($__internal_9_$__cuda_sm20_sqrt_rn_f32_slowpath) ;  /* 0x00000040003c7944 */ /* 0x000fea0003c00000 */
[----:B------:R-:W-:Y:S05]  /*0590*/  BRA `(.L_x_235) ;  /* 0x0000000000107947 */ /* 0x000fea0003800000 */
.L_x_234:
[----:B------:R-:W-:Y:S01]  /*05a0*/  FMUL.FTZ R4, R9, R8 ;  /* 0x0000000809047220 */ /* 0x000fe20000410000 */
[----:B------:R-:W-:-:S03]  /*05b0*/  FMUL.FTZ R8, R8, 0.5 ;  /* 0x3f00000008087820 */ /* 0x000fc60000410000 */
[----:B------:R-:W-:-:S04]  /*05c0*/  FFMA R9, -R4, R4, R9 ;  /* 0x0000000404097223 */ /* 0x000fc80000000109 */
[----:B------:R-:W-:-:S07]  /*05d0*/  FFMA R4, R9, R8, R4 ;  /* 0x0000000809047223 */ /* 0x000fce0000000004 */
.L_x_235:
        /* <DEDUP_REMOVED lines=26> */
[----:B------:R-:W-:Y:S01]  /*0780*/  I2FP.F32.S32 R9, R8 ;  /* 0x0000000800097245 */ /* 0x000fe20000201400 */
[----:B------:R-:W-:Y:S02]  /*0790*/  FFMA R8, R6, R13, RZ ;  /* 0x0000000d06087223 */ /* 0x000fe400000000ff */
[C---:B------:R-:W-:Y:S02]  /*07a0*/  FMUL R11, R10.reuse, R11 ;  /* 0x0000000b0a0b7220 */ /* 0x040fe40000400000 */
[----:B------:R-:W-:Y:S02]  /*07b0*/  FFMA R4, R9, 1.1920928955078125e-07, R4 ;  /* 0x3400000009047823 */ /* 0x000fe40000000004 */
[----:B------:R-:W-:Y:S01]  /*07c0*/  FFMA R11, R10, R11, R10 ;  /* 0x0000000b0a0b7223 */ /* 0x000fe2000000000a */
[----:B------:R-:W-:-:S03]  /*07d0*/  MOV R10, 0x7f800000 ;  /* 0x7f800000000a7802 */ /* 0x000fc60000000f00 */
[----:B------:R-:W-:Y:S02]  /*07e0*/  FFMA R4, R4, 0.69314718246459960938, R11 ;  /* 0x3f31721804047823 */ /* 0x000fe4000000000b */
        /* <DEDUP_REMOVED lines=10> */
[----:B------:R-:W-:Y:S05]  /*0890*/  CALL.REL.NOINC `($__internal_10_$__cuda_sm3x_div_rn_noftz_f32_slowpath) ;  /* 0x0000003c00d47944 */ /* 0x000fea0003c00000 */
[----:B------:R-:W-:-:S07]  /*08a0*/  MOV R7, R4 ;  /* 0x0000000400077202 */ /* 0x000fce0000000f00 */
.L_x_236:
[----:B------:R-:W-:Y:S01]  /*08b0*/  MOV R9, 0x3b33710b ;  /* 0x3b33710b00097802 */ /* 0x000fe20000000f00 */
[----:B------:R-:W-:Y:S01]  /*08c0*/  FMUL R4, R7, R7 ;  /* 0x0000000707047220 */ /* 0x000fe20000400000 */
[C---:B------:R-:W-:Y:S01]  /*08d0*/  FSETP.NEU.AND P0, PT, R2.reuse, R5, PT ;  /* 0x000000050200720b */ /* 0x040fe20003f0d000 */
[----:B------:R-:W-:Y:S02]  /*08e0*/  FADD R2, R2, R5 ;  /* 0x0000000502027221 */ /* 0x000fe40000000000 */
        /* <DEDUP_REMOVED lines=10> */
[----:B------:R-:W-:-:S05]  /*0990*/  @!P2 FFMA R4, R9, 1.6832555532455444336, -R4 ;  /* 0x3fd774eb0904a823 */ /* 0x000fca0000000804 */
[----:B------:R-:W-:Y:S02]  /*09a0*/  FSEL R5, R4, 0.78539818525314331055, P0 ;  /* 0x3f490fdb04057808 */ /* 0x000fe40000000000 */
[----:B------:R-:W-:Y:S02]  /*09b0*/  FSETP.NAN.AND P0, PT, |R2|, |R2|, PT ;  /* 0x400000020200720b */ /* 0x000fe40003f08200 */
[----:B------:R-:W-:-:S04]  /*09c0*/  LOP3.LUT R5, R5, 0x80000000, R0, 0xb8, !PT ;  /* 0x8000000005057812 */ /* 0x000fc800078eb800 */
[----:B------:R-:W-:Y:S01]  /*09d0*/  FSEL R5, R2, R5, P0 ;  /* 0x0000000502057208 */ /* 0x000fe20000000000 */
[----:B------:R-:W-:Y:S06]  /*09e0*/  BRA `(.L_x_237) ;  /* 0x0000001800a47947 */ /* 0x000fec0003800000 */
.L_x_231:
        /* <DEDUP_REMOVED lines=19> */
.L_x_239:
[----:B------:R-:W-:Y:S01]  /*0b20*/  FMUL.FTZ R4, R9, R8 ;  /* 0x0000000809047220 */ /* 0x000fe20000410000 */
[----:B------:R-:W-:-:S03]  /*0b30*/  FMUL.FTZ R8, R8, 0.5 ;  /* 0x3f00000008087820 */ /* 0x000fc60000410000 */
[----:B------:R-:W-:-:S04]  /*0b40*/  FFMA R9, -R4, R4, R9 ;  /* 0x0000000404097223 */ /* 0x000fc80000000109 */
[----:B------:R-:W-:-:S07]  /*0b50*/  FFMA R4, R9, R8, R4 ;  /* 0x0000000809047223 */ /* 0x000fce0000000004 */
.L_x_240:
        /* <DEDUP_REMOVED lines=42> */
[----:B------:R-:W-:Y:S05]  /*0e00*/  CALL.REL.NOINC `($__internal_10_$__cuda_sm3x_div_rn_noftz_f32_slowpath) ;  /* 0x0000003800787944 */ /* 0x000fea0003c00000 */
[----:B------:R-:W-:-:S07]  /*0e10*/  MOV R7, R4 ;  /* 0x0000000400077202 */ /* 0x000fce0000000f00 */
.L_x_241:
[----:B------:R-:W-:Y:S01]  /*0e20*/  MOV R9, 0x3b33710b ;  /* 0x3b33710b00097802 */ /* 0x000fe20000000f00 */
[----:B------:R-:W-:Y:S01]  /*0e30*/  FMUL R4, R7, R7 ;  /* 0x0000000707047220 */ /* 0x000fe20000400000 */
[C---:B------:R-:W-:Y:S01]  /*0e40*/  FSETP.NEU.AND P1, PT, R2.reuse, R5, PT ;  /* 0x000000050200720b */ /* 0x040fe20003f2d000 */
[----:B------:R-:W-:Y:S01]  /*0e50*/  FADD R2, R2, R5 ;  /* 0x0000000502027221 */ /* 0x000fe20000000000 */
        /* <DEDUP_REMOVED lines=12> */
[----:B------:R-:W-:-:S04]  /*0f20*/  FSEL R4, R4, 0.78539818525314331055, P1 ;  /* 0x3f490fdb04047808 */ /* 0x000fc80000800000 */
[----:B------:R-:W-:Y:S02]  /*0f30*/  FSEL R5, R4, RZ, P0 ;  /* 0x000000ff04057208 */ /* 0x000fe40000000000 */
[----:B------:R-:W-:Y:S02]  /*0f40*/  FSETP.NAN.AND P0, PT, |R2|, |R2|, PT ;  /* 0x400000020200720b */ /* 0x000fe40003f08200 */
[----:B------:R-:W-:-:S04]  /*0f50*/  LOP3.LUT R5, R5, 0x80000000, R0, 0xb8, !PT ;  /* 0x8000000005057812 */ /* 0x000fc800078eb800 */
[----:B------:R-:W-:Y:S01]  /*0f60*/  FSEL R5, R2, R5, P0 ;  /* 0x0000000502057208 */ /* 0x000fe20000000000 */
[----:B------:R-:W-:Y:S06]  /*0f70*/  BRA `(.L_x_237) ;  /* 0x0000001400407947 */ /* 0x000fec0003800000 */
.L_x_238:
        /* <DEDUP_REMOVED lines=40> */
[----:B------:R-:W-:Y:S05]  /*1200*/  CALL.REL.NOINC `($__internal_10_$__cuda_sm3x_div_rn_noftz_f32_slowpath) ;  /* 0x0000003400787944 */ /* 0x000fea0003c00000 */
.L_x_242:
[----:B------:R-:W-:Y:S01]  /*1210*/  MOV R7, 0x3b33710b ;  /* 0x3b33710b00077802 */ /* 0x000fe20000000f00 */
[----:B------:R-:W-:Y:S01]  /*1220*/  FMUL R6, R4, R4 ;  /* 0x0000000404067220 */ /* 0x000fe20000400000 */
[----:B------:R-:W-:Y:S02]  /*1230*/  MOV R9, 0x3f6ee581 ;  /* 0x3f6ee58100097802 */ /* 0x000fe40000000f00 */
        /* <DEDUP_REMOVED lines=10> */
[----:B------:R-:W-:-:S04]  /*12e0*/  FMUL R7, R6, R7 ;  /* 0x0000000706077220 */ /* 0x000fc80000400000 */
        /* <DEDUP_REMOVED lines=8> */
.L_x_230:
[CC--:B------:R-:W-:Y:S01]  /*1370*/  FSETP.GEU.AND P2, PT, |R3|.reuse, |R0|.reuse, PT ;  /* 0x400000000300720b */ /* 0x0c0fe20003f4e200 */
[C---:B------:R-:W-:Y:S01]  /*1380*/  FADD R6, -R0.reuse, -RZ ;  /* 0x800000ff00067221 */ /* 0x040fe20000000100 */
[C---:B------:R-:W-:Y:S01]  /*1390*/  FADD R14, |R3|.reuse, -RZ ;  /* 0x800000ff030e7221 */ /* 0x040fe20000000200 */
[C---:B------:R-:W-:Y:S01]  /*13a0*/  FADD R9, |R0|.reuse, -RZ ;  /* 0x800000ff00097221 */ /* 0x040fe20000000200 */
[----:B------:R-:W-:Y:S02]  /*13b0*/  FSEL R5, |R0|, |R3|, !P2 ;  /* 0x4000000300057208 */ /* 0x000fe40005000200 */
[----:B------:R-:W-:Y:S02]  /*13c0*/  FSEL R2, |R3|, |R0|, !P2 ;  /* 0x4000000003027208 */ /* 0x000fe40005000200 */
[----:B------:R-:W-:-:S13]  /*13d0*/  FSETP.GT.AND P0, PT, R5, 1.70141173319264429906e+38, PT ;  /* 0x7effffff0500780b */ /* 0x000fda0003f04000 */
[----:B------:R-:W-:Y:S05]  /*13e0*/  @!P0 BRA `(.L_x_243) ;  /* 0x0000000400c88947 */ /* 0x000fea0003800000 */
[----:B------:R-:W-:Y:S01]  /*13f0*/  HFMA2 R7, -RZ, RZ, 1.68359375, 214.25 ;  /* 0x3ebc5ab2ff077431 */ /* 0x000fe200000001ff */
[----:B------:R-:W-:Y:S01]  /*1400*/  MOV R4, 0x402df854 ;  /* 0x402df85400047802 */ /* 0x000fe20000000f00 */
[----:B------:R-:W0:Y:S04]  /*1410*/  FCHK P0, R3, -2.7182817459106445312 ;  /* 0xc02df85403007902 */ /* 0x000e280000000000 */
[----:B------:R-:W-:-:S04]  /*1420*/  FFMA R4, -R7, R4, 1 ;  /* 0x3f80000007047423 */ /* 0x000fc80000000104 */
[----:B------:R-:W-:-:S04]  /*1430*/  FFMA R4, R4, -R7, -0.36787945032119750977 ;  /* 0xbebc5ab204047423 */ /* 0x000fc80000000807 */
[----:B------:R-:W-:-:S04]  /*1440*/  FFMA R14, R3, R4, RZ ;  /* 0x00000004030e7223 */ /* 0x000fc800000000ff */
[----:B------:R-:W-:-:S04]  /*1450*/  FFMA R7, R14, 2.7182817459106445312, R3 ;  /* 0x402df8540e077823 */ /* 0x000fc80000000003 */
[----:B------:R-:W-:Y:S01]  /*1460*/  FFMA R14, R4, R7, R14 ;  /* 0x00000007040e7223 */ /* 0x000fe2000000000e */
[----:B0-----:R-:W-:Y:S06]  /*1470*/  @!P0 BRA `(.L_x_244) ;  /* 0x0000000000148947 */ /* 0x001fec0003800000 */
[----:B------:R-:W-:Y:S02]  /*1480*/  MOV R7, R3 ;  /* 0x0000000300077202 */ /* 0x000fe40000000f00 */
[----:B------:R-:W-:Y:S02]  /*1490*/  MOV R4, 0xc02df854 ;  /* 0xc02df85400047802 */ /* 0x000fe40000000f00 */
[----:B------:R-:W-:-:S07]  /*14a0*/  MOV R8, 0x14c0 ;  /* 0x000014c000087802 */ /* 0x000fce0000000f00 */
[----:B------:R-:W-:Y:S05]  /*14b0*/  CALL.REL.NOINC `($__internal_10_$__cuda_sm3x_div_rn_noftz_f32_slowpath) ;  /* 0x0000003000cc7944 */ /* 0x000fea0003c00000 */
[----:B------:R-:W-:-:S07]  /*14c0*/  MOV R14, R4 ;  /* 0x00000004000e7202 */ /* 0x000fce0000000f00 */
.L_x_244:
[----:B------:R-:W-:Y:S01]  /*14d0*/  MOV R4, 0x3ebc5ab2 ;  /* 0x3ebc5ab200047802 */ /* 0x000fe20000000f00 */
[----:B------:R-:W0:Y:S01]  /*14e0*/  FCHK P0, R0, -2.7182817459106445312 ;  /* 0xc02df85400007902 */ /* 0x000e220000000000 */
[----:B------:R-:W-:-:S05]  /*14f0*/  MOV R7, 0x402df854 ;  /* 0x402df85400077802 */ /* 0x000fca0000000f00 */
[----:B------:R-:W-:-:S04]  /*1500*/  FFMA R7, -R4, R7, 1 ;  /* 0x3f80000004077423 */ /* 0x000fc80000000107 */
[----:B------:R-:W-:-:S04]  /*1510*/  FFMA R8, R7, -R4, -0.36787945032119750977 ;  /* 0xbebc5ab207087423 */ /* 0x000fc80000000804 */
[----:B------:R-:W-:-:S04]  /*1520*/  FFMA R7, R0, R8, RZ ;  /* 0x0000000800077223 */ /* 0x000fc800000000ff */
[----:B------:R-:W-:-:S04]  /*1530*/  FFMA R4, R7, 2.7182817459106445312, R0 ;  /* 0x402df85407047823 */ /* 0x000fc80000000000 */
[----:B------:R-:W-:Y:S01]  /*1540*/  FFMA R4, R8, R4, R7 ;  /* 0x0000000408047223 */ /* 0x000fe20000000007 */
[----:B0-----:R-:W-:Y:S06]  /*1550*/  @!P0 BRA `(.L_x_245) ;  /* 0x0000000000108947 */ /* 0x001fec0003800000 */
[----:B------:R-:W-:Y:S01]  /*1560*/  HFMA2 R4, -RZ, RZ, -2.087890625, -35456 ;  /* 0xc02df854ff047431 */ /* 0x000fe200000001ff */
[----:B------:R-:W-:Y:S02]  /*1570*/  MOV R7, R0 ;  /* 0x0000000000077202 */ /* 0x000fe40000000f00 */
[----:B------:R-:W-:-:S07]  /*1580*/  MOV R8, 0x15a0 ;  /* 0x000015a000087802 */ /* 0x000fce0000000f00 */
[----:B------:R-:W-:Y:S05]  /*1590*/  CALL.REL.NOINC `($__internal_10_$__cuda_sm3x_div_rn_noftz_f32_slowpath) ;  /* 0x0000003000947944 */ /* 0x000fea0003c00000 */
.L_x_245:
        /* <DEDUP_REMOVED lines=18> */
.L_x_246:
[----:B------:R-:W-:Y:S01]  /*16c0*/  FMUL.FTZ R4, R9, R8 ;  /* 0x0000000809047220 */ /* 0x000fe20000410000 */
[----:B------:R-:W-:-:S03]  /*16d0*/  FMUL.FTZ R8, R8, 0.5 ;  /* 0x3f00000008087820 */ /* 0x000fc60000410000 */
[----:B------:R-:W-:-:S04]  /*16e0*/  FFMA R9, -R4, R4, R9 ;  /* 0x0000000404097223 */ /* 0x000fc80000000109 */
[----:B------:R-:W-:-:S07]  /*16f0*/  FFMA R4, R9, R8, R4 ;  /* 0x0000000809047223 */ /* 0x000fce0000000004 */
.L_x_247:
[C---:B------:R-:W-:Y:S01]  /*1700*/  FSETP.NEU.AND P0, PT, R14.reuse, RZ, PT ;  /* 0x000000ff0e00720b */ /* 0x040fe20003f0d000 */
[----:B------:R-:W-:Y:S01]  /*1710*/  HFMA2 R9, -RZ, RZ, 1.5048828125, 33.21875 ;  /* 0x3e055027ff097431 */ /* 0x000fe200000001ff */
[----:B------:R-:W-:Y:S01]  /*1720*/  LOP3.LUT R15, R15, 0x800000, RZ, 0xfc, !PT ;  /* 0x008000000f0f7812 */ /* 0x000fe200078efcff */
[----:B------:R-:W0:Y:S10]  /*1730*/  MUFU.RCP R12, R5 ;  /* 0x00000005000c7308 */ /* 0x000e340000001000 */
[----:B------:R-:W-:Y:S01]  /*1740*/  @P0 FMUL R7, R15, R4 ;  /* 0x000000040f070220 */ /* 0x000fe20000400000 */
[----:B------:R-:W-:-:S04]  /*1750*/  FSETP.NEU.AND P0, PT, R14, +INF , PT ;  /* 0x7f8000000e00780b */ /* 0x000fc80003f0d000 */
        /* <DEDUP_REMOVED lines=39> */
.L_x_248:
[----:B------:R-:W-:Y:S01]  /*19d0*/  MOV R5, 0x3b33710b ;  /* 0x3b33710b00057802 */ /* 0x000fe20000000f00 */
[----:B------:R-:W-:Y:S01]  /*19e0*/  FMUL R2, R7, R7 ;  /* 0x0000000707027220 */ /* 0x000fe20000400000 */
[----:B------:R-:W-:-:S03]  /*19f0*/  FSETP.NEU.AND P0, PT, |R3|, |R0|, PT ;  /* 0x400000000300720b */ /* 0x000fc60003f0d200 */
        /* <DEDUP_REMOVED lines=10> */
[----:B------:R-:W-:Y:S01]  /*1aa0*/  @!P2 FFMA R2, R5, 1.6832555532455444336, -R2 ;  /* 0x3fd774eb0502a823 */ /* 0x000fe20000000802 */
[----:B------:R-:W-:-:S04]  /*1ab0*/  FADD R5, |R0|, |R3| ;  /* 0x4000000300057221 */ /* 0x000fc80000000200 */
[----:B------:R-:W-:Y:S02]  /*1ac0*/  FSEL R7, R2, 0.78539818525314331055, P0 ;  /* 0x3f490fdb02077808 */ /* 0x000fe40000000000 */
[----:B------:R-:W-:Y:S02]  /*1ad0*/  FSETP.NAN.AND P0, PT, R5, R5, PT ;  /* 0x000000050500720b */ /* 0x000fe40003f08000 */
[----:B------:R-:W-:-:S04]  /*1ae0*/  LOP3.LUT R6, R7, 0x80000000, R6, 0xb8, !PT ;  /* 0x8000000007067812 */ /* 0x000fc800078eb806 */
[----:B------:R-:W-:Y:S01]  /*1af0*/  FSEL R5, R5, R6, P0 ;  /* 0x0000000605057208 */ /* 0x000fe20000000000 */
[----:B------:R-:W-:Y:S06]  /*1b00*/  BRA `(.L_x_237) ;  /* 0x00000008005c7947 */ /* 0x000fec0003800000 */
.L_x_243:
        /* <DEDUP_REMOVED lines=19> */
.L_x_250:
[----:B------:R-:W-:Y:S01]  /*1c40*/  FMUL.FTZ R4, R9, R8 ;  /* 0x0000000809047220 */ /* 0x000fe20000410000 */
[----:B------:R-:W-:-:S03]  /*1c50*/  FMUL.FTZ R8, R8, 0.5 ;  /* 0x3f00000008087820 */ /* 0x000fc60000410000 */
[----:B------:R-:W-:-:S04]  /*1c60*/  FFMA R9, -R4, R4, R9 ;  /* 0x0000000404097223 */ /* 0x000fc80000000109 */
[----:B------:R-:W-:-:S07]  /*1c70*/  FFMA R4, R9, R8, R4 ;  /* 0x0000000809047223 */ /* 0x000fce0000000004 */
.L_x_251:
[C---:B------:R-:W-:Y:S01]  /*1c80*/  FSETP.NEU.AND P0, PT, R14.reuse, RZ, PT ;  /* 0x000000ff0e00720b */ /* 0x040fe20003f0d000 */
[----:B------:R-:W-:Y:S01]  /*1c90*/  HFMA2 R9, -RZ, RZ, 1.5048828125, 33.21875 ;  /* 0x3e055027ff097431 */ /* 0x000fe200000001ff */
[----:B------:R-:W-:Y:S01]  /*1ca0*/  LOP3.LUT R15, R15, 0x800000, RZ, 0xfc, !PT ;  /* 0x008000000f0f7812 */ /* 0x000fe200078efcff */
[----:B------:R-:W0:Y:S08]  /*1cb0*/  MUFU.RCP R12, R5 ;  /* 0x00000005000c7308 */ /* 0x000e300000001000 */
[----:B------:R-:W1:Y:S02]  /*1cc0*/  FCHK P3, R2, R5 ;  /* 0x0000000502007302 */ /* 0x000e640000060000 */
        /* <DEDUP_REMOVED lines=39> */
.L_x_252:
[----:B------:R-:W-:Y:S01]  /*1f40*/  MOV R9, 0x3b33710b ;  /* 0x3b33710b00097802 */ /* 0x000fe20000000f00 */
[----:B------:R-:W-:Y:S01]  /*1f50*/  FMUL R2, R7, R7 ;  /* 0x0000000707027220 */ /* 0x000fe20000400000 */
[----:B------:R-:W-:Y:S01]  /*1f60*/  FSETP.NEU.AND P1, PT, |R3|, |R0|, PT ;  /* 0x400000000300720b */ /* 0x000fe20003f2d200 */
[----:B------:R-:W-:Y:S01]  /*1f70*/  FADD R4, |R0|, |R3| ;  /* 0x4000000300047221 */ /* 0x000fe20000000200 */
        /* <DEDUP_REMOVED lines=14> */
[----:B------:R-:W-:Y:S02]  /*2060*/  FSETP.NAN.AND P0, PT, R4, R4, PT ;  /* 0x000000040400720b */ /* 0x000fe40003f08000 */
[----:B------:R-:W-:-:S04]  /*2070*/  LOP3.LUT R5, R5, 0x80000000, R6, 0xb8, !PT ;  /* 0x8000000005057812 */ /* 0x000fc800078eb806 */
[----:B------:R-:W-:Y:S01]  /*2080*/  FSEL R5, R4, R5, P0 ;  /* 0x0000000504057208 */ /* 0x000fe20000000000 */
[----:B------:R-:W-:Y:S06]  /*2090*/  BRA `(.L_x_237) ;  /* 0x0000000000f87947 */ /* 0x000fec0003800000 */
.L_x_249:
        /* <DEDUP_REMOVED lines=41> */
.L_x_253:
[----:B------:R-:W-:Y:S01]  /*2330*/  MOV R7, 0x3b33710b ;  /* 0x3b33710b00077802 */ /* 0x000fe20000000f00 */
[----:B------:R-:W-:Y:S01]  /*2340*/  FMUL R2, R4, R4 ;  /* 0x0000000404027220 */ /* 0x000fe20000400000 */
[----:B------:R-:W-:Y:S02]  /*2350*/  MOV R9, 0x3f6ee581 ;  /* 0x3f6ee58100097802 */ /* 0x000fe40000000f00 */
[----:B------:R-:W-:Y:S01]  /*2360*/  FSETP.NEU.AND P1, PT, |R3|, |R0|, PT ;  /* 0x400000000300720b */ /* 0x000fe20003f2d200 */
[----:B------:R-:W-:Y:S01]  /*2370*/  FFMA R7, R2, R7, -0.015681877732276916504 ;  /* 0xbc80774802077423 */ /* 0x000fe20000000007 */
[----:B------:R-:W-:-:S03]  /*2380*/  FSETP.NEU.AND P0, PT, R5, RZ, PT ;  /* 0x000000ff0500720b */ /* 0x000fc60003f0d000 */
[----:B------:R-:W-:-:S04]  /*2390*/  FFMA R7, R2, R7, 0.042200751602649688721 ;  /* 0x3d2cdab202077423 */ /* 0x000fc80000000007 */
[----:B------:R-:W-:-:S04]  /*23a0*/  FFMA R7, R2, R7, -0.074792981147766113281 ;  /* 0xbd992d1002077423 */ /* 0x000fc80000000007 */
[----:B------:R-:W-:-:S04]  /*23b0*/  FFMA R7, R2, R7, 0.10640415549278259277 ;  /* 0x3dd9ea6c02077423 */ /* 0x000fc80000000007 */
[----:B------:R-:W-:-:S04]  /*23c0*/  FFMA R7, R2, R7, -0.14207722246646881104 ;  /* 0xbe117cb102077423 */ /* 0x000fc80000000007 */
[----:B------:R-:W-:-:S04]  /*23d0*/  FFMA R7, R2, R7, 0.19993925094604492188 ;  /* 0x3e4cbce002077423 */ /* 0x000fc80000000007 */
[----:B------:R-:W-:-:S04]  /*23e0*/  FFMA R7, R2, R7, -0.33333197236061096191 ;  /* 0xbeaaaa7d02077423 */ /* 0x000fc80000000007 */
[----:B------:R-:W-:Y:S01]  /*23f0*/  FMUL R7, R2, R7 ;  /* 0x0000000702077220 */ /* 0x000fe20000400000 */
[----:B------:R-:W-:-:S03]  /*2400*/  FADD R2, |R0|, |R3| ;  /* 0x4000000300027221 */ /* 0x000fc60000000200 */
[----:B------:R-:W-:-:S04]  /*2410*/  FFMA R4, R7, R4, R4 ;  /* 0x0000000407047223 */ /* 0x000fc80000000004 */
[----:B------:R-:W-:-:S05]  /*2420*/  @!P2 FFMA R4, R9, 1.6832555532455444336, -R4 ;  /* 0x3fd774eb0904a823 */ /* 0x000fca0000000804 */
[----:B------:R-:W-:-:S04]  /*2430*/  FSEL R4, R4, 0.78539818525314331055, P1 ;  /* 0x3f490fdb04047808 */ /* 0x000fc80000800000 */
[----:B------:R-:W-:Y:S02]  /*2440*/  FSEL R5, R4, RZ, P0 ;  /* 0x000000ff04057208 */ /* 0x000fe40000000000 */
[----:B------:R-:W-:Y:S02]  /*2450*/  FSETP.NAN.AND P0, PT, R2, R2, PT ;  /* 0x000000020200720b */ /* 0x000fe40003f08000 */
[----:B------:R-:W-:-:S04]  /*2460*/  LOP3.LUT R5, R5, 0x80000000, R6, 0xb8, !PT ;  /* 0x8000000005057812 */ /* 0x000fc800078eb806 */
[----:B------:R-:W-:-:S07]  /*2470*/  FSEL R5, R2, R5, P0 ;  /* 0x0000000502057208 */ /* 0x000fce0000000000 */
.L_x_237:
[----:B------:R-:W-:Y:S01]  /*2480*/  FADD R14, R14, 0.69314718246459960938 ;  /* 0x3f3172180e0e7421 */ /* 0x000fe20000000000 */
[----:B------:R-:W-:-:S04]  /*2490*/  LOP3.LUT R0, R5, 0x80000000, R0, 0xb8, !PT ;  /* 0x8000000005007812 */ /* 0x000fc800078eb800 */
[----:B------:R-:W-:Y:S01]  /*24a0*/  LOP3.LUT R3, R14, 0x80000000, R3, 0xb8, !PT ;  /* 0x800000000e037812 */ /* 0x000fe200078eb803 */
[----:B------:R-:W-:Y:S06]  /*24b0*/  BRA `(.L_x_228) ;  /* 0x0000001c00f07947 */ /* 0x000fec0003800000 */
.L_x_229:
[----:B------:R-:W-:Y:S02]  /*24c0*/  FSETP.NEU.AND P0, PT, R0, RZ, PT ;  /* 0x000000ff0000720b */ /* 0x000fe40003f0d000 */
[----:B------:R-:W-:Y:S02]  /*24d0*/  FSETP.GEU.AND P1, PT, R5, 0.00021143197955098003149, PT ;  /* 0x395db3d70500780b */ /* 0x000fe40003f2e000 */
[----:B------:R-:W-:Y:S02]  /*24e0*/  FSETP.EQ.AND P0, PT, R3, RZ, !P0 ;  /* 0x000000ff0300720b */ /* 0x000fe40004702000 */
[----:B------:R-:W-:-:S04]  /*24f0*/  FSETP.LT.AND P1, PT, R2, 0.00021143197955098003149, !P1 ;  /* 0x395db3d70200780b */ /* 0x000fc80004f21000 */
[----:B------:R-:W-:-:S13]  /*2500*/  PLOP3.LUT P0, PT, P0, P1, PT, 0xf8, 0x8f ;  /* 0x00000000008f781c */ /* 0x000fda0000703f70 */
[----:B------:R-:W-:Y:S05]  /*2510*/  @P0 BRA `(.L_x_228) ;  /* 0x0000001c00d80947 */ /* 0x000fea0003800000 */
        /* <DEDUP_REMOVED lines=19> */
.L_x_254:
[----:B------:R-:W-:Y:S01]  /*2650*/  FMUL.FTZ R4, R9, R8 ;  /* 0x0000000809047220 */ /* 0x000fe20000410000 */
[----:B------:R-:W-:-:S03]  /*2660*/  FMUL.FTZ R8, R8, 0.5 ;  /* 0x3f00000008087820 */ /* 0x000fc60000410000 */
[----:B------:R-:W-:-:S04]  /*2670*/  FFMA R9, -R4, R4, R9 ;  /* 0x0000000404097223 */ /* 0x000fc80000000109 */
[----:B------:R-:W-:-:S07]  /*2680*/  FFMA R4, R9, R8, R4 ;  /* 0x0000000809047223 */ /* 0x000fce0000000004 */
.L_x_255:
[----:B------:R-:W-:Y:S01]  /*2690*/  FADD R15, R5, -1 ;  /* 0xbf800000050f7421 */ /* 0x000fe20000000000 */
[C---:B------:R-:W-:Y:S02]  /*26a0*/  FSETP.NEU.AND P0, PT, R14.reuse, RZ, PT ;  /* 0x000000ff0e00720b */ /* 0x040fe40003f0d000 */
[----:B------:R-:W-:Y:S01]  /*26b0*/  LOP3.LUT R7, R7, 0x800000, RZ, 0xfc, !PT ;  /* 0x0080000007077812 */ /* 0x000fe200078efcff */
[----:B------:R-:W-:Y:S01]  /*26c0*/  FADD R9, |R15|, -RZ ;  /* 0x800000ff0f097221 */ /* 0x000fe20000000200 */
[----:B------:R-:W-:-:S04]  /*26d0*/  FSETP.NEU.AND P1, PT, R14, +INF , PT ;  /* 0x7f8000000e00780b */ /* 0x000fc80003f2d000 */
[CC--:B------:R-:W-:Y:S02]  /*26e0*/  VIMNMX R18, PT, PT, R16.reuse, R9.reuse, !PT ;  /* 0x0000000910127248 */ /* 0x0c0fe40007fe0100 */
[----:B------:R-:W-:Y:S02]  /*26f0*/  VIMNMX R16, PT, PT, R16, R9, PT ;  /* 0x0000000910107248 */ /* 0x000fe40003fe0100 */
[----:B------:R-:W-:Y:S01]  /*2700*/  LOP3.LUT R19, R18, 0xfe000000, RZ, 0xc0, !PT ;  /* 0xfe00000012137812 */ /* 0x000fe200078ec0ff */
[----:B------:R-:W-:-:S03]  /*2710*/  @P0 FMUL R17, R7, R4 ;  /* 0x0000000407110220 */ /* 0x000fc60000400000 */
[----:B------:R-:W-:Y:S02]  /*2720*/  LOP3.LUT R9, R19, 0x7e800000, RZ, 0x3c, !PT ;  /* 0x7e80000013097812 */ /* 0x000fe400078e3cff */
[----:B------:R-:W-:-:S03]  /*2730*/  FSEL R17, R17, +INF , P1 ;  /* 0x7f80000011117808 */ /* 0x000fc60000800000 */
        /* <DEDUP_REMOVED lines=12> */
.L_x_256:
[----:B------:R-:W-:Y:S01]  /*2800*/  FMUL.FTZ R4, R9, R8 ;  /* 0x0000000809047220 */ /* 0x000fe20000410000 */
[----:B------:R-:W-:-:S03]  /*2810*/  FMUL.FTZ R8, R8, 0.5 ;  /* 0x3f00000008087820 */ /* 0x000fc60000410000 */
[----:B------:R-:W-:-:S04]  /*2820*/  FFMA R7, -R4, R4, R9 ;  /* 0x0000000404077223 */ /* 0x000fc80000000109 */
[----:B------:R-:W-:-:S07]  /*2830*/  FFMA R4, R7, R8, R4 ;  /* 0x0000000807047223 */ /* 0x000fce0000000004 */
.L_x_257:
        /* <DEDUP_REMOVED lines=19> */
[----:B-1----:R-:W-:Y:S05]  /*2970*/  CALL.REL.NOINC `($__internal_9_$__cuda_sm20_sqrt_rn_f32_slowpath) ;  /* 0x0000001c00407944 */ /* 0x002fea0003c00000 */
[----:B------:R-:W-:Y:S05]  /*2980*/  BRA `(.L_x_261) ;  /* 0x0000000000107947 */ /* 0x000fea0003800000 */
.L_x_260:
[----:B-1----:R-:W-:Y:S01]  /*2990*/  FMUL.FTZ R7, R2, R9 ;  /* 0x0000000902077220 */ /* 0x002fe20000410000 */
[----:B------:R-:W-:-:S03]  /*29a0*/  FMUL.FTZ R8, R9, 0.5 ;  /* 0x3f00000009087820 */ /* 0x000fc60000410000 */
[----:B------:R-:W-:-:S04]  /*29b0*/  FFMA R4, -R7, R7, R2 ;  /* 0x0000000707047223 */ /* 0x000fc80000000102 */
[----:B------:R-:W-:-:S07]  /*29c0*/  FFMA R4, R4, R8, R7 ;  /* 0x0000000804047223 */ /* 0x000fce0000000007 */
.L_x_261:
[----:B------:R-:W-:Y:S01]  /*29d0*/  MOV R18, R4 ;  /* 0x0000000400127202 */ /* 0x000fe20000000f00 */
[----:B------:R-:W-:Y:S06]  /*29e0*/  BRA `(.L_x_262) ;  /* 0x0000000c002c7947 */ /* 0x000fec0003800000 */
.L_x_259:
        /* <DEDUP_REMOVED lines=21> */
[----:B------:R-:W-:Y:S05]  /*2b40*/  CALL.REL.NOINC `($__internal_10_$__cuda_sm3x_div_rn_noftz_f32_slowpath) ;  /* 0x0000001c00287944 */ /* 0x000fea0003c00000 */
[----:B------:R-:W-:-:S07]  /*2b50*/  MOV R18, R4 ;  /* 0x0000000400127202 */ /* 0x000fce0000000f00 */
.L_x_264:
        /* <DEDUP_REMOVED lines=20> */
.L_x_265:
        /* <DEDUP_REMOVED lines=12> */
.L_x_266:
[----:B------:R-:W-:Y:S01]  /*2d60*/  FMUL.FTZ R4, R9, R8 ;  /* 0x0000000809047220 */ /* 0x000fe20000410000 */
[----:B------:R-:W-:-:S03]  /*2d70*/  FMUL.FTZ R8, R8, 0.5 ;  /* 0x3f00000008087820 */ /* 0x000fc60000410000 */
[----:B------:R-:W-:-:S04]  /*2d80*/  FFMA R9, -R4, R4, R9 ;  /* 0x0000000404097223 */ /* 0x000fc80000000109 */
[----:B------:R-:W-:-:S07]  /*2d90*/  FFMA R4, R9, R8, R4 ;  /* 0x0000000809047223 */ /* 0x000fce0000000004 */
.L_x_267:
        /* <DEDUP_REMOVED lines=31> */
.L_x_263:
        /* <DEDUP_REMOVED lines=12> */
.L_x_269:
[----:B------:R-:W-:Y:S01]  /*3050*/  FMUL.FTZ R4, R7, R8 ;  /* 0x0000000807047220 */ /* 0x000fe20000410000 */
[----:B------:R-:W-:-:S03]  /*3060*/  FMUL.FTZ R8, R8, 0.5 ;  /* 0x3f00000008087820 */ /* 0x000fc60000410000 */
[----:B------:R-:W-:-:S04]  /*3070*/  FFMA R7, -R4, R4, R7 ;  /* 0x0000000404077223 */ /* 0x000fc80000000107 */
[----:B------:R-:W-:-:S07]  /*3080*/  FFMA R4, R7, R8, R4 ;  /* 0x0000000807047223 */ /* 0x000fce0000000004 */
.L_x_270:
        /* <DEDUP_REMOVED lines=10> */
[----:B------:R-:W-:Y:S05]  /*3130*/  CALL.REL.NOINC `($__internal_10_$__cuda_sm3x_div_rn_noftz_f32_slowpath) ;  /* 0x0000001400ac7944 */ /* 0x000fea0003c00000 */
[----:B------:R-:W-:Y:S01]  /*3140*/  MOV R18, R4 ;  /* 0x0000000400127202 */ /* 0x000fe20000000f00 */
[----:B------:R-:W-:Y:S06]  /*3150*/  BRA `(.L_x_262) ;  /* 0x0000000400507947 */ /* 0x000fec0003800000 */
.L_x_268:
        /* <DEDUP_REMOVED lines=9> */
.L_x_271:
[----:B------:R-:W-:Y:S01]  /*31f0*/  FMUL.FTZ R4, R7, R8 ;  /* 0x0000000807047220 */ /* 0x000fe20000410000 */
[----:B------:R-:W-:-:S03]  /*3200*/  FMUL.FTZ R8, R8, 0.5 ;  /* 0x3f00000008087820 */ /* 0x000fc60000410000 */
[----:B------:R-:W-:-:S04]  /*3210*/  FFMA R7, -R4, R4, R7 ;  /* 0x0000000404077223 */ /* 0x000fc80000000107 */
[----:B------:R-:W-:-:S07]  /*3220*/  FFMA R4, R7, R8, R4 ;  /* 0x0000000807047223 */ /* 0x000fce0000000004 */
.L_x_272:
        /* <DEDUP_REMOVED lines=31> */
.L_x_258:
[----:B------:R-:W-:-:S04]  /*3420*/  FFMA R7, R16, R16, -1 ;  /* 0xbf80000010077423 */ /* 0x000fc80000000010 */
        /* <DEDUP_REMOVED lines=8> */
.L_x_273:
[----:B------:R-:W-:Y:S01]  /*34b0*/  FMUL.FTZ R4, R7, R8 ;  /* 0x0000000807047220 */ /* 0x000fe20000410000 */
[----:B------:R-:W-:-:S03]  /*34c0*/  FMUL.FTZ R8, R8, 0.5 ;  /* 0x3f00000008087820 */ /* 0x000fc60000410000 */
[----:B------:R-:W-:-:S04]  /*34d0*/  FFMA R7, -R4, R4, R7 ;  /* 0x0000000404077223 */ /* 0x000fc80000000107 */
[----:B------:R-:W-:-:S07]  /*34e0*/  FFMA R4, R7, R8, R4 ;  /* 0x0000000807047223 */ /* 0x000fce0000000004 */
.L_x_274:
        /* <DEDUP_REMOVED lines=27> */
.L_x_262:
        /* <DEDUP_REMOVED lines=15> */
[----:B------:R-:W-:Y:S05]  /*3790*/  CALL.REL.NOINC `($__internal_10_$__cuda_sm3x_div_rn_noftz_f32_slowpath) ;  /* 0x0000001000147944 */ /* 0x000fea0003c00000 */
.L_x_276:
        /* <DEDUP_REMOVED lines=12> */
[----:B------:R-:W-:Y:S01]  /*3860*/  MOV R20, R4 ;  /* 0x0000000400147202 */ /* 0x000fe20000000f00 */
[----:B------:R-:W-:Y:S06]  /*3870*/  BRA `(.L_x_280) ;  /* 0x0000000000107947 */ /* 0x000fec0003800000 */
.L_x_279:
[----:B-1----:R-:W-:Y:S01]  /*3880*/  FMUL.FTZ R5, R2, R7 ;  /* 0x0000000702057220 */ /* 0x002fe20000410000 */
[----:B------:R-:W-:-:S03]  /*3890*/  FMUL.FTZ R20, R7, 0.5 ;  /* 0x3f00000007147820 */ /* 0x000fc60000410000 */
[----:B------:R-:W-:-:S04]  /*38a0*/  FFMA R2, -R5, R5, R2 ;  /* 0x0000000505027223 */ /* 0x000fc80000000102 */
[----:B------:R-:W-:-:S07]  /*38b0*/  FFMA R20, R2, R20, R5 ;  /* 0x0000001402147223 */ /* 0x000fce0000000005 */
.L_x_280:
[----:B------:R-:W-:-:S04]  /*38c0*/  FADD R5, R16, 1 ;  /* 0x3f80000010057421 */ /* 0x000fc80000000000 */
[----:B------:R-:W-:-:S04]  /*38d0*/  FMUL R5, R5, 0.5 ;  /* 0x3f00000005057820 */ /* 0x000fc80000400000 */
        /* <DEDUP_REMOVED lines=8> */
.L_x_281:
[----:B------:R-:W-:Y:S01]  /*3960*/  FMUL.FTZ R4, R5, R2 ;  /* 0x0000000205047220 */ /* 0x000fe20000410000 */
[----:B------:R-:W-:-:S03]  /*3970*/  FMUL.FTZ R2, R2, 0.5 ;  /* 0x3f00000002027820 */ /* 0x000fc60000410000 */
[----:B------:R-:W-:-:S04]  /*3980*/  FFMA R5, -R4, R4, R5 ;  /* 0x0000000404057223 */ /* 0x000fc80000000105 */
[----:B------:R-:W-:-:S07]  /*3990*/  FFMA R4, R5, R2, R4 ;  /* 0x0000000205047223 */ /* 0x000fce0000000004 */
.L_x_282:
[----:B------:R-:W-:Y:S02]  /*39a0*/  HFMA2 R5, -RZ, RZ, 1.875, 0 ;  /* 0x3f800000ff057431 */ /* 0x000fe400000001ff */
[----:B------:R-:W-:Y:S01]  /*39b0*/  FMUL R20, R4, R20 ;  /* 0x0000001404147220 */ /* 0x000fe20000400000 */
[----:B------:R-:W-:Y:S06]  /*39c0*/  BRA `(.L_x_275) ;  /* 0x0000000400987947 */ /* 0x000fec0003800000 */
.L_x_278:
        /* <DEDUP_REMOVED lines=20> */
.L_x_284:
        /* <DEDUP_REMOVED lines=19> */
.L_x_285:
        /* <DEDUP_REMOVED lines=12> */
.L_x_286:
[----:B------:R-:W-:Y:S01]  /*3d00*/  FMUL.FTZ R4, R7, R2 ;  /* 0x0000000207047220 */ /* 0x000fe20000410000 */
[----:B------:R-:W-:-:S03]  /*3d10*/  FMUL.FTZ R2, R2, 0.5 ;  /* 0x3f00000002027820 */ /* 0x000fc60000410000 */
[----:B------:R-:W-:-:S04]  /*3d20*/  FFMA R7, -R4, R4, R7 ;  /* 0x0000000404077223 */ /* 0x000fc80000000107 */
[----:B------:R-:W-:-:S07]  /*3d30*/  FFMA R4, R7, R2, R4 ;  /* 0x0000000207047223 */ /* 0x000fce0000000004 */
.L_x_287:
[----:B------:R-:W-:Y:S01]  /*3d40*/  MOV R20, R4 ;  /* 0x0000000400147202 */ /* 0x000fe20000000f00 */
[----:B------:R-:W-:Y:S06]  /*3d50*/  BRA `(.L_x_275) ;  /* 0x0000000000b47947 */ /* 0x000fec0003800000 */
.L_x_283:
[----:B------:R-:W-:-:S13]  /*3d60*/  FSETP.GT.AND P0, PT, R5, 1, PT ;  /* 0x3f8000000500780b */ /* 0x000fda0003f04000 */
[----:B------:R-:W-:Y:S05]  /*3d70*/  @!P0 BRA `(.L_x_288) ;  /* 0x0000000000708947 */ /* 0x000fea0003800000 */
[----:B------:R-:W-:Y:S01]  /*3d80*/  FMUL R9, R6, R15 ;  /* 0x0000000f06097220 */ /* 0x000fe20000400000 */
[----:B------:R-:W-:-:S03]  /*3d90*/  FMUL R2, R2, 2.81474976710656000000e+14 ;  /* 0x5780000002027820 */ /* 0x000fc60000400000 */
[----:B------:R0:W1:Y:S01]  /*3da0*/  MUFU.RSQ R6, R9 ;  /* 0x0000000900067308 */ /* 0x0000620000001400 */
[----:B------:R-:W-:Y:S01]  /*3db0*/  IADD3 R4, PT, PT, R9, -0xd000000, RZ ;  /* 0xf300000009047810 */ /* 0x000fe20007ffe0ff */
[----:B------:R-:W-:-:S03]  /*3dc0*/  FMUL R7, R5, R2 ;  /* 0x0000000205077220 */ /* 0x000fc60000400000 */
[----:B------:R-:W-:-:S13]  /*3dd0*/  ISETP.GT.U32.AND P0, PT, R4, 0x727fffff, PT ;  /* 0x727fffff0400780c */ /* 0x000fda0003f04070 */
[----:B01----:R-:W-:Y:S05]  /*3de0*/  @!P0 BRA `(.L_x_289) ;  /* 0x0000000000108947 */ /* 0x003fea0003800000 */
[----:B------:R-:W-:Y:S02]  /*3df0*/  MOV R4, R9 ;  /* 0x0000000900047202 */ /* 0x000fe40000000f00 */
[----:B------:R-:W-:-:S07]  /*3e00*/  MOV R8, 0x3e20 ;  /* 0x00003e2000087802 */ /* 0x000fce0000000f00 */
[----:B------:R-:W-:Y:S05]  /*3e10*/  CALL.REL.NOINC `($__internal_9_$__cuda_sm20_sqrt_rn_f32_slowpath) ;  /* 0x0000000800187944 */ /* 0x000fea0003c00000 */
[----:B------:R-:W-:Y:S05]  /*3e20*/  BRA `(.L_x_290) ;  /* 0x0000000000107947 */ /* 0x000fea0003800000 */
.L_x_289:
[----:B------:R-:W-:Y:S01]  /*3e30*/  FMUL.FTZ R4, R9, R6 ;  /* 0x0000000609047220 */ /* 0x000fe20000410000 */
[----:B------:R-:W-:-:S03]  /*3e40*/  FMUL.FTZ R2, R6, 0.5 ;  /* 0x3f00000006027820 */ /* 0x000fc60000410000 */
[----:B------:R-:W-:-:S04]  /*3e50*/  FFMA R9, -R4, R4, R9 ;  /* 0x0000000404097223 */ /* 0x000fc80000000109 */
[----:B------:R-:W-:-:S07]  /*3e60*/  FFMA R4, R9, R2, R4 ;  /* 0x0000000209047223 */ /* 0x000fce0000000004 */
.L_x_290:
        /* <DEDUP_REMOVED lines=8> */
[----:B------:R-:W-:-:S07]  /*3ef0*/  MOV R8, 0x3f10 ;  /* 0x00003f1000087802 */ /* 0x000fce0000000f00 */
[----:B------:R-:W-:Y:S05]  /*3f00*/  CALL.REL.NOINC `($__internal_10_$__cuda_sm3x_div_rn_noftz_f32_slowpath) ;  /* 0x0000000800387944 */ /* 0x000fea0003c00000 */
[----:B------:R-:W-:-:S07]  /*3f10*/  MOV R20, R4 ;  /* 0x0000000400147202 */ /* 0x000fce0000000f00 */
.L_x_291:
[----:B------:R-:W-:Y:S01]  /*3f20*/  FMUL R5, R5, 2.81474976710656000000e+14 ;  /* 0x5780000005057820 */ /* 0x000fe20000400000 */
[----:B------:R-:W-:Y:S06]  /*3f30*/  BRA `(.L_x_275) ;  /* 0x00000000003c7947 */ /* 0x000fec0003800000 */
.L_x_288:
        /* <DEDUP_REMOVED lines=10> */
.L_x_292:
[----:B------:R-:W-:Y:S01]  /*3fe0*/  FMUL.FTZ R4, R7, R2 ;  /* 0x0000000207047220 */ /* 0x000fe20000410000 */
[----:B------:R-:W-:-:S03]  /*3ff0*/  FMUL.FTZ R2, R2, 0.5 ;  /* 0x3f00000002027820 */ /* 0x000fc60000410000 */
[----:B------:R-:W-:-:S04]  /*4000*/  FFMA R7, -R4, R4, R7 ;  /* 0x0000000404077223 */ /* 0x000fc80000000107 */
[----:B------:R-:W-:-:S07]  /*4010*/  FFMA R4, R7, R2, R4 ;  /* 0x0000000207047223 */ /* 0x000fce0000000004 */
.L_x_293:
[----:B------:R-:W-:-:S07]  /*4020*/  MOV R20, R4 ;  /* 0x0000000400147202 */ /* 0x000fce0000000f00 */
.L_x_275:
        /* <DEDUP_REMOVED lines=14> */
.L_x_294:
[----:B------:R-:W-:Y:S02]  /*4110*/  HFMA2 R7, -RZ, RZ, 0.89990234375, 10328 ;  /* 0x3b33710bff077431 */ /* 0x000fe400000001ff */
[----:B------:R-:W-:Y:S01]  /*4120*/  FMUL R6, R4, R4 ;  /* 0x0000000404067220 */ /* 0x000fe20000400000 */
[C---:B------:R-:W-:Y:S02]  /*4130*/  ISETP.GE.AND P0, PT, R20.reuse, RZ, PT ;  /* 0x000000ff1400720c */ /* 0x040fe40003f06270 */
[C---:B------:R-:W-:Y:S01]  /*4140*/  FSETP.NEU.AND P3, PT, |R20|.reuse, |R5|, PT ;  /* 0x400000051400720b */ /* 0x040fe20003f6d200 */
        /* <DEDUP_REMOVED lines=24> */
.L_x_277:
[----:B------:R-:W-:Y:S01]  /*42d0*/  MOV R5, 0x3f000000 ;  /* 0x3f00000000057802 */ /* 0x000fe20000000f00 */
[----:B------:R-:W-:Y:S01]  /*42e0*/  HFMA2 R7, -RZ, RZ, 1.3251953125, -55.71875 ;  /* 0x3d4dd2f7ff077431 */ /* 0x000fe200000001ff */
        /* <DEDUP_REMOVED lines=8> */
[----:B------:R-:W-:-:S04]  /*4370*/  FSEL R5, R5, RZ, P1 ;  /* 0x000000ff05057208 */ /* 0x000fc80000800000 */
[----:B------:R-:W-:-:S05]  /*4380*/  FSEL R5, R5, |R4|, P0 ;  /* 0x4000000405057208 */ /* 0x000fca0000000000 */
[----:B------:R-:W-:-:S04]  /*4390*/  FMUL R6, R5, R5 ;  /* 0x0000000505067220 */ /* 0x000fc80000400000 */
[----:B------:R-:W-:-:S04]  /*43a0*/  FFMA R7, R6, R7, 0.018773360177874565125 ;  /* 0x3c99ca9706077423 */ /* 0x000fc80000000007 */
[----:B------:R-:W-:-:S04]  /*43b0*/  FFMA R7, R6, R7, 0.046769052743911743164 ;  /* 0x3d3f90e806077423 */ /* 0x000fc80000000007 */
[----:B------:R-:W-:-:S04]  /*43c0*/  FFMA R7, R6, R7, 0.074823014438152313232 ;  /* 0x3d993ccf06077423 */ /* 0x000fc80000000007 */
[----:B------:R-:W-:-:S04]  /*43d0*/  FFMA R7, R6, R7, 0.16667181253433227539 ;  /* 0x3e2aac0406077423 */ /* 0x000fc80000000007 */
[----:B------:R-:W-:Y:S01]  /*43e0*/  FMUL R6, R6, R7 ;  /* 0x0000000706067220 */ /* 0x000fe20000400000 */
[----:B------:R-:W-:-:S03]  /*43f0*/  MOV R7, 0x3f6ee581 ;  /* 0x3f6ee58100077802 */ /* 0x000fc60000000f00 */
[----:B------:R-:W-:-:S04]  /*4400*/  FFMA R5, R5, R6, R5 ;  /* 0x0000000605057223 */ /* 0x000fc80000000005 */
[----:B------:R-:W-:-:S04]  /*4410*/  FMUL R2, R5, -2 ;  /* 0xc000000005027820 */ /* 0x000fc80000400000 */
[----:B------:R-:W-:-:S05]  /*4420*/  @P0 FFMA R5, R7, 1.6832555532455444336, R2 ;  /* 0x3fd774eb07050823 */ /* 0x000fca0000000002 */
[C---:B------:R-:W-:Y:S02]  /*4430*/  FSETP.NAN.AND P0, PT, R5.reuse, R5, PT ;  /* 0x000000050500720b */ /* 0x040fe40003f08000 */
[----:B------:R-:W-:-:S04]  /*4440*/  LOP3.LUT R4, R5, 0x80000000, R4, 0xb8, !PT ;  /* 0x8000000005047812 */ /* 0x000fc800078eb804 */
[----:B------:R-:W-:-:S07]  /*4450*/  FSEL R5, R4, R5, !P0 ;  /* 0x0000000504057208 */ /* 0x000fce0004000000 */
.L_x_295:
[----:B------:R-:W-:Y:S02]  /*4460*/  LOP3.LUT R3, R18, 0x80000000, R3, 0xb8, !PT ;  /* 0x8000000012037812 */ /* 0x000fe400078eb803 */
[----:B------:R-:W-:-:S07]  /*4470*/  LOP3.LUT R0, R5, 0x80000000, R0, 0xb8, !PT ;  /* 0x8000000005007812 */ /* 0x000fce00078eb800 */
.L_x_228:
        /* <DEDUP_REMOVED lines=15> */
[----:B------:R-:W-:Y:S02]  /*4570*/  MOV R4, R5 ;  /* 0x0000000500047202 */ /* 0x000fe40000000f00 */
[----:B------:R-:W-:-:S07]  /*4580*/  MOV R8, 0x45a0 ;  /* 0x000045a000087802 */ /* 0x000fce0000000f00 */
[----:B------:R-:W-:Y:S05]  /*4590*/  CALL.REL.NOINC `($__internal_9_$__cuda_sm20_sqrt_rn_f32_slowpath) ;  /* 0x0000000000387944 */ /* 0x000fea0003c00000 */
[----:B------:R-:W-:Y:S01]  /*45a0*/  MOV R6, R4 ;  /* 0x0000000400067202 */ /* 0x000fe20000000f00 */
[----:B------:R-:W-:Y:S06]  /*45b0*/  BRA `(.L_x_297) ;  /* 0x0000000000107947 */ /* 0x000fec0003800000 */
.L_x_296:
[----:B------:R-:W-:Y:S01]  /*45c0*/  FMUL.FTZ R6, R5, R4 ;  /* 0x0000000405067220 */ /* 0x000fe20000410000 */
[----:B------:R-:W-:-:S03]  /*45d0*/  FMUL.FTZ R4, R4, 0.5 ;  /* 0x3f00000004047820 */ /* 0x000fc60000410000 */
[----:B------:R-:W-:-:S04]  /*45e0*/  FFMA R5, -R6, R6, R5 ;  /* 0x0000000606057223 */ /* 0x000fc80000000105 */
[----:B------:R-:W-:-:S07]  /*45f0*/  FFMA R6, R5, R4, R6 ;  /* 0x0000000405067223 */ /* 0x000fce0000000006 */
.L_x_297:
        /* <DEDUP_REMOVED lines=8> */
        .weak           $__internal_9_$__cuda_sm20_sqrt_rn_f32_slowpath
        .type           $__internal_9_$__cuda_sm20_sqrt_rn_f32_slowpath,@function
        .size           $__internal_9_$__cuda_sm20_sqrt_rn_f32_slowpath,($__internal_10_$__cuda_sm3x_div_rn_noftz_f32_slowpath - $__internal_9_$__cuda_sm20_sqrt_rn_f32_slowpath)
$__internal_9_$__cuda_sm20_sqrt_rn_f32_slowpath:
        /* <DEDUP_REMOVED lines=20> */
.L_x_298:
[----:B------:R-:W-:Y:S01]  /*47c0*/  HFMA2 R9, -RZ, RZ, 0, 0 ;  /* 0x00000000ff097431 */ /* 0x000fe200000001ff */
[----:B------:R-:W-:-:S03]  /*47d0*/  MOV R4, R10 ;  /* 0x0000000a00047202 */ /* 0x000fc60000000f00 */
[----:B------:R-:W-:Y:S05]  /*47e0*/  RET.REL.NODEC R8 `(_Z19complex_asin_kernelPf) ;  /* 0xffffffb808047950 */ /* 0x000fea0003c3ffff */
        .weak           $__internal_10_$__cuda_sm3x_div_rn_noftz_f32_slowpath
        .type           $__internal_10_$__cuda_sm3x_div_rn_noftz_f32_slowpath,@function
        .size           $__internal_10_$__cuda_sm3x_div_rn_noftz_f32_slowpath,(.L_x_353 - $__internal_10_$__cuda_sm3x_div_rn_noftz_f32_slowpath)
$__internal_10_$__cuda_sm3x_div_rn_noftz_f32_slowpath:
        /* <DEDUP_REMOVED lines=33> */
.L_x_299:
[----:B------:R-:W-:Y:S02]  /*4a00*/  LEA R13, R9, 0xc0800000, 0x17 ;  /* 0xc0800000090d7811 */ /* 0x000fe400078eb8ff */
[----:B------:R-:W-:Y:S02]  /*4a10*/  IADD3 R22, PT, PT, R11, -0x7f, RZ ;  /* 0xffffff810b167810 */ /* 0x000fe40007ffe0ff */
[----:B------:R-:W-:Y:S02]  /*4a20*/  IADD3 R21, PT, PT, -R13, R4, RZ ;  /* 0x000000040d157210 */ /* 0x000fe40007ffe1ff */
[C---:B------:R-:W-:Y:S01]  /*4a30*/  IADD3 R9, PT, PT, R22.reuse, 0x7f, -R9 ;  /* 0x0000007f16097810 */ /* 0x040fe20007ffe809 */
[----:B------:R-:W-:Y:S01]  /*4a40*/  IMAD R4, R22, -0x800000, R7 ;  /* 0xff80000016047824 */ /* 0x000fe200078e0207 */
[----:B------:R-:W0:Y:S01]  /*4a50*/  MUFU.RCP R12, R21 ;  /* 0x00000015000c7308 */ /* 0x000e220000001000 */
[----:B------:R-:W-:Y:S01]  /*4a60*/  FADD.FTZ R13, -R21, -RZ ;  /* 0x800000ff150d7221 */ /* 0x000fe20000010100 */
[----:B------:R-:W-:-:S03]  /*4a70*/  IADD3 R9, PT, PT, R9, R10, RZ ;  /* 0x0000000a09097210 */ /* 0x000fc60007ffe0ff */
        /* <DEDUP_REMOVED lines=42> */
.L_x_305:
[----:B------:R-:W-:-:S04]  /*4d20*/  LOP3.LUT R4, R4, 0x80000000, RZ, 0xc0, !PT ;  /* 0x8000000004047812 */ /* 0x000fc800078ec0ff */
[----:B------:R-:W-:Y:S01]  /*4d30*/  LOP3.LUT R4, R4, 0x7f800000, RZ, 0xfc, !PT ;  /* 0x7f80000004047812 */ /* 0x000fe200078efcff */
[----:B------:R-:W-:Y:S06]  /*4d40*/  BRA `(.L_x_306) ;  /* 0x0000000000287947 */ /* 0x000fec0003800000 */
.L_x_304:
[----:B------:R-:W-:Y:S01]  /*4d50*/  LEA R4, R9, R4, 0x17 ;  /* 0x0000000409047211 */ /* 0x000fe200078eb8ff */
[----:B------:R-:W-:Y:S06]  /*4d60*/  BRA `(.L_x_306) ;  /* 0x0000000000207947 */ /* 0x000fec0003800000 */
.L_x_303:
[----:B------:R-:W-:-:S04]  /*4d70*/  LOP3.LUT R4, R4, 0x80000000, R7, 0x48, !PT ;  /* 0x8000000004047812 */ /* 0x000fc800078e4807 */
[----:B------:R-:W-:Y:S01]  /*4d80*/  LOP3.LUT R4, R4, 0x7f800000, RZ, 0xfc, !PT ;  /* 0x7f80000004047812 */ /* 0x000fe200078efcff */
[----:B------:R-:W-:Y:S06]  /*4d90*/  BRA `(.L_x_306) ;  /* 0x0000000000147947 */ /* 0x000fec0003800000 */
.L_x_302:
[----:B------:R-:W-:Y:S01]  /*4da0*/  LOP3.LUT R4, R4, 0x80000000, R7, 0x48, !PT ;  /* 0x8000000004047812 */ /* 0x000fe200078e4807 */
[----:B------:R-:W-:Y:S06]  /*4db0*/  BRA `(.L_x_306) ;  /* 0x00000000000c7947 */ /* 0x000fec0003800000 */
.L_x_301:
[----:B------:R-:W0:Y:S01]  /*4dc0*/  MUFU.RSQ R4, -QNAN ;  /* 0xffc0000000047908 */ /* 0x000e220000001400 */
[----:B------:R-:W-:Y:S05]  /*4dd0*/  BRA `(.L_x_306) ;  /* 0x0000000000047947 */ /* 0x000fea0003800000 */
.L_x_300:
[----:B------:R-:W-:-:S07]  /*4de0*/  FADD.FTZ R4, R7, R4 ;  /* 0x0000000407047221 */ /* 0x000fce0000010000 */
.L_x_306:
[----:B------:R-:W-:-:S04]  /*4df0*/  HFMA2 R9, -RZ, RZ, 0, 0 ;  /* 0x00000000ff097431 */ /* 0x000fc800000001ff */
[----:B0-----:R-:W-:Y:S05]  /*4e00*/  RET.REL.NODEC R8 `(_Z19complex_asin_kernelPf) ;  /* 0xffffffb0087c7950 */ /* 0x001fea0003c3ffff */
.L_x_307:
        /* <DEDUP_REMOVED lines=15> */
.L_x_353:


//--------------------- .text._Z18complex_tan_kernelPf --------------------------
	.section	.text._Z18complex_tan_kernelPf,"ax",@progbits
	.align	128
        .global         _Z18complex_tan_kernelPf
        .type           _Z18complex_tan_kernelPf,@function
        .size           _Z18complex_tan_kernelPf,(.L_x_355 - _Z18complex_tan_kernelPf)
        .other          _Z18complex_tan_kernelPf,@"STO_CUDA_ENTRY STV_DEFAULT"
_Z18complex_tan_kernelPf:
.text._Z18complex_tan_kernelPf:
[----:B------:R-:W-:Y:S01]  /*0000*/  LDC R1, c[0x0][0x37c] ;  /* 0x0000df00ff017b82 */ /* 0x000fe20000000800 */
[----:B------:R-:W-:Y:S01]  /*0010*/  IMAD.MOV.U32 R5, RZ, RZ, 0x3d5fedbc ;  /* 0x3d5fedbcff057424 */ /* 0x000fe200078e00ff */
[----:B------:R-:W0:Y:S01]  /*0020*/  LDCU.64 UR6, c[0x0][0x358] ;  /* 0x00006b00ff0677ac */ /* 0x000e220008000a00 */
[----:B------:R-:W-:Y:S02]  /*0030*/  IMAD.MOV.U32 R2, RZ, RZ, 0x37cbac00 ;  /* 0x37cbac00ff027424 */ /* 0x000fe400078e00ff */
[----:B------:R-:W-:Y:S02]  /*0040*/  IMAD.MOV.U32 R4, RZ, RZ, 0x394d4153 ;  /* 0x394d4153ff047424 */ /* 0x000fe400078e00ff */
[C---:B------:R-:W-:Y:S02]  /*0050*/  FFMA R0, R5.reuse, R2, -0.0013887860113754868507 ;  /* 0xbab607ed05007423 */ /* 0x040fe40000000002 */
[----:B------:R-:W-:Y:S02]  /*0060*/  FFMA R3, R5, -R4, 0.0083327032625675201416 ;  /* 0x3c0885e405037423 */ /* 0x000fe40000000804 */
[----:B------:R-:W-:-:S02]  /*0070*/  FFMA R0, R0, R5, 0.041666727513074874878 ;  /* 0x3d2aaabb00007423 */ /* 0x000fc40000000005 */
[-C--:B------:R-:W-:Y:S02]  /*0080*/  FFMA R3, R3, R5.reuse, -0.16666662693023681641 ;  /* 0xbe2aaaa803037423 */ /* 0x080fe40000000005 */
[----:B------:R-:W-:-:S04]  /*0090*/  FFMA R0, R0, R5, -0.4999999701976776123 ;  /* 0xbeffffff00007423 */ /* 0x000fc80000000005 */
[----:B------:R-:W-:-:S04]  /*00a0*/  FFMA R0, R0, R5, 1 ;  /* 0x3f80000000007423 */ /* 0x000fc80000000005 */
[----:B------:R-:W-:Y:S01]  /*00b0*/  FMUL R4, R0, -11.485690116882324219 ;  /* 0xc137c56300047820 */ /* 0x000fe20000400000 */
[----:B------:R-:W-:-:S04]  /*00c0*/  FFMA R0, R5, -0.23381634056568145752, RZ ;  /* 0xbe6f6d8d05007823 */ /* 0x000fc800000000ff */
[----:B------:R-:W-:Y:S01]  /*00d0*/  LOP3.LUT R5, R4, 0x7fffffff, RZ, 0xc0, !PT ;  /* 0x7fffffff04057812 */ /* 0x000fe200078ec0ff */
[----:B------:R-:W-:-:S03]  /*00e0*/  FFMA R0, R0, R3, -0.23381634056568145752 ;  /* 0xbe6f6d8d00007423 */ /* 0x000fc60000000003 */
[----:B------:R-:W-:Y:S01]  /*00f0*/  ISETP.GE.U32.AND P0, PT, R5, 0x7f800000, PT ;  /* 0x7f8000000500780c */ /* 0x000fe20003f06070 */
[----:B------:R-:W-:-:S04]  /*0100*/  FADD R0, RZ, -R0 ;  /* 0x80000000ff007221 */ /* 0x000fc80000000000 */
[----:B------:R-:W-:-:S08]  /*0110*/  FMUL R3, R0, 11.485690116882324219 ;  /* 0x4137c56300037820 */ /* 0x000fd00000400000 */
[----:B0-----:R-:W-:Y:S05]  /*0120*/  @!P0 BRA `(.L_x_308) ;  /* 0x0000000c00a08947 */ /* 0x001fea0003800000 */
[----:B------:R-:W-:-:S13]  /*0130*/  LOP3.LUT P0, RZ, R4, 0x7fffff, RZ, 0xc0, !PT ;  /* 0x007fffff04ff7812 */ /* 0x000fda000780c0ff */
[C---:B------:R-:W-:Y:S01]  /*0140*/  @P0 FMUL R0, R3.reuse, R4 ;  /* 0x0000000403000220 */ /* 0x040fe20000400000 */
        /* <DEDUP_REMOVED lines=22> */
.L_x_312:
        /* <DEDUP_REMOVED lines=65> */
.L_x_313:
        /* <DEDUP_REMOVED lines=18> */
.L_x_311:
        /* <DEDUP_REMOVED lines=24> */
.L_x_315:
        /* <DEDUP_REMOVED lines=63> */
.L_x_316:
        /* <DEDUP_REMOVED lines=18> */
.L_x_314:
        /* <DEDUP_REMOVED lines=18> */
.L_x_310:
[----:B------:R-:W-:Y:S01]  /*0f90*/  LOP3.LUT R0, RZ, 0x80000000, R3, 0xb8, !PT ;  /* 0x80000000ff007812 */ /* 0x000fe200078eb803 */
[----:B------:R-:W-:Y:S06]  /*0fa0*/  BRA `(.L_x_309) ;  /* 0x0000001800907947 */ /* 0x000fec0003800000 */
.L_x_308:
        /* <DEDUP_REMOVED lines=22> */
.L_x_319:
        /* <DEDUP_REMOVED lines=64> */
.L_x_320:
        /* <DEDUP_REMOVED lines=18> */
.L_x_318:
        /* <DEDUP_REMOVED lines=25> */
.L_x_322:
        /* <DEDUP_REMOVED lines=63> */
.L_x_323:
        /* <DEDUP_REMOVED lines=18> */
.L_x_321:
        /* <DEDUP_REMOVED lines=34> */
.L_x_317:
        /* <DEDUP_REMOVED lines=15> */
.L_x_325:
        /* <DEDUP_REMOVED lines=64> */
.L_x_326:
        /* <DEDUP_REMOVED lines=18> */
.L_x_324:
        /* <DEDUP_REMOVED lines=46> */
[----:B--2---:R-:W-:Y:S05]  /*27e0*/  CALL.REL.NOINC `($__internal_11_$__cuda_sm20_sqrt_rn_f32_slowpath) ;  /* 0x0000000000f87944 */ /* 0x004fea0003c00000 */
[----:B------:R-:W-:Y:S05]  /*27f0*/  BRA `(.L_x_328) ;  /* 0x0000000000107947 */ /* 0x000fea0003800000 */
.L_x_327:
[----:B--2---:R-:W-:Y:S01]  /*2800*/  FMUL.FTZ R2, R3, R4 ;  /* 0x0000000403027220 */ /* 0x004fe20000410000 */
[----:B------:R-:W-:-:S03]  /*2810*/  FMUL.FTZ R4, R4, 0.5 ;  /* 0x3f00000004047820 */ /* 0x000fc60000410000 */
[----:B------:R-:W-:-:S04]  /*2820*/  FFMA R3, -R2, R2, R3 ;  /* 0x0000000202037223 */ /* 0x000fc80000000103 */
[----:B------:R-:W-:-:S07]  /*2830*/  FFMA R2, R3, R4, R2 ;  /* 0x0000000403027223 */ /* 0x000fce0000000002 */
.L_x_328:
        /* <DEDUP_REMOVED lines=13> */
[----:B------:R-:W-:Y:S05]  /*2910*/  CALL.REL.NOINC `($__internal_12_$__cuda_sm3x_div_rn_noftz_f32_slowpath) ;  /* 0x00000004000c7944 */ /* 0x000fea0003c00000 */
[----:B------:R-:W-:-:S07]  /*2920*/  IMAD.MOV.U32 R4, RZ, RZ, R2 ;  /* 0x000000ffff047224 */ /* 0x000fce00078e0002 */
.L_x_329:
        /* <DEDUP_REMOVED lines=10> */
[----:B------:R-:W-:Y:S05]  /*29d0*/  CALL.REL.NOINC `($__internal_12_$__cuda_sm3x_div_rn_noftz_f32_slowpath) ;  /* 0x0000000000dc7944 */ /* 0x000fea0003c00000 */
.L_x_330:
[----:B------:R-:W-:-:S07]  /*29e0*/  IMAD.MOV.U32 R0, RZ, RZ, R2 ;  /* 0x000000ffff007224 */ /* 0x000fce00078e0002 */
.L_x_309:
        /* <DEDUP_REMOVED lines=16> */
[----:B------:R-:W-:Y:S05]  /*2af0*/  CALL.REL.NOINC `($__internal_11_$__cuda_sm20_sqrt_rn_f32_slowpath) ;  /* 0x0000000000347944 */ /* 0x000fea0003c00000 */
[----:B------:R-:W-:Y:S05]  /*2b00*/  BRA `(.L_x_332) ;  /* 0x0000000000107947 */ /* 0x000fea0003800000 */
.L_x_331:
[----:B------:R-:W-:Y:S01]  /*2b10*/  FMUL.FTZ R2, R5, R6 ;  /* 0x0000000605027220 */ /* 0x000fe20000410000 */
[----:B------:R-:W-:-:S03]  /*2b20*/  FMUL.FTZ R6, R6, 0.5 ;  /* 0x3f00000006067820 */ /* 0x000fc60000410000 */
[----:B------:R-:W-:-:S04]  /*2b30*/  FFMA R5, -R2, R2, R5 ;  /* 0x0000000202057223 */ /* 0x000fc80000000105 */
[----:B------:R-:W-:-:S07]  /*2b40*/  FFMA R2, R5, R6, R2 ;  /* 0x0000000605027223 */ /* 0x000fce0000000002 */
.L_x_332:
        /* <DEDUP_REMOVED lines=8> */
        .weak           $__internal_11_$__cuda_sm20_sqrt_rn_f32_slowpath
        .type           $__internal_11_$__cuda_sm20_sqrt_rn_f32_slowpath,@function
        .size           $__internal_11_$__cuda_sm20_sqrt_rn_f32_slowpath,($__internal_12_$__cuda_sm3x_div_rn_noftz_f32_slowpath - $__internal_11_$__cuda_sm20_sqrt_rn_f32_slowpath)
$__internal_11_$__cuda_sm20_sqrt_rn_f32_slowpath:
        /* <DEDUP_REMOVED lines=20> */
.L_x_333:
[----:B------:R-:W-:Y:S01]  /*2d10*/  IMAD.MOV.U32 R2, RZ, RZ, R6 ;  /* 0x000000ffff027224 */ /* 0x000fe200078e0006 */
[----:B------:R-:W-:Y:S01]  /*2d20*/  MOV R6, R8 ;  /* 0x0000000800067202 */ /* 0x000fe20000000f00 */
[----:B------:R-:W-:-:S04]  /*2d30*/  IMAD.MOV.U32 R7, RZ, RZ, 0x0 ;  /* 0x00000000ff077424 */ /* 0x000fc800078e00ff */
[----:B------:R-:W-:Y:S05]  /*2d40*/  RET.REL.NODEC R6 `(_Z18complex_tan_kernelPf) ;  /* 0xffffffd006ac7950 */ /* 0x000fea0003c3ffff */
        .weak           $__internal_12_$__cuda_sm3x_div_rn_noftz_f32_slowpath
        .type           $__internal_12_$__cuda_sm3x_div_rn_noftz_f32_slowpath,@function
        .size           $__internal_12_$__cuda_sm3x_div_rn_noftz_f32_slowpath,(.L_x_355 - $__internal_12_$__cuda_sm3x_div_rn_noftz_f32_slowpath)
$__internal_12_$__cuda_sm3x_div_rn_noftz_f32_slowpath:
        /* <DEDUP_REMOVED lines=34> */
.L_x_334:
        /* <DEDUP_REMOVED lines=50> */
.L_x_340:
[----:B------:R-:W-:-:S04]  /*3290*/  LOP3.LUT R2, R2, 0x80000000, RZ, 0xc0, !PT ;  /* 0x8000000002027812 */ /* 0x000fc800078ec0ff */
[----:B------:R-:W-:Y:S01]  /*32a0*/  LOP3.LUT R2, R2, 0x7f800000, RZ, 0xfc, !PT ;  /* 0x7f80000002027812 */ /* 0x000fe200078efcff */
[----:B------:R-:W-:Y:S06]  /*32b0*/  BRA `(.L_x_341) ;  /* 0x0000000000287947 */ /* 0x000fec0003800000 */
.L_x_339:
[----:B------:R-:W-:Y:S01]  /*32c0*/  IMAD R2, R8, 0x800000, R2 ;  /* 0x0080000008027824 */ /* 0x000fe200078e0202 */
[----:B------:R-:W-:Y:S06]  /*32d0*/  BRA `(.L_x_341) ;  /* 0x0000000000207947 */ /* 0x000fec0003800000 */
.L_x_338:
[----:B------:R-:W-:-:S04]  /*32e0*/  LOP3.LUT R2, R5, 0x80000000, R2, 0x48, !PT ;  /* 0x8000000005027812 */ /* 0x000fc800078e4802 */
[----:B------:R-:W-:Y:S01]  /*32f0*/  LOP3.LUT R2, R2, 0x7f800000, RZ, 0xfc, !PT ;  /* 0x7f80000002027812 */ /* 0x000fe200078efcff */
[----:B------:R-:W-:Y:S06]  /*3300*/  BRA `(.L_x_341) ;  /* 0x0000000000147947 */ /* 0x000fec0003800000 */
.L_x_337:
[----:B------:R-:W-:Y:S01]  /*3310*/  LOP3.LUT R2, R5, 0x80000000, R2, 0x48, !PT ;  /* 0x8000000005027812 */ /* 0x000fe200078e4802 */
[----:B------:R-:W-:Y:S06]  /*3320*/  BRA `(.L_x_341) ;  /* 0x00000000000c7947 */ /* 0x000fec0003800000 */
.L_x_336:
[----:B------:R-:W0:Y:S01]  /*3330*/  MUFU.RSQ R2, -QNAN ;  /* 0xffc0000000027908 */ /* 0x000e220000001400 */
[----:B------:R-:W-:Y:S05]  /*3340*/  BRA `(.L_x_341) ;  /* 0x0000000000047947 */ /* 0x000fea0003800000 */
.L_x_335:
[----:B------:R-:W-:-:S07]  /*3350*/  FADD.FTZ R2, R2, R3 ;  /* 0x0000000302027221 */ /* 0x000fce0000010000 */
.L_x_341:
[----:B------:R-:W-:-:S04]  /*3360*/  IMAD.MOV.U32 R7, RZ, RZ, 0x0 ;  /* 0x00000000ff077424 */ /* 0x000fc800078e00ff */
[----:B0-----:R-:W-:Y:S05]  /*3370*/  RET.REL.NODEC R6 `(_Z18complex_tan_kernelPf) ;  /* 0xffffffcc06207950 */ /* 0x001fea0003c3ffff */
.L_x_342:
        /* <DEDUP_REMOVED lines=16> */
.L_x_355:


//--------------------- .nv.global.init           --------------------------
	.section	.nv.global.init,"aw",@progbits
	.align	4
.nv.global.init:
	.type		__cudart_i2opi_f,@object
	.size		__cudart_i2opi_f,(.L_28 - __cudart_i2opi_f)
__cudart_i2opi_f:
        /*0000*/ 	.byte	0x41, 0x90, 0x43, 0x3c, 0x99, 0x95, 0x62, 0xdb, 0xc0, 0xdd, 0x34, 0xf5, 0xd1, 0x57, 0x27, 0xfc
        /*0010*/ 	.byte	0x29, 0x15, 0x44, 0x4e, 0x6e, 0x83, 0xf9, 0xa2
.L_28:


//--------------------- .nv.shared.reserved.0     --------------------------
	.section	.nv.shared.reserved.0,"aw",@nobits
	.weak		__nv_reservedSMEM_offset_0_alias
	.size		__nv_reservedSMEM_offset_0_alias, 0, 64
	.other		__nv_reservedSMEM_offset_0_alias,@"STO_CUDA_RESERVED_SHARED STV_DEFAULT"
__nv_reservedSMEM_offset_0_alias:
	.zero		0
	.zero		64


//--------------------- .nv.global                --------------------------
	.section	.nv.global,"aw",@nobits
.nv.global:
	.type		_ZN34_INTERNAL_0a58d406_4_k_cu_4c7d043d4cuda3std3__48in_placeE,@object
	.size		_ZN34_INTERNAL_0a58d406_4_k_cu_4c7d043d4cuda3std3__48in_placeE,(_ZN34_INTERNAL_0a58d406_4_k_cu_4c7d043d4cuda3std6ranges3__45__cpo8distanceE - _ZN34_INTERNAL_0a58d406_4_k_cu_4c7d043d4cuda3std3__48in_placeE)
_ZN34_INTERNAL_0a58d406_4_k_cu_4c7d043d4cuda3std3__48in_placeE:
	.zero		1
	.type		_ZN34_INTERNAL_0a58d406_4_k_cu_4c7d043d4cuda3std6ranges3__45__cpo8distanceE,@object
	.size		_ZN34_INTERNAL_0a58d406_4_k_cu_4c7d043d4cuda3std6ranges3__45__cpo8distanceE,(_ZN34_INTERNAL_0a58d406_4_k_cu_4c7d043d4cuda3std3__45__cpo6cbeginE - _ZN34_INTERNAL_0a58d406_4_k_cu_4c7d043d4cuda3std6ranges3__45__cpo8distanceE)
_ZN34_INTERNAL_0a58d406_4_k_cu_4c7d043d4cuda3std6ranges3__45__cpo8distanceE:
	.zero		1
	.type		_ZN34_INTERNAL_0a58d406_4_k_cu_4c7d043d4cuda3std3__45__cpo6cbeginE,@object
	.size		_ZN34_INTERNAL_0a58d406_4_k_cu_4c7d043d4cuda3std3__45__cpo6cbeginE,(_ZN34_INTERNAL_0a58d406_4_k_cu_4c7d043d4cuda3std6ranges3__45__cpo7advanceE - _ZN34_INTERNAL_0a58d406_4_k_cu_4c7d043d4cuda3std3__45__cpo6cbeginE)
_ZN34_INTERNAL_0a58d406_4_k_cu_4c7d043d4cuda3std3__45__cpo6cbeginE:
	.zero		1
	.type		_ZN34_INTERNAL_0a58d406_4_k_cu_4c7d043d4cuda3std6ranges3__45__cpo7advanceE,@object
	.size		_ZN34_INTERNAL_0a58d406_4_k_cu_4c7d043d4cuda3std6ranges3__45__cpo7advanceE,(_ZN34_INTERNAL_0a58d406_4_k_cu_4c7d043d4cuda3std3__45__cpo7crbeginE - _ZN34_INTERNAL_0a58d406_4_k_cu_4c7d043d4cuda3std6ranges3__45__cpo7advanceE)
_ZN34_INTERNAL_0a58d406_4_k_cu_4c7d043d4cuda3std6ranges3__45__cpo7advanceE:
	.zero		1
	.type		_ZN34_INTERNAL_0a58d406_4_k_cu_4c7d043d4cuda3std3__45__cpo7crbeginE,@object
	.size		_ZN34_INTERNAL_0a58d406_4_k_cu_4c7d043d4cuda3std3__45__cpo7crbeginE,(_ZN34_INTERNAL_0a58d406_4_k_cu_4c7d043d4cuda3std6ranges3__45__cpo4dataE - _ZN34_INTERNAL_0a58d406_4_k_cu_4c7d043d4cuda3std3__45__cpo7crbeginE)
_ZN34_INTERNAL_0a58d406_4_k_cu_4c7d043d4cuda3std3__45__cpo7crbeginE:
	.zero		1
	.type		_ZN34_INTERNAL_0a58d406_4_k_cu_4c7d043d4cuda3std6ranges3__45__cpo4dataE,@object
	.size		_ZN34_INTERNAL_0a58d406_4_k_cu_4c7d043d4cuda3std6ranges3__45__cpo4dataE,(_ZN34_INTERNAL_0a58d406_4_k_cu_4c7d043d4cuda3std6ranges3__45__cpo5beginE - _ZN34_INTERNAL_0a58d406_4_k_cu_4c7d043d4cuda3std6ranges3__45__cpo4dataE)
_ZN34_INTERNAL_0a58d406_4_k_cu_4c7d043d4cuda3std6ranges3__45__cpo4dataE:
	.zero		1
	.type		_ZN34_INTERNAL_0a58d406_4_k_cu_4c7d043d4cuda3std6ranges3__45__cpo5beginE,@object
	.size		_ZN34_INTERNAL_0a58d406_4_k_cu_4c7d043d4cuda3std6ranges3__45__cpo5beginE,(_ZN34_INTERNAL_0a58d406_4_k_cu_4c7d043d4cuda3std3__436_GLOBAL__N__0a58d406_4_k_cu_4c7d043d6ignoreE - _ZN34_INTERNAL_0a58d406_4_k_cu_4c7d043d4cuda3std6ranges3__45__cpo5beginE)
_ZN34_INTERNAL_0a58d406_4_k_cu_4c7d043d4cuda3std6ranges3__45__cpo5beginE:
	.zero		1
	.type		_ZN34_INTERNAL_0a58d406_4_k_cu_4c7d043d4cuda3std3__436_GLOBAL__N__0a58d406_4_k_cu_4c7d043d6ignoreE,@object
	.size		_ZN34_INTERNAL_0a58d406_4_k_cu_4c7d043d4cuda3std3__436_GLOBAL__N__0a58d406_4_k_cu_4c7d043d6ignoreE,(_ZN34_INTERNAL_0a58d406_4_k_cu_4c7d043d4cuda3std6ranges3__45__cpo4sizeE - _ZN34_INTERNAL_0a58d406_4_k_cu_4c7d043d4cuda3std3__436_GLOBAL__N__0a58d406_4_k_cu_4c7d043d6ignoreE)
_ZN34_INTERNAL_0a58d406_4_k_cu_4c7d043d4cuda3std3__436_GLOBAL__N__0a58d406_4_k_cu_4c7d043d6ignoreE:
	.zero		1
	.type		_ZN34_INTERNAL_0a58d406_4_k_cu_4c7d043d4cuda3std6ranges3__45__cpo4sizeE,@object
	.size		_ZN34_INTERNAL_0a58d406_4_k_cu_4c7d043d4cuda3std6ranges3__45__cpo4sizeE,(_ZN34_INTERNAL_0a58d406_4_k_cu_4c7d043d4cuda3std3__45__cpo5beginE - _ZN34_INTERNAL_0a58d406_4_k_cu_4c7d043d4cuda3std6ranges3__45__cpo4sizeE)
_ZN34_INTERNAL_0a58d406_4_k_cu_4c7d043d4cuda3std6ranges3__45__cpo4sizeE:
	.zero		1
	.type		_ZN34_INTERNAL_0a58d406_4_k_cu_4c7d043d4cuda3std3__45__cpo5beginE,@object
	.size		_ZN34_INTERNAL_0a58d406_4_k_cu_4c7d043d4cuda3std3__45__cpo5beginE,(_ZN34_INTERNAL_0a58d406_4_k_cu_4c7d043d4cuda3std6ranges3__45__cpo6cbeginE - _ZN34_INTERNAL_0a58d406_4_k_cu_4c7d043d4cuda3std3__45__cpo5beginE)
_ZN34_INTERNAL_0a58d406_4_k_cu_4c7d043d4cuda3std3__45__cpo5beginE:
	.zero		1
	.type		_ZN34_INTERNAL_0a58d406_4_k_cu_4c7d043d4cuda3std6ranges3__45__cpo6cbeginE,@object
	.size		_ZN34_INTERNAL_0a58d406_4_k_cu_4c7d043d4cuda3std6ranges3__45__cpo6cbeginE,(_ZN34_INTERNAL_0a58d406_4_k_cu_4c7d043d4cuda3std3__45__cpo6rbeginE - _ZN34_INTERNAL_0a58d406_4_k_cu_4c7d043d4cuda3std6ranges3__45__cpo6cbeginE)
_ZN34_INTERNAL_0a58d406_4_k_cu_4c7d043d4cuda3std6ranges3__45__cpo6cbeginE:
	.zero		1
	.type		_ZN34_INTERNAL_0a58d406_4_k_cu_4c7d043d4cuda3std3__45__cpo6rbeginE,@object
	.size		_ZN34_INTERNAL_0a58d406_4_k_cu_4c7d043d4cuda3std3__45__cpo6rbeginE,(_ZN34_INTERNAL_0a58d406_4_k_cu_4c7d043d4cuda3std6ranges3__45__cpo4nextE - _ZN34_INTERNAL_0a58d406_4_k_cu_4c7d043d4cuda3std3__45__cpo6rbeginE)
_ZN34_INTERNAL_0a58d406_4_k_cu_4c7d043d4cuda3std3__45__cpo6rbeginE:
	.zero		1
	.type		_ZN34_INTERNAL_0a58d406_4_k_cu_4c7d043d4cuda3std6ranges3__45__cpo4nextE,@object
	.size		_ZN34_INTERNAL_0a58d406_4_k_cu_4c7d043d4cuda3std6ranges3__45__cpo4nextE,(_ZN34_INTERNAL_0a58d406_4_k_cu_4c7d043d4cuda3std6ranges3__45__cpo4swapE - _ZN34_INTERNAL_0a58d406_4_k_cu_4c7d043d4cuda3std6ranges3__45__cpo4nextE)
_ZN34_INTERNAL_0a58d406_4_k_cu_4c7d043d4cuda3std6ranges3__45__cpo4nextE:
	.zero		1
	.type		_ZN34_INTERNAL_0a58d406_4_k_cu_4c7d043d4cuda3std6ranges3__45__cpo4swapE,@object
	.size		_ZN34_INTERNAL_0a58d406_4_k_cu_4c7d043d4cuda3std6ranges3__45__cpo4swapE,(_ZN34_INTERNAL_0a58d406_4_k_cu_4c7d043d4cuda3std3__420unreachable_sentinelE - _ZN34_INTERNAL_0a58d406_4_k_cu_4c7d043d4cuda3std6ranges3__45__cpo4swapE)
_ZN34_INTERNAL_0a58d406_4_k_cu_4c7d043d4cuda3std6ranges3__45__cpo4swapE:
	.zero		1
	.type		_ZN34_INTERNAL_0a58d406_4_k_cu_4c7d043d4cuda3std3__420unreachable_sentinelE,@object
	.size		_ZN34_INTERNAL_0a58d406_4_k_cu_4c7d043d4cuda3std3__420unreachable_sentinelE,(_ZN34_INTERNAL_0a58d406_4_k_cu_4c7d043d6thrust24THRUST_300001_SM_1000_NS6system6detail10sequential3seqE - _ZN34_INTERNAL_0a58d406_4_k_cu_4c7d043d4cuda3std3__420unreachable_sentinelE)
_ZN34_INTERNAL_0a58d406_4_k_cu_4c7d043d4cuda3std3__420unreachable_sentinelE:
	.zero		1
	.type		_ZN34_INTERNAL_0a58d406_4_k_cu_4c7d043d6thrust24THRUST_300001_SM_1000_NS6system6detail10sequential3seqE,@object
	.size		_ZN34_INTERNAL_0a58d406_4_k_cu_4c7d043d6thrust24THRUST_300001_SM_1000_NS6system6detail10sequential3seqE,(_ZN34_INTERNAL_0a58d406_4_k_cu_4c7d043d4cuda3std3__45__cpo4cendE - _ZN34_INTERNAL_0a58d406_4_k_cu_4c7d043d6thrust24THRUST_300001_SM_1000_NS6system6detail10sequential3seqE)
_ZN34_INTERNAL_0a58d406_4_k_cu_4c7d043d6thrust24THRUST_300001_SM_1000_NS6system6detail10sequential3seqE:
	.zero		1
	.type		_ZN34_INTERNAL_0a58d406_4_k_cu_4c7d043d4cuda3std3__45__cpo4cendE,@object
	.size		_ZN34_INTERNAL_0a58d406_4_k_cu_4c7d043d4cuda3std3__45__cpo4cendE,(_ZN34_INTERNAL_0a58d406_4_k_cu_4c7d043d4cuda3std6ranges3__45__cpo9iter_swapE - _ZN34_INTERNAL_0a58d406_4_k_cu_4c7d043d4cuda3std3__45__cpo4cendE)
_ZN34_INTERNAL_0a58d406_4_k_cu_4c7d043d4cuda3std3__45__cpo4cendE:
	.zero		1
	.type		_ZN34_INTERNAL_0a58d406_4_k_cu_4c7d043d4cuda3std6ranges3__45__cpo9iter_swapE,@object
	.size		_ZN34_INTERNAL_0a58d406_4_k_cu_4c7d043d4cuda3std6ranges3__45__cpo9iter_swapE,(_ZN34_INTERNAL_0a58d406_4_k_cu_4c7d043d4cuda3std3__45__cpo5crendE - _ZN34_INTERNAL_0a58d406_4_k_cu_4c7d043d4cuda3std6ranges3__45__cpo9iter_swapE)
_ZN34_INTERNAL_0a58d406_4_k_cu_4c7d043d4cuda3std6ranges3__45__cpo9iter_swapE:
	.zero		1
	.type		_ZN34_INTERNAL_0a58d406_4_k_cu_4c7d043d4cuda3std3__45__cpo5crendE,@object
	.size		_ZN34_INTERNAL_0a58d406_4_k_cu_4c7d043d4cuda3std3__45__cpo5crendE,(_ZN34_INTERNAL_0a58d406_4_k_cu_4c7d043d4cuda3std6ranges3__45__cpo5cdataE - _ZN34_INTERNAL_0a58d406_4_k_cu_4c7d043d4cuda3std3__45__cpo5crendE)
_ZN34_INTERNAL_0a58d406_4_k_cu_4c7d043d4cuda3std3__45__cpo5crendE:
	.zero		1
	.type		_ZN34_INTERNAL_0a58d406_4_k_cu_4c7d043d4cuda3std6ranges3__45__cpo5cdataE,@object
	.size		_ZN34_INTERNAL_0a58d406_4_k_cu_4c7d043d4cuda3std6ranges3__45__cpo5cdataE,(_ZN34_INTERNAL_0a58d406_4_k_cu_4c7d043d4cuda3std6ranges3__45__cpo3endE - _ZN34_INTERNAL_0a58d406_4_k_cu_4c7d043d4cuda3std6ranges3__45__cpo5cdataE)
_ZN34_INTERNAL_0a58d406_4_k_cu_4c7d043d4cuda3std6ranges3__45__cpo5cdataE:
	.zero		1
	.type		_ZN34_INTERNAL_0a58d406_4_k_cu_4c7d043d4cuda3std6ranges3__45__cpo3endE,@object
	.size		_ZN34_INTERNAL_0a58d406_4_k_cu_4c7d043d4cuda3std6ranges3__45__cpo3endE,(_ZN34_INTERNAL_0a58d406_4_k_cu_4c7d043d4cuda3std3__419piecewise_constructE - _ZN34_INTERNAL_0a58d406_4_k_cu_4c7d043d4cuda3std6ranges3__45__cpo3endE)
_ZN34_INTERNAL_0a58d406_4_k_cu_4c7d043d4cuda3std6ranges3__45__cpo3endE:
	.zero		1
	.type		_ZN34_INTERNAL_0a58d406_4_k_cu_4c7d043d4cuda3std3__419piecewise_constructE,@object
	.size		_ZN34_INTERNAL_0a58d406_4_k_cu_4c7d043d4cuda3std3__419piecewise_constructE,(_ZN34_INTERNAL_0a58d406_4_k_cu_4c7d043d4cuda3std6ranges3__45__cpo5ssizeE - _ZN34_INTERNAL_0a58d406_4_k_cu_4c7d043d4cuda3std3__419piecewise_constructE)
_ZN34_INTERNAL_0a58d406_4_k_cu_4c7d043d4cuda3std3__419piecewise_constructE:
	.zero		1
	.type		_ZN34_INTERNAL_0a58d406_4_k_cu_4c7d043d4cuda3std6ranges3__45__cpo5ssizeE,@object
	.size		_ZN34_INTERNAL_0a58d406_4_k_cu_4c7d043d4cuda3std6ranges3__45__cpo5ssizeE,(_ZN34_INTERNAL_0a58d406_4_k_cu_4c7d043d4cuda3std3__45__cpo3endE - _ZN34_INTERNAL_0a58d406_4_k_cu_4c7d043d4cuda3std6ranges3__45__cpo5ssizeE)
_ZN34_INTERNAL_0a58d406_4_k_cu_4c7d043d4cuda3std6ranges3__45__cpo5ssizeE:
	.zero		1
	.type		_ZN34_INTERNAL_0a58d406_4_k_cu_4c7d043d4cuda3std3__45__cpo3endE,@object
	.size		_ZN34_INTERNAL_0a58d406_4_k_cu_4c7d043d4cuda3std3__45__cpo3endE,(_ZN34_INTERNAL_0a58d406_4_k_cu_4c7d043d4cuda3std6ranges3__45__cpo4cendE - _ZN34_INTERNAL_0a58d406_4_k_cu_4c7d043d4cuda3std3__45__cpo3endE)
_ZN34_INTERNAL_0a58d406_4_k_cu_4c7d043d4cuda3std3__45__cpo3endE:
	.zero		1
	.type		_ZN34_INTERNAL_0a58d406_4_k_cu_4c7d043d4cuda3std6ranges3__45__cpo4cendE,@object
	.size		_ZN34_INTERNAL_0a58d406_4_k_cu_4c7d043d4cuda3std6ranges3__45__cpo4cendE,(_ZN34_INTERNAL_0a58d406_4_k_cu_4c7d043d4cuda3std3__45__cpo4rendE - _ZN34_INTERNAL_0a58d406_4_k_cu_4c7d043d4cuda3std6ranges3__45__cpo4cendE)
_ZN34_INTERNAL_0a58d406_4_k_cu_4c7d043d4cuda3std6ranges3__45__cpo4cendE:
	.zero		1
	.type		_ZN34_INTERNAL_0a58d406_4_k_cu_4c7d043d4cuda3std3__45__cpo4rendE,@object
	.size		_ZN34_INTERNAL_0a58d406_4_k_cu_4c7d043d4cuda3std3__45__cpo4rendE,(_ZN34_INTERNAL_0a58d406_4_k_cu_4c7d043d4cuda3std6ranges3__45__cpo4prevE - _ZN34_INTERNAL_0a58d406_4_k_cu_4c7d043d4cuda3std3__45__cpo4rendE)
_ZN34_INTERNAL_0a58d406_4_k_cu_4c7d043d4cuda3std3__45__cpo4rendE:
	.zero		1
	.type		_ZN34_INTERNAL_0a58d406_4_k_cu_4c7d043d4cuda3std6ranges3__45__cpo4prevE,@object
	.size		_ZN34_INTERNAL_0a58d406_4_k_cu_4c7d043d4cuda3std6ranges3__45__cpo4prevE,(_ZN34_INTERNAL_0a58d406_4_k_cu_4c7d043d4cuda3std6ranges3__45__cpo9iter_moveE - _ZN34_INTERNAL_0a58d406_4_k_cu_4c7d043d4cuda3std6ranges3__45__cpo4prevE)
_ZN34_INTERNAL_0a58d406_4_k_cu_4c7d043d4cuda3std6ranges3__45__cpo4prevE:
	.zero		1
	.type		_ZN34_INTERNAL_0a58d406_4_k_cu_4c7d043d4cuda3std6ranges3__45__cpo9iter_moveE,@object
	.size		_ZN34_INTERNAL_0a58d406_4_k_cu_4c7d043d4cuda3std6ranges3__45__cpo9iter_moveE,(.L_13 - _ZN34_INTERNAL_0a58d406_4_k_cu_4c7d043d4cuda3std6ranges3__45__cpo9iter_moveE)
_ZN34_INTERNAL_0a58d406_4_k_cu_4c7d043d4cuda3std6ranges3__45__cpo9iter_moveE:
	.zero		1
.L_13:


//--------------------- .nv.constant0._Z19complex_tanh_kernelPf --------------------------
	.section	.nv.constant0._Z19complex_tanh_kernelPf,"a",@progbits
	.sectionflags	@""
	.align	4
.nv.constant0._Z19complex_tanh_kernelPf:
	.zero		904


//--------------------- .nv.constant0._Z19complex_cosh_kernelPf --------------------------
	.section	.nv.constant0._Z19complex_cosh_kernelPf,"a",@progbits
	.sectionflags	@""
	.align	4
.nv.constant0._Z19complex_cosh_kernelPf:
	.zero		904


//--------------------- .nv.constant0._Z19complex_sinh_kernelPf --------------------------
	.section	.nv.constant0._Z19complex_sinh_kernelPf,"a",@progbits
	.sectionflags	@""
	.align	4
.nv.constant0._Z19complex_sinh_kernelPf:
	.zero		904


//--------------------- .nv.constant0._Z19complex_atan_kernelPf --------------------------
	.section	.nv.constant0._Z19complex_atan_kernelPf,"a",@progbits
	.sectionflags	@""
	.align	4
.nv.constant0._Z19complex_atan_kernelPf:
	.zero		904


//--------------------- .nv.constant0._Z19complex_acos_kernelPf --------------------------
	.section	.nv.constant0._Z19complex_acos_kernelPf,"a",@progbits
	.sectionflags	@""
	.align	4
.nv.constant0._Z19complex_acos_kernelPf:
	.zero		904


//--------------------- .nv.constant0._Z19complex_asin_kernelPf --------------------------
	.section	.nv.constant0._Z19complex_asin_kernelPf,"a",@progbits
	.sectionflags	@""
	.align	4
.nv.constant0._Z19complex_asin_kernelPf:
	.zero		904


//--------------------- .nv.constant0._Z18complex_tan_kernelPf --------------------------
	.section	.nv.constant0._Z18complex_tan_kernelPf,"a",@progbits
	.sectionflags	@""
	.align	4
.nv.constant0._Z18complex_tan_kernelPf:
	.zero		904


//--------------------- SYMBOLS --------------------------

	.type		.nv.reservedSmem.offset0,@object
	.size		.nv.reservedSmem.offset0,0x4
